//
// Generated by NVIDIA NVVM Compiler
//
// Compiler Build ID: CL-36424714
// Cuda compilation tools, release 13.0, V13.0.88
// Based on NVVM 20.0.0
//

.version 9.0
.target sm_100
.address_size 64

	// .globl	_Z38attention_value_computation_forward_v2ILj16EEviiiiiiPKiS1_S1_S1_PKfS3_Pf
// _ZZ38attention_value_computation_forward_v2ILj16EEviiiiiiPKiS1_S1_S1_PKfS3_PfE18shared_attn_weight has been demoted
// _ZZ38attention_value_computation_forward_v2ILj16EEviiiiiiPKiS1_S1_S1_PKfS3_PfE20shared_value_indices has been demoted
// _ZZ38attention_value_computation_forward_v2ILj32EEviiiiiiPKiS1_S1_S1_PKfS3_PfE18shared_attn_weight has been demoted
// _ZZ38attention_value_computation_forward_v2ILj32EEviiiiiiPKiS1_S1_S1_PKfS3_PfE20shared_value_indices has been demoted
// _ZZ38attention_value_computation_forward_v2ILj64EEviiiiiiPKiS1_S1_S1_PKfS3_PfE18shared_attn_weight has been demoted
// _ZZ38attention_value_computation_forward_v2ILj64EEviiiiiiPKiS1_S1_S1_PKfS3_PfE20shared_value_indices has been demoted
// _ZZ38attention_value_computation_forward_v2ILj128EEviiiiiiPKiS1_S1_S1_PKfS3_PfE18shared_attn_weight has been demoted
// _ZZ38attention_value_computation_forward_v2ILj128EEviiiiiiPKiS1_S1_S1_PKfS3_PfE20shared_value_indices has been demoted
// _ZZ38attention_value_computation_forward_v2ILj320EEviiiiiiPKiS1_S1_S1_PKfS3_PfE18shared_attn_weight has been demoted
// _ZZ38attention_value_computation_forward_v2ILj320EEviiiiiiPKiS1_S1_S1_PKfS3_PfE20shared_value_indices has been demoted
// _ZZ38attention_value_computation_forward_v2ILj384EEviiiiiiPKiS1_S1_S1_PKfS3_PfE18shared_attn_weight has been demoted
// _ZZ38attention_value_computation_forward_v2ILj384EEviiiiiiPKiS1_S1_S1_PKfS3_PfE20shared_value_indices has been demoted
// _ZZ38attention_value_computation_forward_v2ILj512EEviiiiiiPKiS1_S1_S1_PKfS3_PfE18shared_attn_weight has been demoted
// _ZZ38attention_value_computation_forward_v2ILj512EEviiiiiiPKiS1_S1_S1_PKfS3_PfE20shared_value_indices has been demoted
// _ZZ39attention_value_computation_backward_v2ILj16EEviiiiiiPKiS1_S1_S1_PKfS3_PfS4_S4_E18shared_attn_weight has been demoted
// _ZZ39attention_value_computation_backward_v2ILj16EEviiiiiiPKiS1_S1_S1_PKfS3_PfS4_S4_E23shared_grad_attn_weight has been demoted
// _ZZ39attention_value_computation_backward_v2ILj16EEviiiiiiPKiS1_S1_S1_PKfS3_PfS4_S4_E20shared_value_indices has been demoted
// _ZZ39attention_value_computation_backward_v2ILj32EEviiiiiiPKiS1_S1_S1_PKfS3_PfS4_S4_E18shared_attn_weight has been demoted
// _ZZ39attention_value_computation_backward_v2ILj32EEviiiiiiPKiS1_S1_S1_PKfS3_PfS4_S4_E23shared_grad_attn_weight has been demoted
// _ZZ39attention_value_computation_backward_v2ILj32EEviiiiiiPKiS1_S1_S1_PKfS3_PfS4_S4_E20shared_value_indices has been demoted
// _ZZ39attention_value_computation_backward_v2ILj64EEviiiiiiPKiS1_S1_S1_PKfS3_PfS4_S4_E18shared_attn_weight has been demoted
// _ZZ39attention_value_computation_backward_v2ILj64EEviiiiiiPKiS1_S1_S1_PKfS3_PfS4_S4_E23shared_grad_attn_weight has been demoted
// _ZZ39attention_value_computation_backward_v2ILj64EEviiiiiiPKiS1_S1_S1_PKfS3_PfS4_S4_E20shared_value_indices has been demoted
// _ZZ39attention_value_computation_backward_v2ILj128EEviiiiiiPKiS1_S1_S1_PKfS3_PfS4_S4_E18shared_attn_weight has been demoted
// _ZZ39attention_value_computation_backward_v2ILj128EEviiiiiiPKiS1_S1_S1_PKfS3_PfS4_S4_E23shared_grad_attn_weight has been demoted
// _ZZ39attention_value_computation_backward_v2ILj128EEviiiiiiPKiS1_S1_S1_PKfS3_PfS4_S4_E20shared_value_indices has been demoted
// _ZZ39attention_value_computation_backward_v2ILj320EEviiiiiiPKiS1_S1_S1_PKfS3_PfS4_S4_E18shared_attn_weight has been demoted
// _ZZ39attention_value_computation_backward_v2ILj320EEviiiiiiPKiS1_S1_S1_PKfS3_PfS4_S4_E23shared_grad_attn_weight has been demoted
// _ZZ39attention_value_computation_backward_v2ILj320EEviiiiiiPKiS1_S1_S1_PKfS3_PfS4_S4_E20shared_value_indices has been demoted
// _ZZ39attention_value_computation_backward_v2ILj384EEviiiiiiPKiS1_S1_S1_PKfS3_PfS4_S4_E18shared_attn_weight has been demoted
// _ZZ39attention_value_computation_backward_v2ILj384EEviiiiiiPKiS1_S1_S1_PKfS3_PfS4_S4_E23shared_grad_attn_weight has been demoted
// _ZZ39attention_value_computation_backward_v2ILj384EEviiiiiiPKiS1_S1_S1_PKfS3_PfS4_S4_E20shared_value_indices has been demoted
// _ZZ39attention_value_computation_backward_v2ILj512EEviiiiiiPKiS1_S1_S1_PKfS3_PfS4_S4_E18shared_attn_weight has been demoted
// _ZZ39attention_value_computation_backward_v2ILj512EEviiiiiiPKiS1_S1_S1_PKfS3_PfS4_S4_E23shared_grad_attn_weight has been demoted
// _ZZ39attention_value_computation_backward_v2ILj512EEviiiiiiPKiS1_S1_S1_PKfS3_PfS4_S4_E20shared_value_indices has been demoted

.visible .entry _Z38attention_value_computation_forward_v2ILj16EEviiiiiiPKiS1_S1_S1_PKfS3_Pf(
	.param .u32 _Z38attention_value_computation_forward_v2ILj16EEviiiiiiPKiS1_S1_S1_PKfS3_Pf_param_0,
	.param .u32 _Z38attention_value_computation_forward_v2ILj16EEviiiiiiPKiS1_S1_S1_PKfS3_Pf_param_1,
	.param .u32 _Z38attention_value_computation_forward_v2ILj16EEviiiiiiPKiS1_S1_S1_PKfS3_Pf_param_2,
	.param .u32 _Z38attention_value_computation_forward_v2ILj16EEviiiiiiPKiS1_S1_S1_PKfS3_Pf_param_3,
	.param .u32 _Z38attention_value_computation_forward_v2ILj16EEviiiiiiPKiS1_S1_S1_PKfS3_Pf_param_4,
	.param .u32 _Z38attention_value_computation_forward_v2ILj16EEviiiiiiPKiS1_S1_S1_PKfS3_Pf_param_5,
	.param .u64 .ptr .align 1 _Z38attention_value_computation_forward_v2ILj16EEviiiiiiPKiS1_S1_S1_PKfS3_Pf_param_6,
	.param .u64 .ptr .align 1 _Z38attention_value_computation_forward_v2ILj16EEviiiiiiPKiS1_S1_S1_PKfS3_Pf_param_7,
	.param .u64 .ptr .align 1 _Z38attention_value_computation_forward_v2ILj16EEviiiiiiPKiS1_S1_S1_PKfS3_Pf_param_8,
	.param .u64 .ptr .align 1 _Z38attention_value_computation_forward_v2ILj16EEviiiiiiPKiS1_S1_S1_PKfS3_Pf_param_9,
	.param .u64 .ptr .align 1 _Z38attention_value_computation_forward_v2ILj16EEviiiiiiPKiS1_S1_S1_PKfS3_Pf_param_10,
	.param .u64 .ptr .align 1 _Z38attention_value_computation_forward_v2ILj16EEviiiiiiPKiS1_S1_S1_PKfS3_Pf_param_11,
	.param .u64 .ptr .align 1 _Z38attention_value_computation_forward_v2ILj16EEviiiiiiPKiS1_S1_S1_PKfS3_Pf_param_12
)
{
	.reg .pred 	%p<42>;
	.reg .b32 	%r<203>;
	.reg .b32 	%f<97>;
	.reg .b64 	%rd<64>;
	// demoted variable
	.shared .align 4 .b8 _ZZ38attention_value_computation_forward_v2ILj16EEviiiiiiPKiS1_S1_S1_PKfS3_PfE18shared_attn_weight[64];
	// demoted variable
	.shared .align 4 .b8 _ZZ38attention_value_computation_forward_v2ILj16EEviiiiiiPKiS1_S1_S1_PKfS3_PfE20shared_value_indices[64];
	ld.param.u32 	%r76, [_Z38attention_value_computation_forward_v2ILj16EEviiiiiiPKiS1_S1_S1_PKfS3_Pf_param_1];
	ld.param.u32 	%r73, [_Z38attention_value_computation_forward_v2ILj16EEviiiiiiPKiS1_S1_S1_PKfS3_Pf_param_2];
	ld.param.u32 	%r74, [_Z38attention_value_computation_forward_v2ILj16EEviiiiiiPKiS1_S1_S1_PKfS3_Pf_param_4];
	ld.param.u32 	%r75, [_Z38attention_value_computation_forward_v2ILj16EEviiiiiiPKiS1_S1_S1_PKfS3_Pf_param_5];
	ld.param.u64 	%rd16, [_Z38attention_value_computation_forward_v2ILj16EEviiiiiiPKiS1_S1_S1_PKfS3_Pf_param_7];
	ld.param.u64 	%rd12, [_Z38attention_value_computation_forward_v2ILj16EEviiiiiiPKiS1_S1_S1_PKfS3_Pf_param_8];
	ld.param.u64 	%rd13, [_Z38attention_value_computation_forward_v2ILj16EEviiiiiiPKiS1_S1_S1_PKfS3_Pf_param_9];
	ld.param.u64 	%rd14, [_Z38attention_value_computation_forward_v2ILj16EEviiiiiiPKiS1_S1_S1_PKfS3_Pf_param_10];
	ld.param.u64 	%rd17, [_Z38attention_value_computation_forward_v2ILj16EEviiiiiiPKiS1_S1_S1_PKfS3_Pf_param_11];
	ld.param.u64 	%rd15, [_Z38attention_value_computation_forward_v2ILj16EEviiiiiiPKiS1_S1_S1_PKfS3_Pf_param_12];
	cvta.to.global.u64 	%rd1, %rd16;
	cvta.to.global.u64 	%rd2, %rd17;
	mov.u32 	%r1, %ctaid.x;
	mov.u32 	%r2, %ctaid.y;
	mov.u32 	%r3, %tid.x;
	setp.ge.s32 	%p1, %r1, %r76;
	setp.ge.s32 	%p2, %r2, %r74;
	or.pred  	%p3, %p1, %p2;
	setp.ge.s32 	%p4, %r3, %r75;
	or.pred  	%p5, %p3, %p4;
	@%p5 bra 	$L__BB0_59;
	cvta.to.global.u64 	%rd18, %rd12;
	mul.wide.u32 	%rd19, %r1, 4;
	add.s64 	%rd20, %rd18, %rd19;
	ld.global.u32 	%r4, [%rd20];
	setp.lt.s32 	%p6, %r4, 1;
	mov.b32 	%r193, 0;
	@%p6 bra 	$L__BB0_14;
	and.b32  	%r5, %r4, 15;
	setp.lt.u32 	%p7, %r4, 16;
	mov.b32 	%r183, 0;
	mov.u32 	%r193, %r183;
	@%p7 bra 	$L__BB0_5;
	and.b32  	%r183, %r4, 2147483632;
	neg.s32 	%r194, %r183;
	add.s64 	%rd63, %rd1, 32;
	mov.b32 	%r193, 0;
$L__BB0_4:
	.pragma "nounroll";
	ld.global.u32 	%r81, [%rd63+-32];
	add.s32 	%r82, %r81, %r193;
	ld.global.u32 	%r83, [%rd63+-28];
	add.s32 	%r84, %r83, %r82;
	ld.global.u32 	%r85, [%rd63+-24];
	add.s32 	%r86, %r85, %r84;
	ld.global.u32 	%r87, [%rd63+-20];
	add.s32 	%r88, %r87, %r86;
	ld.global.u32 	%r89, [%rd63+-16];
	add.s32 	%r90, %r89, %r88;
	ld.global.u32 	%r91, [%rd63+-12];
	add.s32 	%r92, %r91, %r90;
	ld.global.u32 	%r93, [%rd63+-8];
	add.s32 	%r94, %r93, %r92;
	ld.global.u32 	%r95, [%rd63+-4];
	add.s32 	%r96, %r95, %r94;
	ld.global.u32 	%r97, [%rd63];
	add.s32 	%r98, %r97, %r96;
	ld.global.u32 	%r99, [%rd63+4];
	add.s32 	%r100, %r99, %r98;
	ld.global.u32 	%r101, [%rd63+8];
	add.s32 	%r102, %r101, %r100;
	ld.global.u32 	%r103, [%rd63+12];
	add.s32 	%r104, %r103, %r102;
	ld.global.u32 	%r105, [%rd63+16];
	add.s32 	%r106, %r105, %r104;
	ld.global.u32 	%r107, [%rd63+20];
	add.s32 	%r108, %r107, %r106;
	ld.global.u32 	%r109, [%rd63+24];
	add.s32 	%r110, %r109, %r108;
	ld.global.u32 	%r111, [%rd63+28];
	add.s32 	%r193, %r111, %r110;
	add.s32 	%r194, %r194, 16;
	add.s64 	%rd63, %rd63, 64;
	setp.eq.s32 	%p8, %r194, 0;
	@%p8 bra 	$L__BB0_5;
	bra.uni 	$L__BB0_4;
$L__BB0_5:
	setp.eq.s32 	%p9, %r5, 0;
	@%p9 bra 	$L__BB0_14;
	and.b32  	%r11, %r4, 7;
	setp.lt.u32 	%p10, %r5, 8;
	@%p10 bra 	$L__BB0_8;
	mul.wide.u32 	%rd21, %r183, 4;
	add.s64 	%rd22, %rd1, %rd21;
	ld.global.u32 	%r113, [%rd22];
	add.s32 	%r114, %r113, %r193;
	ld.global.u32 	%r115, [%rd22+4];
	add.s32 	%r116, %r115, %r114;
	ld.global.u32 	%r117, [%rd22+8];
	add.s32 	%r118, %r117, %r116;
	ld.global.u32 	%r119, [%rd22+12];
	add.s32 	%r120, %r119, %r118;
	ld.global.u32 	%r121, [%rd22+16];
	add.s32 	%r122, %r121, %r120;
	ld.global.u32 	%r123, [%rd22+20];
	add.s32 	%r124, %r123, %r122;
	ld.global.u32 	%r125, [%rd22+24];
	add.s32 	%r126, %r125, %r124;
	ld.global.u32 	%r127, [%rd22+28];
	add.s32 	%r193, %r127, %r126;
	add.s32 	%r183, %r183, 8;
$L__BB0_8:
	setp.eq.s32 	%p11, %r11, 0;
	@%p11 bra 	$L__BB0_14;
	and.b32  	%r17, %r4, 3;
	setp.lt.u32 	%p12, %r11, 4;
	@%p12 bra 	$L__BB0_11;
	mul.wide.u32 	%rd23, %r183, 4;
	add.s64 	%rd24, %rd1, %rd23;
	ld.global.u32 	%r129, [%rd24];
	add.s32 	%r130, %r129, %r193;
	ld.global.u32 	%r131, [%rd24+4];
	add.s32 	%r132, %r131, %r130;
	ld.global.u32 	%r133, [%rd24+8];
	add.s32 	%r134, %r133, %r132;
	ld.global.u32 	%r135, [%rd24+12];
	add.s32 	%r193, %r135, %r134;
	add.s32 	%r183, %r183, 4;
$L__BB0_11:
	setp.eq.s32 	%p13, %r17, 0;
	@%p13 bra 	$L__BB0_14;
	mul.wide.u32 	%rd25, %r183, 4;
	add.s64 	%rd62, %rd1, %rd25;
	neg.s32 	%r191, %r17;
$L__BB0_13:
	.pragma "nounroll";
	ld.global.u32 	%r136, [%rd62];
	add.s32 	%r193, %r136, %r193;
	add.s64 	%rd62, %rd62, 4;
	add.s32 	%r191, %r191, 1;
	setp.ne.s32 	%p14, %r191, 0;
	@%p14 bra 	$L__BB0_13;
$L__BB0_14:
	setp.ge.s32 	%p15, %r3, %r73;
	@%p15 bra 	$L__BB0_17;
	mul.lo.s32 	%r29, %r73, %r1;
	mov.u32 	%r30, %ntid.x;
	cvta.to.global.u64 	%rd7, %rd14;
	cvta.to.global.u64 	%rd8, %rd13;
	mov.u32 	%r196, %r3;
$L__BB0_16:
	add.s32 	%r137, %r196, %r29;
	mad.lo.s32 	%r138, %r137, %r74, %r2;
	mul.wide.s32 	%rd26, %r138, 4;
	add.s64 	%rd27, %rd7, %rd26;
	ld.global.f32 	%f38, [%rd27];
	shl.b32 	%r139, %r196, 2;
	mov.u32 	%r140, _ZZ38attention_value_computation_forward_v2ILj16EEviiiiiiPKiS1_S1_S1_PKfS3_PfE18shared_attn_weight;
	add.s32 	%r141, %r140, %r139;
	st.shared.f32 	[%r141], %f38;
	mul.wide.s32 	%rd28, %r137, 4;
	add.s64 	%rd29, %rd8, %rd28;
	ld.global.u32 	%r142, [%rd29];
	setp.eq.s32 	%p16, %r142, -1;
	add.s32 	%r143, %r142, %r193;
	selp.b32 	%r144, -1, %r143, %p16;
	mov.u32 	%r145, _ZZ38attention_value_computation_forward_v2ILj16EEviiiiiiPKiS1_S1_S1_PKfS3_PfE20shared_value_indices;
	add.s32 	%r146, %r145, %r139;
	st.shared.u32 	[%r146], %r144;
	add.s32 	%r196, %r196, %r30;
	setp.lt.s32 	%p17, %r196, %r73;
	@%p17 bra 	$L__BB0_16;
$L__BB0_17:
	bar.sync 	0;
	mul.lo.s32 	%r147, %r74, %r1;
	mad.lo.s32 	%r37, %r75, %r2, %r3;
	mad.lo.s32 	%r148, %r147, %r75, %r37;
	cvta.to.global.u64 	%rd30, %rd15;
	mul.wide.u32 	%rd31, %r148, 4;
	add.s64 	%rd11, %rd30, %rd31;
	setp.lt.s32 	%p18, %r73, 1;
	mov.f32 	%f76, 0f00000000;
	@%p18 bra 	$L__BB0_58;
	mul.lo.s32 	%r38, %r75, %r74;
	and.b32  	%r39, %r73, 7;
	setp.lt.u32 	%p19, %r73, 8;
	mov.f32 	%f76, 0f00000000;
	mov.b32 	%r201, 0;
	@%p19 bra 	$L__BB0_37;
	and.b32  	%r201, %r73, 2147483640;
	mov.u32 	%r152, _ZZ38attention_value_computation_forward_v2ILj16EEviiiiiiPKiS1_S1_S1_PKfS3_PfE20shared_value_indices;
	add.s32 	%r198, %r152, 16;
	mov.u32 	%r153, _ZZ38attention_value_computation_forward_v2ILj16EEviiiiiiPKiS1_S1_S1_PKfS3_PfE18shared_attn_weight;
	add.s32 	%r197, %r153, 16;
	neg.s32 	%r199, %r201;
	mov.f32 	%f76, 0f00000000;
$L__BB0_20:
	.pragma "nounroll";
	ld.shared.u32 	%r45, [%r198+-16];
	setp.eq.s32 	%p20, %r45, -1;
	@%p20 bra 	$L__BB0_22;
	ld.shared.f32 	%f43, [%r197+-16];
	mad.lo.s32 	%r154, %r38, %r45, %r37;
	mul.wide.s32 	%rd32, %r154, 4;
	add.s64 	%rd33, %rd2, %rd32;
	ld.global.f32 	%f44, [%rd33];
	fma.rn.f32 	%f76, %f43, %f44, %f76;
$L__BB0_22:
	ld.shared.u32 	%r46, [%r198+-12];
	setp.eq.s32 	%p21, %r46, -1;
	@%p21 bra 	$L__BB0_24;
	ld.shared.f32 	%f45, [%r197+-12];
	mad.lo.s32 	%r155, %r38, %r46, %r37;
	mul.wide.s32 	%rd34, %r155, 4;
	add.s64 	%rd35, %rd2, %rd34;
	ld.global.f32 	%f46, [%rd35];
	fma.rn.f32 	%f76, %f45, %f46, %f76;
$L__BB0_24:
	ld.shared.u32 	%r47, [%r198+-8];
	setp.eq.s32 	%p22, %r47, -1;
	@%p22 bra 	$L__BB0_26;
	ld.shared.f32 	%f47, [%r197+-8];
	mad.lo.s32 	%r156, %r38, %r47, %r37;
	mul.wide.s32 	%rd36, %r156, 4;
	add.s64 	%rd37, %rd2, %rd36;
	ld.global.f32 	%f48, [%rd37];
	fma.rn.f32 	%f76, %f47, %f48, %f76;
$L__BB0_26:
	ld.shared.u32 	%r48, [%r198+-4];
	setp.eq.s32 	%p23, %r48, -1;
	@%p23 bra 	$L__BB0_28;
	ld.shared.f32 	%f49, [%r197+-4];
	mad.lo.s32 	%r157, %r38, %r48, %r37;
	mul.wide.s32 	%rd38, %r157, 4;
	add.s64 	%rd39, %rd2, %rd38;
	ld.global.f32 	%f50, [%rd39];
	fma.rn.f32 	%f76, %f49, %f50, %f76;
$L__BB0_28:
	ld.shared.u32 	%r49, [%r198];
	setp.eq.s32 	%p24, %r49, -1;
	@%p24 bra 	$L__BB0_30;
	ld.shared.f32 	%f51, [%r197];
	mad.lo.s32 	%r158, %r38, %r49, %r37;
	mul.wide.s32 	%rd40, %r158, 4;
	add.s64 	%rd41, %rd2, %rd40;
	ld.global.f32 	%f52, [%rd41];
	fma.rn.f32 	%f76, %f51, %f52, %f76;
$L__BB0_30:
	ld.shared.u32 	%r50, [%r198+4];
	setp.eq.s32 	%p25, %r50, -1;
	@%p25 bra 	$L__BB0_32;
	ld.shared.f32 	%f53, [%r197+4];
	mad.lo.s32 	%r159, %r38, %r50, %r37;
	mul.wide.s32 	%rd42, %r159, 4;
	add.s64 	%rd43, %rd2, %rd42;
	ld.global.f32 	%f54, [%rd43];
	fma.rn.f32 	%f76, %f53, %f54, %f76;
$L__BB0_32:
	ld.shared.u32 	%r51, [%r198+8];
	setp.eq.s32 	%p26, %r51, -1;
	@%p26 bra 	$L__BB0_34;
	ld.shared.f32 	%f55, [%r197+8];
	mad.lo.s32 	%r160, %r38, %r51, %r37;
	mul.wide.s32 	%rd44, %r160, 4;
	add.s64 	%rd45, %rd2, %rd44;
	ld.global.f32 	%f56, [%rd45];
	fma.rn.f32 	%f76, %f55, %f56, %f76;
$L__BB0_34:
	ld.shared.u32 	%r52, [%r198+12];
	setp.eq.s32 	%p27, %r52, -1;
	@%p27 bra 	$L__BB0_36;
	ld.shared.f32 	%f57, [%r197+12];
	mad.lo.s32 	%r161, %r38, %r52, %r37;
	mul.wide.s32 	%rd46, %r161, 4;
	add.s64 	%rd47, %rd2, %rd46;
	ld.global.f32 	%f58, [%rd47];
	fma.rn.f32 	%f76, %f57, %f58, %f76;
$L__BB0_36:
	add.s32 	%r199, %r199, 8;
	add.s32 	%r198, %r198, 32;
	add.s32 	%r197, %r197, 32;
	setp.ne.s32 	%p28, %r199, 0;
	@%p28 bra 	$L__BB0_20;
$L__BB0_37:
	setp.eq.s32 	%p29, %r39, 0;
	@%p29 bra 	$L__BB0_58;
	and.b32  	%r57, %r73, 3;
	setp.lt.u32 	%p30, %r39, 4;
	@%p30 bra 	$L__BB0_48;
	shl.b32 	%r162, %r201, 2;
	mov.u32 	%r163, _ZZ38attention_value_computation_forward_v2ILj16EEviiiiiiPKiS1_S1_S1_PKfS3_PfE20shared_value_indices;
	add.s32 	%r58, %r163, %r162;
	ld.shared.u32 	%r59, [%r58];
	setp.eq.s32 	%p31, %r59, -1;
	mov.u32 	%r164, _ZZ38attention_value_computation_forward_v2ILj16EEviiiiiiPKiS1_S1_S1_PKfS3_PfE18shared_attn_weight;
	add.s32 	%r60, %r164, %r162;
	@%p31 bra 	$L__BB0_41;
	ld.shared.f32 	%f60, [%r60];
	mad.lo.s32 	%r165, %r38, %r59, %r37;
	mul.wide.s32 	%rd48, %r165, 4;
	add.s64 	%rd49, %rd2, %rd48;
	ld.global.f32 	%f61, [%rd49];
	fma.rn.f32 	%f76, %f60, %f61, %f76;
$L__BB0_41:
	ld.shared.u32 	%r61, [%r58+4];
	setp.eq.s32 	%p32, %r61, -1;
	@%p32 bra 	$L__BB0_43;
	ld.shared.f32 	%f62, [%r60+4];
	mad.lo.s32 	%r166, %r38, %r61, %r37;
	mul.wide.s32 	%rd50, %r166, 4;
	add.s64 	%rd51, %rd2, %rd50;
	ld.global.f32 	%f63, [%rd51];
	fma.rn.f32 	%f76, %f62, %f63, %f76;
$L__BB0_43:
	ld.shared.u32 	%r62, [%r58+8];
	setp.eq.s32 	%p33, %r62, -1;
	@%p33 bra 	$L__BB0_45;
	ld.shared.f32 	%f64, [%r60+8];
	mad.lo.s32 	%r167, %r38, %r62, %r37;
	mul.wide.s32 	%rd52, %r167, 4;
	add.s64 	%rd53, %rd2, %rd52;
	ld.global.f32 	%f65, [%rd53];
	fma.rn.f32 	%f76, %f64, %f65, %f76;
$L__BB0_45:
	ld.shared.u32 	%r63, [%r58+12];
	setp.eq.s32 	%p34, %r63, -1;
	@%p34 bra 	$L__BB0_47;
	ld.shared.f32 	%f66, [%r60+12];
	mad.lo.s32 	%r168, %r38, %r63, %r37;
	mul.wide.s32 	%rd54, %r168, 4;
	add.s64 	%rd55, %rd2, %rd54;
	ld.global.f32 	%f67, [%rd55];
	fma.rn.f32 	%f76, %f66, %f67, %f76;
$L__BB0_47:
	add.s32 	%r201, %r201, 4;
$L__BB0_48:
	setp.eq.s32 	%p35, %r57, 0;
	@%p35 bra 	$L__BB0_58;
	setp.eq.s32 	%p36, %r57, 1;
	@%p36 bra 	$L__BB0_55;
	shl.b32 	%r169, %r201, 2;
	mov.u32 	%r170, _ZZ38attention_value_computation_forward_v2ILj16EEviiiiiiPKiS1_S1_S1_PKfS3_PfE20shared_value_indices;
	add.s32 	%r66, %r170, %r169;
	ld.shared.u32 	%r67, [%r66];
	setp.eq.s32 	%p37, %r67, -1;
	mov.u32 	%r171, _ZZ38attention_value_computation_forward_v2ILj16EEviiiiiiPKiS1_S1_S1_PKfS3_PfE18shared_attn_weight;
	add.s32 	%r68, %r171, %r169;
	@%p37 bra 	$L__BB0_52;
	ld.shared.f32 	%f69, [%r68];
	mad.lo.s32 	%r172, %r38, %r67, %r37;
	mul.wide.s32 	%rd56, %r172, 4;
	add.s64 	%rd57, %rd2, %rd56;
	ld.global.f32 	%f70, [%rd57];
	fma.rn.f32 	%f76, %f69, %f70, %f76;
$L__BB0_52:
	ld.shared.u32 	%r69, [%r66+4];
	setp.eq.s32 	%p38, %r69, -1;
	@%p38 bra 	$L__BB0_54;
	ld.shared.f32 	%f71, [%r68+4];
	mad.lo.s32 	%r173, %r38, %r69, %r37;
	mul.wide.s32 	%rd58, %r173, 4;
	add.s64 	%rd59, %rd2, %rd58;
	ld.global.f32 	%f72, [%rd59];
	fma.rn.f32 	%f76, %f71, %f72, %f76;
$L__BB0_54:
	add.s32 	%r201, %r201, 2;
$L__BB0_55:
	and.b32  	%r174, %r73, 1;
	setp.eq.b32 	%p39, %r174, 1;
	not.pred 	%p40, %p39;
	@%p40 bra 	$L__BB0_58;
	shl.b32 	%r175, %r201, 2;
	mov.u32 	%r176, _ZZ38attention_value_computation_forward_v2ILj16EEviiiiiiPKiS1_S1_S1_PKfS3_PfE20shared_value_indices;
	add.s32 	%r177, %r176, %r175;
	ld.shared.u32 	%r72, [%r177];
	setp.eq.s32 	%p41, %r72, -1;
	@%p41 bra 	$L__BB0_58;
	mov.u32 	%r179, _ZZ38attention_value_computation_forward_v2ILj16EEviiiiiiPKiS1_S1_S1_PKfS3_PfE18shared_attn_weight;
	add.s32 	%r180, %r179, %r175;
	ld.shared.f32 	%f73, [%r180];
	mad.lo.s32 	%r181, %r38, %r72, %r37;
	mul.wide.s32 	%rd60, %r181, 4;
	add.s64 	%rd61, %rd2, %rd60;
	ld.global.f32 	%f74, [%rd61];
	fma.rn.f32 	%f76, %f73, %f74, %f76;
$L__BB0_58:
	st.global.f32 	[%rd11], %f76;
$L__BB0_59:
	ret;

}
	// .globl	_Z38attention_value_computation_forward_v2ILj32EEviiiiiiPKiS1_S1_S1_PKfS3_Pf
.visible .entry _Z38attention_value_computation_forward_v2ILj32EEviiiiiiPKiS1_S1_S1_PKfS3_Pf(
	.param .u32 _Z38attention_value_computation_forward_v2ILj32EEviiiiiiPKiS1_S1_S1_PKfS3_Pf_param_0,
	.param .u32 _Z38attention_value_computation_forward_v2ILj32EEviiiiiiPKiS1_S1_S1_PKfS3_Pf_param_1,
	.param .u32 _Z38attention_value_computation_forward_v2ILj32EEviiiiiiPKiS1_S1_S1_PKfS3_Pf_param_2,
	.param .u32 _Z38attention_value_computation_forward_v2ILj32EEviiiiiiPKiS1_S1_S1_PKfS3_Pf_param_3,
	.param .u32 _Z38attention_value_computation_forward_v2ILj32EEviiiiiiPKiS1_S1_S1_PKfS3_Pf_param_4,
	.param .u32 _Z38attention_value_computation_forward_v2ILj32EEviiiiiiPKiS1_S1_S1_PKfS3_Pf_param_5,
	.param .u64 .ptr .align 1 _Z38attention_value_computation_forward_v2ILj32EEviiiiiiPKiS1_S1_S1_PKfS3_Pf_param_6,
	.param .u64 .ptr .align 1 _Z38attention_value_computation_forward_v2ILj32EEviiiiiiPKiS1_S1_S1_PKfS3_Pf_param_7,
	.param .u64 .ptr .align 1 _Z38attention_value_computation_forward_v2ILj32EEviiiiiiPKiS1_S1_S1_PKfS3_Pf_param_8,
	.param .u64 .ptr .align 1 _Z38attention_value_computation_forward_v2ILj32EEviiiiiiPKiS1_S1_S1_PKfS3_Pf_param_9,
	.param .u64 .ptr .align 1 _Z38attention_value_computation_forward_v2ILj32EEviiiiiiPKiS1_S1_S1_PKfS3_Pf_param_10,
	.param .u64 .ptr .align 1 _Z38attention_value_computation_forward_v2ILj32EEviiiiiiPKiS1_S1_S1_PKfS3_Pf_param_11,
	.param .u64 .ptr .align 1 _Z38attention_value_computation_forward_v2ILj32EEviiiiiiPKiS1_S1_S1_PKfS3_Pf_param_12
)
{
	.reg .pred 	%p<42>;
	.reg .b32 	%r<203>;
	.reg .b32 	%f<97>;
	.reg .b64 	%rd<64>;
	// demoted variable
	.shared .align 4 .b8 _ZZ38attention_value_computation_forward_v2ILj32EEviiiiiiPKiS1_S1_S1_PKfS3_PfE18shared_attn_weight[128];
	// demoted variable
	.shared .align 4 .b8 _ZZ38attention_value_computation_forward_v2ILj32EEviiiiiiPKiS1_S1_S1_PKfS3_PfE20shared_value_indices[128];
	ld.param.u32 	%r76, [_Z38attention_value_computation_forward_v2ILj32EEviiiiiiPKiS1_S1_S1_PKfS3_Pf_param_1];
	ld.param.u32 	%r73, [_Z38attention_value_computation_forward_v2ILj32EEviiiiiiPKiS1_S1_S1_PKfS3_Pf_param_2];
	ld.param.u32 	%r74, [_Z38attention_value_computation_forward_v2ILj32EEviiiiiiPKiS1_S1_S1_PKfS3_Pf_param_4];
	ld.param.u32 	%r75, [_Z38attention_value_computation_forward_v2ILj32EEviiiiiiPKiS1_S1_S1_PKfS3_Pf_param_5];
	ld.param.u64 	%rd16, [_Z38attention_value_computation_forward_v2ILj32EEviiiiiiPKiS1_S1_S1_PKfS3_Pf_param_7];
	ld.param.u64 	%rd12, [_Z38attention_value_computation_forward_v2ILj32EEviiiiiiPKiS1_S1_S1_PKfS3_Pf_param_8];
	ld.param.u64 	%rd13, [_Z38attention_value_computation_forward_v2ILj32EEviiiiiiPKiS1_S1_S1_PKfS3_Pf_param_9];
	ld.param.u64 	%rd14, [_Z38attention_value_computation_forward_v2ILj32EEviiiiiiPKiS1_S1_S1_PKfS3_Pf_param_10];
	ld.param.u64 	%rd17, [_Z38attention_value_computation_forward_v2ILj32EEviiiiiiPKiS1_S1_S1_PKfS3_Pf_param_11];
	ld.param.u64 	%rd15, [_Z38attention_value_computation_forward_v2ILj32EEviiiiiiPKiS1_S1_S1_PKfS3_Pf_param_12];
	cvta.to.global.u64 	%rd1, %rd16;
	cvta.to.global.u64 	%rd2, %rd17;
	mov.u32 	%r1, %ctaid.x;
	mov.u32 	%r2, %ctaid.y;
	mov.u32 	%r3, %tid.x;
	setp.ge.s32 	%p1, %r1, %r76;
	setp.ge.s32 	%p2, %r2, %r74;
	or.pred  	%p3, %p1, %p2;
	setp.ge.s32 	%p4, %r3, %r75;
	or.pred  	%p5, %p3, %p4;
	@%p5 bra 	$L__BB1_59;
	cvta.to.global.u64 	%rd18, %rd12;
	mul.wide.u32 	%rd19, %r1, 4;
	add.s64 	%rd20, %rd18, %rd19;
	ld.global.u32 	%r4, [%rd20];
	setp.lt.s32 	%p6, %r4, 1;
	mov.b32 	%r193, 0;
	@%p6 bra 	$L__BB1_14;
	and.b32  	%r5, %r4, 15;
	setp.lt.u32 	%p7, %r4, 16;
	mov.b32 	%r183, 0;
	mov.u32 	%r193, %r183;
	@%p7 bra 	$L__BB1_5;
	and.b32  	%r183, %r4, 2147483632;
	neg.s32 	%r194, %r183;
	add.s64 	%rd63, %rd1, 32;
	mov.b32 	%r193, 0;
$L__BB1_4:
	.pragma "nounroll";
	ld.global.u32 	%r81, [%rd63+-32];
	add.s32 	%r82, %r81, %r193;
	ld.global.u32 	%r83, [%rd63+-28];
	add.s32 	%r84, %r83, %r82;
	ld.global.u32 	%r85, [%rd63+-24];
	add.s32 	%r86, %r85, %r84;
	ld.global.u32 	%r87, [%rd63+-20];
	add.s32 	%r88, %r87, %r86;
	ld.global.u32 	%r89, [%rd63+-16];
	add.s32 	%r90, %r89, %r88;
	ld.global.u32 	%r91, [%rd63+-12];
	add.s32 	%r92, %r91, %r90;
	ld.global.u32 	%r93, [%rd63+-8];
	add.s32 	%r94, %r93, %r92;
	ld.global.u32 	%r95, [%rd63+-4];
	add.s32 	%r96, %r95, %r94;
	ld.global.u32 	%r97, [%rd63];
	add.s32 	%r98, %r97, %r96;
	ld.global.u32 	%r99, [%rd63+4];
	add.s32 	%r100, %r99, %r98;
	ld.global.u32 	%r101, [%rd63+8];
	add.s32 	%r102, %r101, %r100;
	ld.global.u32 	%r103, [%rd63+12];
	add.s32 	%r104, %r103, %r102;
	ld.global.u32 	%r105, [%rd63+16];
	add.s32 	%r106, %r105, %r104;
	ld.global.u32 	%r107, [%rd63+20];
	add.s32 	%r108, %r107, %r106;
	ld.global.u32 	%r109, [%rd63+24];
	add.s32 	%r110, %r109, %r108;
	ld.global.u32 	%r111, [%rd63+28];
	add.s32 	%r193, %r111, %r110;
	add.s32 	%r194, %r194, 16;
	add.s64 	%rd63, %rd63, 64;
	setp.eq.s32 	%p8, %r194, 0;
	@%p8 bra 	$L__BB1_5;
	bra.uni 	$L__BB1_4;
$L__BB1_5:
	setp.eq.s32 	%p9, %r5, 0;
	@%p9 bra 	$L__BB1_14;
	and.b32  	%r11, %r4, 7;
	setp.lt.u32 	%p10, %r5, 8;
	@%p10 bra 	$L__BB1_8;
	mul.wide.u32 	%rd21, %r183, 4;
	add.s64 	%rd22, %rd1, %rd21;
	ld.global.u32 	%r113, [%rd22];
	add.s32 	%r114, %r113, %r193;
	ld.global.u32 	%r115, [%rd22+4];
	add.s32 	%r116, %r115, %r114;
	ld.global.u32 	%r117, [%rd22+8];
	add.s32 	%r118, %r117, %r116;
	ld.global.u32 	%r119, [%rd22+12];
	add.s32 	%r120, %r119, %r118;
	ld.global.u32 	%r121, [%rd22+16];
	add.s32 	%r122, %r121, %r120;
	ld.global.u32 	%r123, [%rd22+20];
	add.s32 	%r124, %r123, %r122;
	ld.global.u32 	%r125, [%rd22+24];
	add.s32 	%r126, %r125, %r124;
	ld.global.u32 	%r127, [%rd22+28];
	add.s32 	%r193, %r127, %r126;
	add.s32 	%r183, %r183, 8;
$L__BB1_8:
	setp.eq.s32 	%p11, %r11, 0;
	@%p11 bra 	$L__BB1_14;
	and.b32  	%r17, %r4, 3;
	setp.lt.u32 	%p12, %r11, 4;
	@%p12 bra 	$L__BB1_11;
	mul.wide.u32 	%rd23, %r183, 4;
	add.s64 	%rd24, %rd1, %rd23;
	ld.global.u32 	%r129, [%rd24];
	add.s32 	%r130, %r129, %r193;
	ld.global.u32 	%r131, [%rd24+4];
	add.s32 	%r132, %r131, %r130;
	ld.global.u32 	%r133, [%rd24+8];
	add.s32 	%r134, %r133, %r132;
	ld.global.u32 	%r135, [%rd24+12];
	add.s32 	%r193, %r135, %r134;
	add.s32 	%r183, %r183, 4;
$L__BB1_11:
	setp.eq.s32 	%p13, %r17, 0;
	@%p13 bra 	$L__BB1_14;
	mul.wide.u32 	%rd25, %r183, 4;
	add.s64 	%rd62, %rd1, %rd25;
	neg.s32 	%r191, %r17;
$L__BB1_13:
	.pragma "nounroll";
	ld.global.u32 	%r136, [%rd62];
	add.s32 	%r193, %r136, %r193;
	add.s64 	%rd62, %rd62, 4;
	add.s32 	%r191, %r191, 1;
	setp.ne.s32 	%p14, %r191, 0;
	@%p14 bra 	$L__BB1_13;
$L__BB1_14:
	setp.ge.s32 	%p15, %r3, %r73;
	@%p15 bra 	$L__BB1_17;
	mul.lo.s32 	%r29, %r73, %r1;
	mov.u32 	%r30, %ntid.x;
	cvta.to.global.u64 	%rd7, %rd14;
	cvta.to.global.u64 	%rd8, %rd13;
	mov.u32 	%r196, %r3;
$L__BB1_16:
	add.s32 	%r137, %r196, %r29;
	mad.lo.s32 	%r138, %r137, %r74, %r2;
	mul.wide.s32 	%rd26, %r138, 4;
	add.s64 	%rd27, %rd7, %rd26;
	ld.global.f32 	%f38, [%rd27];
	shl.b32 	%r139, %r196, 2;
	mov.u32 	%r140, _ZZ38attention_value_computation_forward_v2ILj32EEviiiiiiPKiS1_S1_S1_PKfS3_PfE18shared_attn_weight;
	add.s32 	%r141, %r140, %r139;
	st.shared.f32 	[%r141], %f38;
	mul.wide.s32 	%rd28, %r137, 4;
	add.s64 	%rd29, %rd8, %rd28;
	ld.global.u32 	%r142, [%rd29];
	setp.eq.s32 	%p16, %r142, -1;
	add.s32 	%r143, %r142, %r193;
	selp.b32 	%r144, -1, %r143, %p16;
	mov.u32 	%r145, _ZZ38attention_value_computation_forward_v2ILj32EEviiiiiiPKiS1_S1_S1_PKfS3_PfE20shared_value_indices;
	add.s32 	%r146, %r145, %r139;
	st.shared.u32 	[%r146], %r144;
	add.s32 	%r196, %r196, %r30;
	setp.lt.s32 	%p17, %r196, %r73;
	@%p17 bra 	$L__BB1_16;
$L__BB1_17:
	bar.sync 	0;
	mul.lo.s32 	%r147, %r74, %r1;
	mad.lo.s32 	%r37, %r75, %r2, %r3;
	mad.lo.s32 	%r148, %r147, %r75, %r37;
	cvta.to.global.u64 	%rd30, %rd15;
	mul.wide.u32 	%rd31, %r148, 4;
	add.s64 	%rd11, %rd30, %rd31;
	setp.lt.s32 	%p18, %r73, 1;
	mov.f32 	%f76, 0f00000000;
	@%p18 bra 	$L__BB1_58;
	mul.lo.s32 	%r38, %r75, %r74;
	and.b32  	%r39, %r73, 7;
	setp.lt.u32 	%p19, %r73, 8;
	mov.f32 	%f76, 0f00000000;
	mov.b32 	%r201, 0;
	@%p19 bra 	$L__BB1_37;
	and.b32  	%r201, %r73, 2147483640;
	mov.u32 	%r152, _ZZ38attention_value_computation_forward_v2ILj32EEviiiiiiPKiS1_S1_S1_PKfS3_PfE20shared_value_indices;
	add.s32 	%r198, %r152, 16;
	mov.u32 	%r153, _ZZ38attention_value_computation_forward_v2ILj32EEviiiiiiPKiS1_S1_S1_PKfS3_PfE18shared_attn_weight;
	add.s32 	%r197, %r153, 16;
	neg.s32 	%r199, %r201;
	mov.f32 	%f76, 0f00000000;
$L__BB1_20:
	.pragma "nounroll";
	ld.shared.u32 	%r45, [%r198+-16];
	setp.eq.s32 	%p20, %r45, -1;
	@%p20 bra 	$L__BB1_22;
	ld.shared.f32 	%f43, [%r197+-16];
	mad.lo.s32 	%r154, %r38, %r45, %r37;
	mul.wide.s32 	%rd32, %r154, 4;
	add.s64 	%rd33, %rd2, %rd32;
	ld.global.f32 	%f44, [%rd33];
	fma.rn.f32 	%f76, %f43, %f44, %f76;
$L__BB1_22:
	ld.shared.u32 	%r46, [%r198+-12];
	setp.eq.s32 	%p21, %r46, -1;
	@%p21 bra 	$L__BB1_24;
	ld.shared.f32 	%f45, [%r197+-12];
	mad.lo.s32 	%r155, %r38, %r46, %r37;
	mul.wide.s32 	%rd34, %r155, 4;
	add.s64 	%rd35, %rd2, %rd34;
	ld.global.f32 	%f46, [%rd35];
	fma.rn.f32 	%f76, %f45, %f46, %f76;
$L__BB1_24:
	ld.shared.u32 	%r47, [%r198+-8];
	setp.eq.s32 	%p22, %r47, -1;
	@%p22 bra 	$L__BB1_26;
	ld.shared.f32 	%f47, [%r197+-8];
	mad.lo.s32 	%r156, %r38, %r47, %r37;
	mul.wide.s32 	%rd36, %r156, 4;
	add.s64 	%rd37, %rd2, %rd36;
	ld.global.f32 	%f48, [%rd37];
	fma.rn.f32 	%f76, %f47, %f48, %f76;
$L__BB1_26:
	ld.shared.u32 	%r48, [%r198+-4];
	setp.eq.s32 	%p23, %r48, -1;
	@%p23 bra 	$L__BB1_28;
	ld.shared.f32 	%f49, [%r197+-4];
	mad.lo.s32 	%r157, %r38, %r48, %r37;
	mul.wide.s32 	%rd38, %r157, 4;
	add.s64 	%rd39, %rd2, %rd38;
	ld.global.f32 	%f50, [%rd39];
	fma.rn.f32 	%f76, %f49, %f50, %f76;
$L__BB1_28:
	ld.shared.u32 	%r49, [%r198];
	setp.eq.s32 	%p24, %r49, -1;
	@%p24 bra 	$L__BB1_30;
	ld.shared.f32 	%f51, [%r197];
	mad.lo.s32 	%r158, %r38, %r49, %r37;
	mul.wide.s32 	%rd40, %r158, 4;
	add.s64 	%rd41, %rd2, %rd40;
	ld.global.f32 	%f52, [%rd41];
	fma.rn.f32 	%f76, %f51, %f52, %f76;
$L__BB1_30:
	ld.shared.u32 	%r50, [%r198+4];
	setp.eq.s32 	%p25, %r50, -1;
	@%p25 bra 	$L__BB1_32;
	ld.shared.f32 	%f53, [%r197+4];
	mad.lo.s32 	%r159, %r38, %r50, %r37;
	mul.wide.s32 	%rd42, %r159, 4;
	add.s64 	%rd43, %rd2, %rd42;
	ld.global.f32 	%f54, [%rd43];
	fma.rn.f32 	%f76, %f53, %f54, %f76;
$L__BB1_32:
	ld.shared.u32 	%r51, [%r198+8];
	setp.eq.s32 	%p26, %r51, -1;
	@%p26 bra 	$L__BB1_34;
	ld.shared.f32 	%f55, [%r197+8];
	mad.lo.s32 	%r160, %r38, %r51, %r37;
	mul.wide.s32 	%rd44, %r160, 4;
	add.s64 	%rd45, %rd2, %rd44;
	ld.global.f32 	%f56, [%rd45];
	fma.rn.f32 	%f76, %f55, %f56, %f76;
$L__BB1_34:
	ld.shared.u32 	%r52, [%r198+12];
	setp.eq.s32 	%p27, %r52, -1;
	@%p27 bra 	$L__BB1_36;
	ld.shared.f32 	%f57, [%r197+12];
	mad.lo.s32 	%r161, %r38, %r52, %r37;
	mul.wide.s32 	%rd46, %r161, 4;
	add.s64 	%rd47, %rd2, %rd46;
	ld.global.f32 	%f58, [%rd47];
	fma.rn.f32 	%f76, %f57, %f58, %f76;
$L__BB1_36:
	add.s32 	%r199, %r199, 8;
	add.s32 	%r198, %r198, 32;
	add.s32 	%r197, %r197, 32;
	setp.ne.s32 	%p28, %r199, 0;
	@%p28 bra 	$L__BB1_20;
$L__BB1_37:
	setp.eq.s32 	%p29, %r39, 0;
	@%p29 bra 	$L__BB1_58;
	and.b32  	%r57, %r73, 3;
	setp.lt.u32 	%p30, %r39, 4;
	@%p30 bra 	$L__BB1_48;
	shl.b32 	%r162, %r201, 2;
	mov.u32 	%r163, _ZZ38attention_value_computation_forward_v2ILj32EEviiiiiiPKiS1_S1_S1_PKfS3_PfE20shared_value_indices;
	add.s32 	%r58, %r163, %r162;
	ld.shared.u32 	%r59, [%r58];
	setp.eq.s32 	%p31, %r59, -1;
	mov.u32 	%r164, _ZZ38attention_value_computation_forward_v2ILj32EEviiiiiiPKiS1_S1_S1_PKfS3_PfE18shared_attn_weight;
	add.s32 	%r60, %r164, %r162;
	@%p31 bra 	$L__BB1_41;
	ld.shared.f32 	%f60, [%r60];
	mad.lo.s32 	%r165, %r38, %r59, %r37;
	mul.wide.s32 	%rd48, %r165, 4;
	add.s64 	%rd49, %rd2, %rd48;
	ld.global.f32 	%f61, [%rd49];
	fma.rn.f32 	%f76, %f60, %f61, %f76;
$L__BB1_41:
	ld.shared.u32 	%r61, [%r58+4];
	setp.eq.s32 	%p32, %r61, -1;
	@%p32 bra 	$L__BB1_43;
	ld.shared.f32 	%f62, [%r60+4];
	mad.lo.s32 	%r166, %r38, %r61, %r37;
	mul.wide.s32 	%rd50, %r166, 4;
	add.s64 	%rd51, %rd2, %rd50;
	ld.global.f32 	%f63, [%rd51];
	fma.rn.f32 	%f76, %f62, %f63, %f76;
$L__BB1_43:
	ld.shared.u32 	%r62, [%r58+8];
	setp.eq.s32 	%p33, %r62, -1;
	@%p33 bra 	$L__BB1_45;
	ld.shared.f32 	%f64, [%r60+8];
	mad.lo.s32 	%r167, %r38, %r62, %r37;
	mul.wide.s32 	%rd52, %r167, 4;
	add.s64 	%rd53, %rd2, %rd52;
	ld.global.f32 	%f65, [%rd53];
	fma.rn.f32 	%f76, %f64, %f65, %f76;
$L__BB1_45:
	ld.shared.u32 	%r63, [%r58+12];
	setp.eq.s32 	%p34, %r63, -1;
	@%p34 bra 	$L__BB1_47;
	ld.shared.f32 	%f66, [%r60+12];
	mad.lo.s32 	%r168, %r38, %r63, %r37;
	mul.wide.s32 	%rd54, %r168, 4;
	add.s64 	%rd55, %rd2, %rd54;
	ld.global.f32 	%f67, [%rd55];
	fma.rn.f32 	%f76, %f66, %f67, %f76;
$L__BB1_47:
	add.s32 	%r201, %r201, 4;
$L__BB1_48:
	setp.eq.s32 	%p35, %r57, 0;
	@%p35 bra 	$L__BB1_58;
	setp.eq.s32 	%p36, %r57, 1;
	@%p36 bra 	$L__BB1_55;
	shl.b32 	%r169, %r201, 2;
	mov.u32 	%r170, _ZZ38attention_value_computation_forward_v2ILj32EEviiiiiiPKiS1_S1_S1_PKfS3_PfE20shared_value_indices;
	add.s32 	%r66, %r170, %r169;
	ld.shared.u32 	%r67, [%r66];
	setp.eq.s32 	%p37, %r67, -1;
	mov.u32 	%r171, _ZZ38attention_value_computation_forward_v2ILj32EEviiiiiiPKiS1_S1_S1_PKfS3_PfE18shared_attn_weight;
	add.s32 	%r68, %r171, %r169;
	@%p37 bra 	$L__BB1_52;
	ld.shared.f32 	%f69, [%r68];
	mad.lo.s32 	%r172, %r38, %r67, %r37;
	mul.wide.s32 	%rd56, %r172, 4;
	add.s64 	%rd57, %rd2, %rd56;
	ld.global.f32 	%f70, [%rd57];
	fma.rn.f32 	%f76, %f69, %f70, %f76;
$L__BB1_52:
	ld.shared.u32 	%r69, [%r66+4];
	setp.eq.s32 	%p38, %r69, -1;
	@%p38 bra 	$L__BB1_54;
	ld.shared.f32 	%f71, [%r68+4];
	mad.lo.s32 	%r173, %r38, %r69, %r37;
	mul.wide.s32 	%rd58, %r173, 4;
	add.s64 	%rd59, %rd2, %rd58;
	ld.global.f32 	%f72, [%rd59];
	fma.rn.f32 	%f76, %f71, %f72, %f76;
$L__BB1_54:
	add.s32 	%r201, %r201, 2;
$L__BB1_55:
	and.b32  	%r174, %r73, 1;
	setp.eq.b32 	%p39, %r174, 1;
	not.pred 	%p40, %p39;
	@%p40 bra 	$L__BB1_58;
	shl.b32 	%r175, %r201, 2;
	mov.u32 	%r176, _ZZ38attention_value_computation_forward_v2ILj32EEviiiiiiPKiS1_S1_S1_PKfS3_PfE20shared_value_indices;
	add.s32 	%r177, %r176, %r175;
	ld.shared.u32 	%r72, [%r177];
	setp.eq.s32 	%p41, %r72, -1;
	@%p41 bra 	$L__BB1_58;
	mov.u32 	%r179, _ZZ38attention_value_computation_forward_v2ILj32EEviiiiiiPKiS1_S1_S1_PKfS3_PfE18shared_attn_weight;
	add.s32 	%r180, %r179, %r175;
	ld.shared.f32 	%f73, [%r180];
	mad.lo.s32 	%r181, %r38, %r72, %r37;
	mul.wide.s32 	%rd60, %r181, 4;
	add.s64 	%rd61, %rd2, %rd60;
	ld.global.f32 	%f74, [%rd61];
	fma.rn.f32 	%f76, %f73, %f74, %f76;
$L__BB1_58:
	st.global.f32 	[%rd11], %f76;
$L__BB1_59:
	ret;

}
	// .globl	_Z38attention_value_computation_forward_v2ILj64EEviiiiiiPKiS1_S1_S1_PKfS3_Pf
.visible .entry _Z38attention_value_computation_forward_v2ILj64EEviiiiiiPKiS1_S1_S1_PKfS3_Pf(
	.param .u32 _Z38attention_value_computation_forward_v2ILj64EEviiiiiiPKiS1_S1_S1_PKfS3_Pf_param_0,
	.param .u32 _Z38attention_value_computation_forward_v2ILj64EEviiiiiiPKiS1_S1_S1_PKfS3_Pf_param_1,
	.param .u32 _Z38attention_value_computation_forward_v2ILj64EEviiiiiiPKiS1_S1_S1_PKfS3_Pf_param_2,
	.param .u32 _Z38attention_value_computation_forward_v2ILj64EEviiiiiiPKiS1_S1_S1_PKfS3_Pf_param_3,
	.param .u32 _Z38attention_value_computation_forward_v2ILj64EEviiiiiiPKiS1_S1_S1_PKfS3_Pf_param_4,
	.param .u32 _Z38attention_value_computation_forward_v2ILj64EEviiiiiiPKiS1_S1_S1_PKfS3_Pf_param_5,
	.param .u64 .ptr .align 1 _Z38attention_value_computation_forward_v2ILj64EEviiiiiiPKiS1_S1_S1_PKfS3_Pf_param_6,
	.param .u64 .ptr .align 1 _Z38attention_value_computation_forward_v2ILj64EEviiiiiiPKiS1_S1_S1_PKfS3_Pf_param_7,
	.param .u64 .ptr .align 1 _Z38attention_value_computation_forward_v2ILj64EEviiiiiiPKiS1_S1_S1_PKfS3_Pf_param_8,
	.param .u64 .ptr .align 1 _Z38attention_value_computation_forward_v2ILj64EEviiiiiiPKiS1_S1_S1_PKfS3_Pf_param_9,
	.param .u64 .ptr .align 1 _Z38attention_value_computation_forward_v2ILj64EEviiiiiiPKiS1_S1_S1_PKfS3_Pf_param_10,
	.param .u64 .ptr .align 1 _Z38attention_value_computation_forward_v2ILj64EEviiiiiiPKiS1_S1_S1_PKfS3_Pf_param_11,
	.param .u64 .ptr .align 1 _Z38attention_value_computation_forward_v2ILj64EEviiiiiiPKiS1_S1_S1_PKfS3_Pf_param_12
)
{
	.reg .pred 	%p<42>;
	.reg .b32 	%r<203>;
	.reg .b32 	%f<97>;
	.reg .b64 	%rd<64>;
	// demoted variable
	.shared .align 4 .b8 _ZZ38attention_value_computation_forward_v2ILj64EEviiiiiiPKiS1_S1_S1_PKfS3_PfE18shared_attn_weight[256];
	// demoted variable
	.shared .align 4 .b8 _ZZ38attention_value_computation_forward_v2ILj64EEviiiiiiPKiS1_S1_S1_PKfS3_PfE20shared_value_indices[256];
	ld.param.u32 	%r76, [_Z38attention_value_computation_forward_v2ILj64EEviiiiiiPKiS1_S1_S1_PKfS3_Pf_param_1];
	ld.param.u32 	%r73, [_Z38attention_value_computation_forward_v2ILj64EEviiiiiiPKiS1_S1_S1_PKfS3_Pf_param_2];
	ld.param.u32 	%r74, [_Z38attention_value_computation_forward_v2ILj64EEviiiiiiPKiS1_S1_S1_PKfS3_Pf_param_4];
	ld.param.u32 	%r75, [_Z38attention_value_computation_forward_v2ILj64EEviiiiiiPKiS1_S1_S1_PKfS3_Pf_param_5];
	ld.param.u64 	%rd16, [_Z38attention_value_computation_forward_v2ILj64EEviiiiiiPKiS1_S1_S1_PKfS3_Pf_param_7];
	ld.param.u64 	%rd12, [_Z38attention_value_computation_forward_v2ILj64EEviiiiiiPKiS1_S1_S1_PKfS3_Pf_param_8];
	ld.param.u64 	%rd13, [_Z38attention_value_computation_forward_v2ILj64EEviiiiiiPKiS1_S1_S1_PKfS3_Pf_param_9];
	ld.param.u64 	%rd14, [_Z38attention_value_computation_forward_v2ILj64EEviiiiiiPKiS1_S1_S1_PKfS3_Pf_param_10];
	ld.param.u64 	%rd17, [_Z38attention_value_computation_forward_v2ILj64EEviiiiiiPKiS1_S1_S1_PKfS3_Pf_param_11];
	ld.param.u64 	%rd15, [_Z38attention_value_computation_forward_v2ILj64EEviiiiiiPKiS1_S1_S1_PKfS3_Pf_param_12];
	cvta.to.global.u64 	%rd1, %rd16;
	cvta.to.global.u64 	%rd2, %rd17;
	mov.u32 	%r1, %ctaid.x;
	mov.u32 	%r2, %ctaid.y;
	mov.u32 	%r3, %tid.x;
	setp.ge.s32 	%p1, %r1, %r76;
	setp.ge.s32 	%p2, %r2, %r74;
	or.pred  	%p3, %p1, %p2;
	setp.ge.s32 	%p4, %r3, %r75;
	or.pred  	%p5, %p3, %p4;
	@%p5 bra 	$L__BB2_59;
	cvta.to.global.u64 	%rd18, %rd12;
	mul.wide.u32 	%rd19, %r1, 4;
	add.s64 	%rd20, %rd18, %rd19;
	ld.global.u32 	%r4, [%rd20];
	setp.lt.s32 	%p6, %r4, 1;
	mov.b32 	%r193, 0;
	@%p6 bra 	$L__BB2_14;
	and.b32  	%r5, %r4, 15;
	setp.lt.u32 	%p7, %r4, 16;
	mov.b32 	%r183, 0;
	mov.u32 	%r193, %r183;
	@%p7 bra 	$L__BB2_5;
	and.b32  	%r183, %r4, 2147483632;
	neg.s32 	%r194, %r183;
	add.s64 	%rd63, %rd1, 32;
	mov.b32 	%r193, 0;
$L__BB2_4:
	.pragma "nounroll";
	ld.global.u32 	%r81, [%rd63+-32];
	add.s32 	%r82, %r81, %r193;
	ld.global.u32 	%r83, [%rd63+-28];
	add.s32 	%r84, %r83, %r82;
	ld.global.u32 	%r85, [%rd63+-24];
	add.s32 	%r86, %r85, %r84;
	ld.global.u32 	%r87, [%rd63+-20];
	add.s32 	%r88, %r87, %r86;
	ld.global.u32 	%r89, [%rd63+-16];
	add.s32 	%r90, %r89, %r88;
	ld.global.u32 	%r91, [%rd63+-12];
	add.s32 	%r92, %r91, %r90;
	ld.global.u32 	%r93, [%rd63+-8];
	add.s32 	%r94, %r93, %r92;
	ld.global.u32 	%r95, [%rd63+-4];
	add.s32 	%r96, %r95, %r94;
	ld.global.u32 	%r97, [%rd63];
	add.s32 	%r98, %r97, %r96;
	ld.global.u32 	%r99, [%rd63+4];
	add.s32 	%r100, %r99, %r98;
	ld.global.u32 	%r101, [%rd63+8];
	add.s32 	%r102, %r101, %r100;
	ld.global.u32 	%r103, [%rd63+12];
	add.s32 	%r104, %r103, %r102;
	ld.global.u32 	%r105, [%rd63+16];
	add.s32 	%r106, %r105, %r104;
	ld.global.u32 	%r107, [%rd63+20];
	add.s32 	%r108, %r107, %r106;
	ld.global.u32 	%r109, [%rd63+24];
	add.s32 	%r110, %r109, %r108;
	ld.global.u32 	%r111, [%rd63+28];
	add.s32 	%r193, %r111, %r110;
	add.s32 	%r194, %r194, 16;
	add.s64 	%rd63, %rd63, 64;
	setp.eq.s32 	%p8, %r194, 0;
	@%p8 bra 	$L__BB2_5;
	bra.uni 	$L__BB2_4;
$L__BB2_5:
	setp.eq.s32 	%p9, %r5, 0;
	@%p9 bra 	$L__BB2_14;
	and.b32  	%r11, %r4, 7;
	setp.lt.u32 	%p10, %r5, 8;
	@%p10 bra 	$L__BB2_8;
	mul.wide.u32 	%rd21, %r183, 4;
	add.s64 	%rd22, %rd1, %rd21;
	ld.global.u32 	%r113, [%rd22];
	add.s32 	%r114, %r113, %r193;
	ld.global.u32 	%r115, [%rd22+4];
	add.s32 	%r116, %r115, %r114;
	ld.global.u32 	%r117, [%rd22+8];
	add.s32 	%r118, %r117, %r116;
	ld.global.u32 	%r119, [%rd22+12];
	add.s32 	%r120, %r119, %r118;
	ld.global.u32 	%r121, [%rd22+16];
	add.s32 	%r122, %r121, %r120;
	ld.global.u32 	%r123, [%rd22+20];
	add.s32 	%r124, %r123, %r122;
	ld.global.u32 	%r125, [%rd22+24];
	add.s32 	%r126, %r125, %r124;
	ld.global.u32 	%r127, [%rd22+28];
	add.s32 	%r193, %r127, %r126;
	add.s32 	%r183, %r183, 8;
$L__BB2_8:
	setp.eq.s32 	%p11, %r11, 0;
	@%p11 bra 	$L__BB2_14;
	and.b32  	%r17, %r4, 3;
	setp.lt.u32 	%p12, %r11, 4;
	@%p12 bra 	$L__BB2_11;
	mul.wide.u32 	%rd23, %r183, 4;
	add.s64 	%rd24, %rd1, %rd23;
	ld.global.u32 	%r129, [%rd24];
	add.s32 	%r130, %r129, %r193;
	ld.global.u32 	%r131, [%rd24+4];
	add.s32 	%r132, %r131, %r130;
	ld.global.u32 	%r133, [%rd24+8];
	add.s32 	%r134, %r133, %r132;
	ld.global.u32 	%r135, [%rd24+12];
	add.s32 	%r193, %r135, %r134;
	add.s32 	%r183, %r183, 4;
$L__BB2_11:
	setp.eq.s32 	%p13, %r17, 0;
	@%p13 bra 	$L__BB2_14;
	mul.wide.u32 	%rd25, %r183, 4;
	add.s64 	%rd62, %rd1, %rd25;
	neg.s32 	%r191, %r17;
$L__BB2_13:
	.pragma "nounroll";
	ld.global.u32 	%r136, [%rd62];
	add.s32 	%r193, %r136, %r193;
	add.s64 	%rd62, %rd62, 4;
	add.s32 	%r191, %r191, 1;
	setp.ne.s32 	%p14, %r191, 0;
	@%p14 bra 	$L__BB2_13;
$L__BB2_14:
	setp.ge.s32 	%p15, %r3, %r73;
	@%p15 bra 	$L__BB2_17;
	mul.lo.s32 	%r29, %r73, %r1;
	mov.u32 	%r30, %ntid.x;
	cvta.to.global.u64 	%rd7, %rd14;
	cvta.to.global.u64 	%rd8, %rd13;
	mov.u32 	%r196, %r3;
$L__BB2_16:
	add.s32 	%r137, %r196, %r29;
	mad.lo.s32 	%r138, %r137, %r74, %r2;
	mul.wide.s32 	%rd26, %r138, 4;
	add.s64 	%rd27, %rd7, %rd26;
	ld.global.f32 	%f38, [%rd27];
	shl.b32 	%r139, %r196, 2;
	mov.u32 	%r140, _ZZ38attention_value_computation_forward_v2ILj64EEviiiiiiPKiS1_S1_S1_PKfS3_PfE18shared_attn_weight;
	add.s32 	%r141, %r140, %r139;
	st.shared.f32 	[%r141], %f38;
	mul.wide.s32 	%rd28, %r137, 4;
	add.s64 	%rd29, %rd8, %rd28;
	ld.global.u32 	%r142, [%rd29];
	setp.eq.s32 	%p16, %r142, -1;
	add.s32 	%r143, %r142, %r193;
	selp.b32 	%r144, -1, %r143, %p16;
	mov.u32 	%r145, _ZZ38attention_value_computation_forward_v2ILj64EEviiiiiiPKiS1_S1_S1_PKfS3_PfE20shared_value_indices;
	add.s32 	%r146, %r145, %r139;
	st.shared.u32 	[%r146], %r144;
	add.s32 	%r196, %r196, %r30;
	setp.lt.s32 	%p17, %r196, %r73;
	@%p17 bra 	$L__BB2_16;
$L__BB2_17:
	bar.sync 	0;
	mul.lo.s32 	%r147, %r74, %r1;
	mad.lo.s32 	%r37, %r75, %r2, %r3;
	mad.lo.s32 	%r148, %r147, %r75, %r37;
	cvta.to.global.u64 	%rd30, %rd15;
	mul.wide.u32 	%rd31, %r148, 4;
	add.s64 	%rd11, %rd30, %rd31;
	setp.lt.s32 	%p18, %r73, 1;
	mov.f32 	%f76, 0f00000000;
	@%p18 bra 	$L__BB2_58;
	mul.lo.s32 	%r38, %r75, %r74;
	and.b32  	%r39, %r73, 7;
	setp.lt.u32 	%p19, %r73, 8;
	mov.f32 	%f76, 0f00000000;
	mov.b32 	%r201, 0;
	@%p19 bra 	$L__BB2_37;
	and.b32  	%r201, %r73, 2147483640;
	mov.u32 	%r152, _ZZ38attention_value_computation_forward_v2ILj64EEviiiiiiPKiS1_S1_S1_PKfS3_PfE20shared_value_indices;
	add.s32 	%r198, %r152, 16;
	mov.u32 	%r153, _ZZ38attention_value_computation_forward_v2ILj64EEviiiiiiPKiS1_S1_S1_PKfS3_PfE18shared_attn_weight;
	add.s32 	%r197, %r153, 16;
	neg.s32 	%r199, %r201;
	mov.f32 	%f76, 0f00000000;
$L__BB2_20:
	.pragma "nounroll";
	ld.shared.u32 	%r45, [%r198+-16];
	setp.eq.s32 	%p20, %r45, -1;
	@%p20 bra 	$L__BB2_22;
	ld.shared.f32 	%f43, [%r197+-16];
	mad.lo.s32 	%r154, %r38, %r45, %r37;
	mul.wide.s32 	%rd32, %r154, 4;
	add.s64 	%rd33, %rd2, %rd32;
	ld.global.f32 	%f44, [%rd33];
	fma.rn.f32 	%f76, %f43, %f44, %f76;
$L__BB2_22:
	ld.shared.u32 	%r46, [%r198+-12];
	setp.eq.s32 	%p21, %r46, -1;
	@%p21 bra 	$L__BB2_24;
	ld.shared.f32 	%f45, [%r197+-12];
	mad.lo.s32 	%r155, %r38, %r46, %r37;
	mul.wide.s32 	%rd34, %r155, 4;
	add.s64 	%rd35, %rd2, %rd34;
	ld.global.f32 	%f46, [%rd35];
	fma.rn.f32 	%f76, %f45, %f46, %f76;
$L__BB2_24:
	ld.shared.u32 	%r47, [%r198+-8];
	setp.eq.s32 	%p22, %r47, -1;
	@%p22 bra 	$L__BB2_26;
	ld.shared.f32 	%f47, [%r197+-8];
	mad.lo.s32 	%r156, %r38, %r47, %r37;
	mul.wide.s32 	%rd36, %r156, 4;
	add.s64 	%rd37, %rd2, %rd36;
	ld.global.f32 	%f48, [%rd37];
	fma.rn.f32 	%f76, %f47, %f48, %f76;
$L__BB2_26:
	ld.shared.u32 	%r48, [%r198+-4];
	setp.eq.s32 	%p23, %r48, -1;
	@%p23 bra 	$L__BB2_28;
	ld.shared.f32 	%f49, [%r197+-4];
	mad.lo.s32 	%r157, %r38, %r48, %r37;
	mul.wide.s32 	%rd38, %r157, 4;
	add.s64 	%rd39, %rd2, %rd38;
	ld.global.f32 	%f50, [%rd39];
	fma.rn.f32 	%f76, %f49, %f50, %f76;
$L__BB2_28:
	ld.shared.u32 	%r49, [%r198];
	setp.eq.s32 	%p24, %r49, -1;
	@%p24 bra 	$L__BB2_30;
	ld.shared.f32 	%f51, [%r197];
	mad.lo.s32 	%r158, %r38, %r49, %r37;
	mul.wide.s32 	%rd40, %r158, 4;
	add.s64 	%rd41, %rd2, %rd40;
	ld.global.f32 	%f52, [%rd41];
	fma.rn.f32 	%f76, %f51, %f52, %f76;
$L__BB2_30:
	ld.shared.u32 	%r50, [%r198+4];
	setp.eq.s32 	%p25, %r50, -1;
	@%p25 bra 	$L__BB2_32;
	ld.shared.f32 	%f53, [%r197+4];
	mad.lo.s32 	%r159, %r38, %r50, %r37;
	mul.wide.s32 	%rd42, %r159, 4;
	add.s64 	%rd43, %rd2, %rd42;
	ld.global.f32 	%f54, [%rd43];
	fma.rn.f32 	%f76, %f53, %f54, %f76;
$L__BB2_32:
	ld.shared.u32 	%r51, [%r198+8];
	setp.eq.s32 	%p26, %r51, -1;
	@%p26 bra 	$L__BB2_34;
	ld.shared.f32 	%f55, [%r197+8];
	mad.lo.s32 	%r160, %r38, %r51, %r37;
	mul.wide.s32 	%rd44, %r160, 4;
	add.s64 	%rd45, %rd2, %rd44;
	ld.global.f32 	%f56, [%rd45];
	fma.rn.f32 	%f76, %f55, %f56, %f76;
$L__BB2_34:
	ld.shared.u32 	%r52, [%r198+12];
	setp.eq.s32 	%p27, %r52, -1;
	@%p27 bra 	$L__BB2_36;
	ld.shared.f32 	%f57, [%r197+12];
	mad.lo.s32 	%r161, %r38, %r52, %r37;
	mul.wide.s32 	%rd46, %r161, 4;
	add.s64 	%rd47, %rd2, %rd46;
	ld.global.f32 	%f58, [%rd47];
	fma.rn.f32 	%f76, %f57, %f58, %f76;
$L__BB2_36:
	add.s32 	%r199, %r199, 8;
	add.s32 	%r198, %r198, 32;
	add.s32 	%r197, %r197, 32;
	setp.ne.s32 	%p28, %r199, 0;
	@%p28 bra 	$L__BB2_20;
$L__BB2_37:
	setp.eq.s32 	%p29, %r39, 0;
	@%p29 bra 	$L__BB2_58;
	and.b32  	%r57, %r73, 3;
	setp.lt.u32 	%p30, %r39, 4;
	@%p30 bra 	$L__BB2_48;
	shl.b32 	%r162, %r201, 2;
	mov.u32 	%r163, _ZZ38attention_value_computation_forward_v2ILj64EEviiiiiiPKiS1_S1_S1_PKfS3_PfE20shared_value_indices;
	add.s32 	%r58, %r163, %r162;
	ld.shared.u32 	%r59, [%r58];
	setp.eq.s32 	%p31, %r59, -1;
	mov.u32 	%r164, _ZZ38attention_value_computation_forward_v2ILj64EEviiiiiiPKiS1_S1_S1_PKfS3_PfE18shared_attn_weight;
	add.s32 	%r60, %r164, %r162;
	@%p31 bra 	$L__BB2_41;
	ld.shared.f32 	%f60, [%r60];
	mad.lo.s32 	%r165, %r38, %r59, %r37;
	mul.wide.s32 	%rd48, %r165, 4;
	add.s64 	%rd49, %rd2, %rd48;
	ld.global.f32 	%f61, [%rd49];
	fma.rn.f32 	%f76, %f60, %f61, %f76;
$L__BB2_41:
	ld.shared.u32 	%r61, [%r58+4];
	setp.eq.s32 	%p32, %r61, -1;
	@%p32 bra 	$L__BB2_43;
	ld.shared.f32 	%f62, [%r60+4];
	mad.lo.s32 	%r166, %r38, %r61, %r37;
	mul.wide.s32 	%rd50, %r166, 4;
	add.s64 	%rd51, %rd2, %rd50;
	ld.global.f32 	%f63, [%rd51];
	fma.rn.f32 	%f76, %f62, %f63, %f76;
$L__BB2_43:
	ld.shared.u32 	%r62, [%r58+8];
	setp.eq.s32 	%p33, %r62, -1;
	@%p33 bra 	$L__BB2_45;
	ld.shared.f32 	%f64, [%r60+8];
	mad.lo.s32 	%r167, %r38, %r62, %r37;
	mul.wide.s32 	%rd52, %r167, 4;
	add.s64 	%rd53, %rd2, %rd52;
	ld.global.f32 	%f65, [%rd53];
	fma.rn.f32 	%f76, %f64, %f65, %f76;
$L__BB2_45:
	ld.shared.u32 	%r63, [%r58+12];
	setp.eq.s32 	%p34, %r63, -1;
	@%p34 bra 	$L__BB2_47;
	ld.shared.f32 	%f66, [%r60+12];
	mad.lo.s32 	%r168, %r38, %r63, %r37;
	mul.wide.s32 	%rd54, %r168, 4;
	add.s64 	%rd55, %rd2, %rd54;
	ld.global.f32 	%f67, [%rd55];
	fma.rn.f32 	%f76, %f66, %f67, %f76;
$L__BB2_47:
	add.s32 	%r201, %r201, 4;
$L__BB2_48:
	setp.eq.s32 	%p35, %r57, 0;
	@%p35 bra 	$L__BB2_58;
	setp.eq.s32 	%p36, %r57, 1;
	@%p36 bra 	$L__BB2_55;
	shl.b32 	%r169, %r201, 2;
	mov.u32 	%r170, _ZZ38attention_value_computation_forward_v2ILj64EEviiiiiiPKiS1_S1_S1_PKfS3_PfE20shared_value_indices;
	add.s32 	%r66, %r170, %r169;
	ld.shared.u32 	%r67, [%r66];
	setp.eq.s32 	%p37, %r67, -1;
	mov.u32 	%r171, _ZZ38attention_value_computation_forward_v2ILj64EEviiiiiiPKiS1_S1_S1_PKfS3_PfE18shared_attn_weight;
	add.s32 	%r68, %r171, %r169;
	@%p37 bra 	$L__BB2_52;
	ld.shared.f32 	%f69, [%r68];
	mad.lo.s32 	%r172, %r38, %r67, %r37;
	mul.wide.s32 	%rd56, %r172, 4;
	add.s64 	%rd57, %rd2, %rd56;
	ld.global.f32 	%f70, [%rd57];
	fma.rn.f32 	%f76, %f69, %f70, %f76;
$L__BB2_52:
	ld.shared.u32 	%r69, [%r66+4];
	setp.eq.s32 	%p38, %r69, -1;
	@%p38 bra 	$L__BB2_54;
	ld.shared.f32 	%f71, [%r68+4];
	mad.lo.s32 	%r173, %r38, %r69, %r37;
	mul.wide.s32 	%rd58, %r173, 4;
	add.s64 	%rd59, %rd2, %rd58;
	ld.global.f32 	%f72, [%rd59];
	fma.rn.f32 	%f76, %f71, %f72, %f76;
$L__BB2_54:
	add.s32 	%r201, %r201, 2;
$L__BB2_55:
	and.b32  	%r174, %r73, 1;
	setp.eq.b32 	%p39, %r174, 1;
	not.pred 	%p40, %p39;
	@%p40 bra 	$L__BB2_58;
	shl.b32 	%r175, %r201, 2;
	mov.u32 	%r176, _ZZ38attention_value_computation_forward_v2ILj64EEviiiiiiPKiS1_S1_S1_PKfS3_PfE20shared_value_indices;
	add.s32 	%r177, %r176, %r175;
	ld.shared.u32 	%r72, [%r177];
	setp.eq.s32 	%p41, %r72, -1;
	@%p41 bra 	$L__BB2_58;
	mov.u32 	%r179, _ZZ38attention_value_computation_forward_v2ILj64EEviiiiiiPKiS1_S1_S1_PKfS3_PfE18shared_attn_weight;
	add.s32 	%r180, %r179, %r175;
	ld.shared.f32 	%f73, [%r180];
	mad.lo.s32 	%r181, %r38, %r72, %r37;
	mul.wide.s32 	%rd60, %r181, 4;
	add.s64 	%rd61, %rd2, %rd60;
	ld.global.f32 	%f74, [%rd61];
	fma.rn.f32 	%f76, %f73, %f74, %f76;
$L__BB2_58:
	st.global.f32 	[%rd11], %f76;
$L__BB2_59:
	ret;

}
	// .globl	_Z38attention_value_computation_forward_v2ILj128EEviiiiiiPKiS1_S1_S1_PKfS3_Pf
.visible .entry _Z38attention_value_computation_forward_v2ILj128EEviiiiiiPKiS1_S1_S1_PKfS3_Pf(
	.param .u32 _Z38attention_value_computation_forward_v2ILj128EEviiiiiiPKiS1_S1_S1_PKfS3_Pf_param_0,
	.param .u32 _Z38attention_value_computation_forward_v2ILj128EEviiiiiiPKiS1_S1_S1_PKfS3_Pf_param_1,
	.param .u32 _Z38attention_value_computation_forward_v2ILj128EEviiiiiiPKiS1_S1_S1_PKfS3_Pf_param_2,
	.param .u32 _Z38attention_value_computation_forward_v2ILj128EEviiiiiiPKiS1_S1_S1_PKfS3_Pf_param_3,
	.param .u32 _Z38attention_value_computation_forward_v2ILj128EEviiiiiiPKiS1_S1_S1_PKfS3_Pf_param_4,
	.param .u32 _Z38attention_value_computation_forward_v2ILj128EEviiiiiiPKiS1_S1_S1_PKfS3_Pf_param_5,
	.param .u64 .ptr .align 1 _Z38attention_value_computation_forward_v2ILj128EEviiiiiiPKiS1_S1_S1_PKfS3_Pf_param_6,
	.param .u64 .ptr .align 1 _Z38attention_value_computation_forward_v2ILj128EEviiiiiiPKiS1_S1_S1_PKfS3_Pf_param_7,
	.param .u64 .ptr .align 1 _Z38attention_value_computation_forward_v2ILj128EEviiiiiiPKiS1_S1_S1_PKfS3_Pf_param_8,
	.param .u64 .ptr .align 1 _Z38attention_value_computation_forward_v2ILj128EEviiiiiiPKiS1_S1_S1_PKfS3_Pf_param_9,
	.param .u64 .ptr .align 1 _Z38attention_value_computation_forward_v2ILj128EEviiiiiiPKiS1_S1_S1_PKfS3_Pf_param_10,
	.param .u64 .ptr .align 1 _Z38attention_value_computation_forward_v2ILj128EEviiiiiiPKiS1_S1_S1_PKfS3_Pf_param_11,
	.param .u64 .ptr .align 1 _Z38attention_value_computation_forward_v2ILj128EEviiiiiiPKiS1_S1_S1_PKfS3_Pf_param_12
)
{
	.reg .pred 	%p<42>;
	.reg .b32 	%r<203>;
	.reg .b32 	%f<97>;
	.reg .b64 	%rd<64>;
	// demoted variable
	.shared .align 4 .b8 _ZZ38attention_value_computation_forward_v2ILj128EEviiiiiiPKiS1_S1_S1_PKfS3_PfE18shared_attn_weight[512];
	// demoted variable
	.shared .align 4 .b8 _ZZ38attention_value_computation_forward_v2ILj128EEviiiiiiPKiS1_S1_S1_PKfS3_PfE20shared_value_indices[512];
	ld.param.u32 	%r76, [_Z38attention_value_computation_forward_v2ILj128EEviiiiiiPKiS1_S1_S1_PKfS3_Pf_param_1];
	ld.param.u32 	%r73, [_Z38attention_value_computation_forward_v2ILj128EEviiiiiiPKiS1_S1_S1_PKfS3_Pf_param_2];
	ld.param.u32 	%r74, [_Z38attention_value_computation_forward_v2ILj128EEviiiiiiPKiS1_S1_S1_PKfS3_Pf_param_4];
	ld.param.u32 	%r75, [_Z38attention_value_computation_forward_v2ILj128EEviiiiiiPKiS1_S1_S1_PKfS3_Pf_param_5];
	ld.param.u64 	%rd16, [_Z38attention_value_computation_forward_v2ILj128EEviiiiiiPKiS1_S1_S1_PKfS3_Pf_param_7];
	ld.param.u64 	%rd12, [_Z38attention_value_computation_forward_v2ILj128EEviiiiiiPKiS1_S1_S1_PKfS3_Pf_param_8];
	ld.param.u64 	%rd13, [_Z38attention_value_computation_forward_v2ILj128EEviiiiiiPKiS1_S1_S1_PKfS3_Pf_param_9];
	ld.param.u64 	%rd14, [_Z38attention_value_computation_forward_v2ILj128EEviiiiiiPKiS1_S1_S1_PKfS3_Pf_param_10];
	ld.param.u64 	%rd17, [_Z38attention_value_computation_forward_v2ILj128EEviiiiiiPKiS1_S1_S1_PKfS3_Pf_param_11];
	ld.param.u64 	%rd15, [_Z38attention_value_computation_forward_v2ILj128EEviiiiiiPKiS1_S1_S1_PKfS3_Pf_param_12];
	cvta.to.global.u64 	%rd1, %rd16;
	cvta.to.global.u64 	%rd2, %rd17;
	mov.u32 	%r1, %ctaid.x;
	mov.u32 	%r2, %ctaid.y;
	mov.u32 	%r3, %tid.x;
	setp.ge.s32 	%p1, %r1, %r76;
	setp.ge.s32 	%p2, %r2, %r74;
	or.pred  	%p3, %p1, %p2;
	setp.ge.s32 	%p4, %r3, %r75;
	or.pred  	%p5, %p3, %p4;
	@%p5 bra 	$L__BB3_59;
	cvta.to.global.u64 	%rd18, %rd12;
	mul.wide.u32 	%rd19, %r1, 4;
	add.s64 	%rd20, %rd18, %rd19;
	ld.global.u32 	%r4, [%rd20];
	setp.lt.s32 	%p6, %r4, 1;
	mov.b32 	%r193, 0;
	@%p6 bra 	$L__BB3_14;
	and.b32  	%r5, %r4, 15;
	setp.lt.u32 	%p7, %r4, 16;
	mov.b32 	%r183, 0;
	mov.u32 	%r193, %r183;
	@%p7 bra 	$L__BB3_5;
	and.b32  	%r183, %r4, 2147483632;
	neg.s32 	%r194, %r183;
	add.s64 	%rd63, %rd1, 32;
	mov.b32 	%r193, 0;
$L__BB3_4:
	.pragma "nounroll";
	ld.global.u32 	%r81, [%rd63+-32];
	add.s32 	%r82, %r81, %r193;
	ld.global.u32 	%r83, [%rd63+-28];
	add.s32 	%r84, %r83, %r82;
	ld.global.u32 	%r85, [%rd63+-24];
	add.s32 	%r86, %r85, %r84;
	ld.global.u32 	%r87, [%rd63+-20];
	add.s32 	%r88, %r87, %r86;
	ld.global.u32 	%r89, [%rd63+-16];
	add.s32 	%r90, %r89, %r88;
	ld.global.u32 	%r91, [%rd63+-12];
	add.s32 	%r92, %r91, %r90;
	ld.global.u32 	%r93, [%rd63+-8];
	add.s32 	%r94, %r93, %r92;
	ld.global.u32 	%r95, [%rd63+-4];
	add.s32 	%r96, %r95, %r94;
	ld.global.u32 	%r97, [%rd63];
	add.s32 	%r98, %r97, %r96;
	ld.global.u32 	%r99, [%rd63+4];
	add.s32 	%r100, %r99, %r98;
	ld.global.u32 	%r101, [%rd63+8];
	add.s32 	%r102, %r101, %r100;
	ld.global.u32 	%r103, [%rd63+12];
	add.s32 	%r104, %r103, %r102;
	ld.global.u32 	%r105, [%rd63+16];
	add.s32 	%r106, %r105, %r104;
	ld.global.u32 	%r107, [%rd63+20];
	add.s32 	%r108, %r107, %r106;
	ld.global.u32 	%r109, [%rd63+24];
	add.s32 	%r110, %r109, %r108;
	ld.global.u32 	%r111, [%rd63+28];
	add.s32 	%r193, %r111, %r110;
	add.s32 	%r194, %r194, 16;
	add.s64 	%rd63, %rd63, 64;
	setp.eq.s32 	%p8, %r194, 0;
	@%p8 bra 	$L__BB3_5;
	bra.uni 	$L__BB3_4;
$L__BB3_5:
	setp.eq.s32 	%p9, %r5, 0;
	@%p9 bra 	$L__BB3_14;
	and.b32  	%r11, %r4, 7;
	setp.lt.u32 	%p10, %r5, 8;
	@%p10 bra 	$L__BB3_8;
	mul.wide.u32 	%rd21, %r183, 4;
	add.s64 	%rd22, %rd1, %rd21;
	ld.global.u32 	%r113, [%rd22];
	add.s32 	%r114, %r113, %r193;
	ld.global.u32 	%r115, [%rd22+4];
	add.s32 	%r116, %r115, %r114;
	ld.global.u32 	%r117, [%rd22+8];
	add.s32 	%r118, %r117, %r116;
	ld.global.u32 	%r119, [%rd22+12];
	add.s32 	%r120, %r119, %r118;
	ld.global.u32 	%r121, [%rd22+16];
	add.s32 	%r122, %r121, %r120;
	ld.global.u32 	%r123, [%rd22+20];
	add.s32 	%r124, %r123, %r122;
	ld.global.u32 	%r125, [%rd22+24];
	add.s32 	%r126, %r125, %r124;
	ld.global.u32 	%r127, [%rd22+28];
	add.s32 	%r193, %r127, %r126;
	add.s32 	%r183, %r183, 8;
$L__BB3_8:
	setp.eq.s32 	%p11, %r11, 0;
	@%p11 bra 	$L__BB3_14;
	and.b32  	%r17, %r4, 3;
	setp.lt.u32 	%p12, %r11, 4;
	@%p12 bra 	$L__BB3_11;
	mul.wide.u32 	%rd23, %r183, 4;
	add.s64 	%rd24, %rd1, %rd23;
	ld.global.u32 	%r129, [%rd24];
	add.s32 	%r130, %r129, %r193;
	ld.global.u32 	%r131, [%rd24+4];
	add.s32 	%r132, %r131, %r130;
	ld.global.u32 	%r133, [%rd24+8];
	add.s32 	%r134, %r133, %r132;
	ld.global.u32 	%r135, [%rd24+12];
	add.s32 	%r193, %r135, %r134;
	add.s32 	%r183, %r183, 4;
$L__BB3_11:
	setp.eq.s32 	%p13, %r17, 0;
	@%p13 bra 	$L__BB3_14;
	mul.wide.u32 	%rd25, %r183, 4;
	add.s64 	%rd62, %rd1, %rd25;
	neg.s32 	%r191, %r17;
$L__BB3_13:
	.pragma "nounroll";
	ld.global.u32 	%r136, [%rd62];
	add.s32 	%r193, %r136, %r193;
	add.s64 	%rd62, %rd62, 4;
	add.s32 	%r191, %r191, 1;
	setp.ne.s32 	%p14, %r191, 0;
	@%p14 bra 	$L__BB3_13;
$L__BB3_14:
	setp.ge.s32 	%p15, %r3, %r73;
	@%p15 bra 	$L__BB3_17;
	mul.lo.s32 	%r29, %r73, %r1;
	mov.u32 	%r30, %ntid.x;
	cvta.to.global.u64 	%rd7, %rd14;
	cvta.to.global.u64 	%rd8, %rd13;
	mov.u32 	%r196, %r3;
$L__BB3_16:
	add.s32 	%r137, %r196, %r29;
	mad.lo.s32 	%r138, %r137, %r74, %r2;
	mul.wide.s32 	%rd26, %r138, 4;
	add.s64 	%rd27, %rd7, %rd26;
	ld.global.f32 	%f38, [%rd27];
	shl.b32 	%r139, %r196, 2;
	mov.u32 	%r140, _ZZ38attention_value_computation_forward_v2ILj128EEviiiiiiPKiS1_S1_S1_PKfS3_PfE18shared_attn_weight;
	add.s32 	%r141, %r140, %r139;
	st.shared.f32 	[%r141], %f38;
	mul.wide.s32 	%rd28, %r137, 4;
	add.s64 	%rd29, %rd8, %rd28;
	ld.global.u32 	%r142, [%rd29];
	setp.eq.s32 	%p16, %r142, -1;
	add.s32 	%r143, %r142, %r193;
	selp.b32 	%r144, -1, %r143, %p16;
	mov.u32 	%r145, _ZZ38attention_value_computation_forward_v2ILj128EEviiiiiiPKiS1_S1_S1_PKfS3_PfE20shared_value_indices;
	add.s32 	%r146, %r145, %r139;
	st.shared.u32 	[%r146], %r144;
	add.s32 	%r196, %r196, %r30;
	setp.lt.s32 	%p17, %r196, %r73;
	@%p17 bra 	$L__BB3_16;
$L__BB3_17:
	bar.sync 	0;
	mul.lo.s32 	%r147, %r74, %r1;
	mad.lo.s32 	%r37, %r75, %r2, %r3;
	mad.lo.s32 	%r148, %r147, %r75, %r37;
	cvta.to.global.u64 	%rd30, %rd15;
	mul.wide.u32 	%rd31, %r148, 4;
	add.s64 	%rd11, %rd30, %rd31;
	setp.lt.s32 	%p18, %r73, 1;
	mov.f32 	%f76, 0f00000000;
	@%p18 bra 	$L__BB3_58;
	mul.lo.s32 	%r38, %r75, %r74;
	and.b32  	%r39, %r73, 7;
	setp.lt.u32 	%p19, %r73, 8;
	mov.f32 	%f76, 0f00000000;
	mov.b32 	%r201, 0;
	@%p19 bra 	$L__BB3_37;
	and.b32  	%r201, %r73, 2147483640;
	mov.u32 	%r152, _ZZ38attention_value_computation_forward_v2ILj128EEviiiiiiPKiS1_S1_S1_PKfS3_PfE20shared_value_indices;
	add.s32 	%r198, %r152, 16;
	mov.u32 	%r153, _ZZ38attention_value_computation_forward_v2ILj128EEviiiiiiPKiS1_S1_S1_PKfS3_PfE18shared_attn_weight;
	add.s32 	%r197, %r153, 16;
	neg.s32 	%r199, %r201;
	mov.f32 	%f76, 0f00000000;
$L__BB3_20:
	.pragma "nounroll";
	ld.shared.u32 	%r45, [%r198+-16];
	setp.eq.s32 	%p20, %r45, -1;
	@%p20 bra 	$L__BB3_22;
	ld.shared.f32 	%f43, [%r197+-16];
	mad.lo.s32 	%r154, %r38, %r45, %r37;
	mul.wide.s32 	%rd32, %r154, 4;
	add.s64 	%rd33, %rd2, %rd32;
	ld.global.f32 	%f44, [%rd33];
	fma.rn.f32 	%f76, %f43, %f44, %f76;
$L__BB3_22:
	ld.shared.u32 	%r46, [%r198+-12];
	setp.eq.s32 	%p21, %r46, -1;
	@%p21 bra 	$L__BB3_24;
	ld.shared.f32 	%f45, [%r197+-12];
	mad.lo.s32 	%r155, %r38, %r46, %r37;
	mul.wide.s32 	%rd34, %r155, 4;
	add.s64 	%rd35, %rd2, %rd34;
	ld.global.f32 	%f46, [%rd35];
	fma.rn.f32 	%f76, %f45, %f46, %f76;
$L__BB3_24:
	ld.shared.u32 	%r47, [%r198+-8];
	setp.eq.s32 	%p22, %r47, -1;
	@%p22 bra 	$L__BB3_26;
	ld.shared.f32 	%f47, [%r197+-8];
	mad.lo.s32 	%r156, %r38, %r47, %r37;
	mul.wide.s32 	%rd36, %r156, 4;
	add.s64 	%rd37, %rd2, %rd36;
	ld.global.f32 	%f48, [%rd37];
	fma.rn.f32 	%f76, %f47, %f48, %f76;
$L__BB3_26:
	ld.shared.u32 	%r48, [%r198+-4];
	setp.eq.s32 	%p23, %r48, -1;
	@%p23 bra 	$L__BB3_28;
	ld.shared.f32 	%f49, [%r197+-4];
	mad.lo.s32 	%r157, %r38, %r48, %r37;
	mul.wide.s32 	%rd38, %r157, 4;
	add.s64 	%rd39, %rd2, %rd38;
	ld.global.f32 	%f50, [%rd39];
	fma.rn.f32 	%f76, %f49, %f50, %f76;
$L__BB3_28:
	ld.shared.u32 	%r49, [%r198];
	setp.eq.s32 	%p24, %r49, -1;
	@%p24 bra 	$L__BB3_30;
	ld.shared.f32 	%f51, [%r197];
	mad.lo.s32 	%r158, %r38, %r49, %r37;
	mul.wide.s32 	%rd40, %r158, 4;
	add.s64 	%rd41, %rd2, %rd40;
	ld.global.f32 	%f52, [%rd41];
	fma.rn.f32 	%f76, %f51, %f52, %f76;
$L__BB3_30:
	ld.shared.u32 	%r50, [%r198+4];
	setp.eq.s32 	%p25, %r50, -1;
	@%p25 bra 	$L__BB3_32;
	ld.shared.f32 	%f53, [%r197+4];
	mad.lo.s32 	%r159, %r38, %r50, %r37;
	mul.wide.s32 	%rd42, %r159, 4;
	add.s64 	%rd43, %rd2, %rd42;
	ld.global.f32 	%f54, [%rd43];
	fma.rn.f32 	%f76, %f53, %f54, %f76;
$L__BB3_32:
	ld.shared.u32 	%r51, [%r198+8];
	setp.eq.s32 	%p26, %r51, -1;
	@%p26 bra 	$L__BB3_34;
	ld.shared.f32 	%f55, [%r197+8];
	mad.lo.s32 	%r160, %r38, %r51, %r37;
	mul.wide.s32 	%rd44, %r160, 4;
	add.s64 	%rd45, %rd2, %rd44;
	ld.global.f32 	%f56, [%rd45];
	fma.rn.f32 	%f76, %f55, %f56, %f76;
$L__BB3_34:
	ld.shared.u32 	%r52, [%r198+12];
	setp.eq.s32 	%p27, %r52, -1;
	@%p27 bra 	$L__BB3_36;
	ld.shared.f32 	%f57, [%r197+12];
	mad.lo.s32 	%r161, %r38, %r52, %r37;
	mul.wide.s32 	%rd46, %r161, 4;
	add.s64 	%rd47, %rd2, %rd46;
	ld.global.f32 	%f58, [%rd47];
	fma.rn.f32 	%f76, %f57, %f58, %f76;
$L__BB3_36:
	add.s32 	%r199, %r199, 8;
	add.s32 	%r198, %r198, 32;
	add.s32 	%r197, %r197, 32;
	setp.ne.s32 	%p28, %r199, 0;
	@%p28 bra 	$L__BB3_20;
$L__BB3_37:
	setp.eq.s32 	%p29, %r39, 0;
	@%p29 bra 	$L__BB3_58;
	and.b32  	%r57, %r73, 3;
	setp.lt.u32 	%p30, %r39, 4;
	@%p30 bra 	$L__BB3_48;
	shl.b32 	%r162, %r201, 2;
	mov.u32 	%r163, _ZZ38attention_value_computation_forward_v2ILj128EEviiiiiiPKiS1_S1_S1_PKfS3_PfE20shared_value_indices;
	add.s32 	%r58, %r163, %r162;
	ld.shared.u32 	%r59, [%r58];
	setp.eq.s32 	%p31, %r59, -1;
	mov.u32 	%r164, _ZZ38attention_value_computation_forward_v2ILj128EEviiiiiiPKiS1_S1_S1_PKfS3_PfE18shared_attn_weight;
	add.s32 	%r60, %r164, %r162;
	@%p31 bra 	$L__BB3_41;
	ld.shared.f32 	%f60, [%r60];
	mad.lo.s32 	%r165, %r38, %r59, %r37;
	mul.wide.s32 	%rd48, %r165, 4;
	add.s64 	%rd49, %rd2, %rd48;
	ld.global.f32 	%f61, [%rd49];
	fma.rn.f32 	%f76, %f60, %f61, %f76;
$L__BB3_41:
	ld.shared.u32 	%r61, [%r58+4];
	setp.eq.s32 	%p32, %r61, -1;
	@%p32 bra 	$L__BB3_43;
	ld.shared.f32 	%f62, [%r60+4];
	mad.lo.s32 	%r166, %r38, %r61, %r37;
	mul.wide.s32 	%rd50, %r166, 4;
	add.s64 	%rd51, %rd2, %rd50;
	ld.global.f32 	%f63, [%rd51];
	fma.rn.f32 	%f76, %f62, %f63, %f76;
$L__BB3_43:
	ld.shared.u32 	%r62, [%r58+8];
	setp.eq.s32 	%p33, %r62, -1;
	@%p33 bra 	$L__BB3_45;
	ld.shared.f32 	%f64, [%r60+8];
	mad.lo.s32 	%r167, %r38, %r62, %r37;
	mul.wide.s32 	%rd52, %r167, 4;
	add.s64 	%rd53, %rd2, %rd52;
	ld.global.f32 	%f65, [%rd53];
	fma.rn.f32 	%f76, %f64, %f65, %f76;
$L__BB3_45:
	ld.shared.u32 	%r63, [%r58+12];
	setp.eq.s32 	%p34, %r63, -1;
	@%p34 bra 	$L__BB3_47;
	ld.shared.f32 	%f66, [%r60+12];
	mad.lo.s32 	%r168, %r38, %r63, %r37;
	mul.wide.s32 	%rd54, %r168, 4;
	add.s64 	%rd55, %rd2, %rd54;
	ld.global.f32 	%f67, [%rd55];
	fma.rn.f32 	%f76, %f66, %f67, %f76;
$L__BB3_47:
	add.s32 	%r201, %r201, 4;
$L__BB3_48:
	setp.eq.s32 	%p35, %r57, 0;
	@%p35 bra 	$L__BB3_58;
	setp.eq.s32 	%p36, %r57, 1;
	@%p36 bra 	$L__BB3_55;
	shl.b32 	%r169, %r201, 2;
	mov.u32 	%r170, _ZZ38attention_value_computation_forward_v2ILj128EEviiiiiiPKiS1_S1_S1_PKfS3_PfE20shared_value_indices;
	add.s32 	%r66, %r170, %r169;
	ld.shared.u32 	%r67, [%r66];
	setp.eq.s32 	%p37, %r67, -1;
	mov.u32 	%r171, _ZZ38attention_value_computation_forward_v2ILj128EEviiiiiiPKiS1_S1_S1_PKfS3_PfE18shared_attn_weight;
	add.s32 	%r68, %r171, %r169;
	@%p37 bra 	$L__BB3_52;
	ld.shared.f32 	%f69, [%r68];
	mad.lo.s32 	%r172, %r38, %r67, %r37;
	mul.wide.s32 	%rd56, %r172, 4;
	add.s64 	%rd57, %rd2, %rd56;
	ld.global.f32 	%f70, [%rd57];
	fma.rn.f32 	%f76, %f69, %f70, %f76;
$L__BB3_52:
	ld.shared.u32 	%r69, [%r66+4];
	setp.eq.s32 	%p38, %r69, -1;
	@%p38 bra 	$L__BB3_54;
	ld.shared.f32 	%f71, [%r68+4];
	mad.lo.s32 	%r173, %r38, %r69, %r37;
	mul.wide.s32 	%rd58, %r173, 4;
	add.s64 	%rd59, %rd2, %rd58;
	ld.global.f32 	%f72, [%rd59];
	fma.rn.f32 	%f76, %f71, %f72, %f76;
$L__BB3_54:
	add.s32 	%r201, %r201, 2;
$L__BB3_55:
	and.b32  	%r174, %r73, 1;
	setp.eq.b32 	%p39, %r174, 1;
	not.pred 	%p40, %p39;
	@%p40 bra 	$L__BB3_58;
	shl.b32 	%r175, %r201, 2;
	mov.u32 	%r176, _ZZ38attention_value_computation_forward_v2ILj128EEviiiiiiPKiS1_S1_S1_PKfS3_PfE20shared_value_indices;
	add.s32 	%r177, %r176, %r175;
	ld.shared.u32 	%r72, [%r177];
	setp.eq.s32 	%p41, %r72, -1;
	@%p41 bra 	$L__BB3_58;
	mov.u32 	%r179, _ZZ38attention_value_computation_forward_v2ILj128EEviiiiiiPKiS1_S1_S1_PKfS3_PfE18shared_attn_weight;
	add.s32 	%r180, %r179, %r175;
	ld.shared.f32 	%f73, [%r180];
	mad.lo.s32 	%r181, %r38, %r72, %r37;
	mul.wide.s32 	%rd60, %r181, 4;
	add.s64 	%rd61, %rd2, %rd60;
	ld.global.f32 	%f74, [%rd61];
	fma.rn.f32 	%f76, %f73, %f74, %f76;
$L__BB3_58:
	st.global.f32 	[%rd11], %f76;
$L__BB3_59:
	ret;

}
	// .globl	_Z38attention_value_computation_forward_v2ILj320EEviiiiiiPKiS1_S1_S1_PKfS3_Pf
.visible .entry _Z38attention_value_computation_forward_v2ILj320EEviiiiiiPKiS1_S1_S1_PKfS3_Pf(
	.param .u32 _Z38attention_value_computation_forward_v2ILj320EEviiiiiiPKiS1_S1_S1_PKfS3_Pf_param_0,
	.param .u32 _Z38attention_value_computation_forward_v2ILj320EEviiiiiiPKiS1_S1_S1_PKfS3_Pf_param_1,
	.param .u32 _Z38attention_value_computation_forward_v2ILj320EEviiiiiiPKiS1_S1_S1_PKfS3_Pf_param_2,
	.param .u32 _Z38attention_value_computation_forward_v2ILj320EEviiiiiiPKiS1_S1_S1_PKfS3_Pf_param_3,
	.param .u32 _Z38attention_value_computation_forward_v2ILj320EEviiiiiiPKiS1_S1_S1_PKfS3_Pf_param_4,
	.param .u32 _Z38attention_value_computation_forward_v2ILj320EEviiiiiiPKiS1_S1_S1_PKfS3_Pf_param_5,
	.param .u64 .ptr .align 1 _Z38attention_value_computation_forward_v2ILj320EEviiiiiiPKiS1_S1_S1_PKfS3_Pf_param_6,
	.param .u64 .ptr .align 1 _Z38attention_value_computation_forward_v2ILj320EEviiiiiiPKiS1_S1_S1_PKfS3_Pf_param_7,
	.param .u64 .ptr .align 1 _Z38attention_value_computation_forward_v2ILj320EEviiiiiiPKiS1_S1_S1_PKfS3_Pf_param_8,
	.param .u64 .ptr .align 1 _Z38attention_value_computation_forward_v2ILj320EEviiiiiiPKiS1_S1_S1_PKfS3_Pf_param_9,
	.param .u64 .ptr .align 1 _Z38attention_value_computation_forward_v2ILj320EEviiiiiiPKiS1_S1_S1_PKfS3_Pf_param_10,
	.param .u64 .ptr .align 1 _Z38attention_value_computation_forward_v2ILj320EEviiiiiiPKiS1_S1_S1_PKfS3_Pf_param_11,
	.param .u64 .ptr .align 1 _Z38attention_value_computation_forward_v2ILj320EEviiiiiiPKiS1_S1_S1_PKfS3_Pf_param_12
)
{
	.reg .pred 	%p<42>;
	.reg .b32 	%r<203>;
	.reg .b32 	%f<97>;
	.reg .b64 	%rd<64>;
	// demoted variable
	.shared .align 4 .b8 _ZZ38attention_value_computation_forward_v2ILj320EEviiiiiiPKiS1_S1_S1_PKfS3_PfE18shared_attn_weight[1280];
	// demoted variable
	.shared .align 4 .b8 _ZZ38attention_value_computation_forward_v2ILj320EEviiiiiiPKiS1_S1_S1_PKfS3_PfE20shared_value_indices[1280];
	ld.param.u32 	%r76, [_Z38attention_value_computation_forward_v2ILj320EEviiiiiiPKiS1_S1_S1_PKfS3_Pf_param_1];
	ld.param.u32 	%r73, [_Z38attention_value_computation_forward_v2ILj320EEviiiiiiPKiS1_S1_S1_PKfS3_Pf_param_2];
	ld.param.u32 	%r74, [_Z38attention_value_computation_forward_v2ILj320EEviiiiiiPKiS1_S1_S1_PKfS3_Pf_param_4];
	ld.param.u32 	%r75, [_Z38attention_value_computation_forward_v2ILj320EEviiiiiiPKiS1_S1_S1_PKfS3_Pf_param_5];
	ld.param.u64 	%rd16, [_Z38attention_value_computation_forward_v2ILj320EEviiiiiiPKiS1_S1_S1_PKfS3_Pf_param_7];
	ld.param.u64 	%rd12, [_Z38attention_value_computation_forward_v2ILj320EEviiiiiiPKiS1_S1_S1_PKfS3_Pf_param_8];
	ld.param.u64 	%rd13, [_Z38attention_value_computation_forward_v2ILj320EEviiiiiiPKiS1_S1_S1_PKfS3_Pf_param_9];
	ld.param.u64 	%rd14, [_Z38attention_value_computation_forward_v2ILj320EEviiiiiiPKiS1_S1_S1_PKfS3_Pf_param_10];
	ld.param.u64 	%rd17, [_Z38attention_value_computation_forward_v2ILj320EEviiiiiiPKiS1_S1_S1_PKfS3_Pf_param_11];
	ld.param.u64 	%rd15, [_Z38attention_value_computation_forward_v2ILj320EEviiiiiiPKiS1_S1_S1_PKfS3_Pf_param_12];
	cvta.to.global.u64 	%rd1, %rd16;
	cvta.to.global.u64 	%rd2, %rd17;
	mov.u32 	%r1, %ctaid.x;
	mov.u32 	%r2, %ctaid.y;
	mov.u32 	%r3, %tid.x;
	setp.ge.s32 	%p1, %r1, %r76;
	setp.ge.s32 	%p2, %r2, %r74;
	or.pred  	%p3, %p1, %p2;
	setp.ge.s32 	%p4, %r3, %r75;
	or.pred  	%p5, %p3, %p4;
	@%p5 bra 	$L__BB4_59;
	cvta.to.global.u64 	%rd18, %rd12;
	mul.wide.u32 	%rd19, %r1, 4;
	add.s64 	%rd20, %rd18, %rd19;
	ld.global.u32 	%r4, [%rd20];
	setp.lt.s32 	%p6, %r4, 1;
	mov.b32 	%r193, 0;
	@%p6 bra 	$L__BB4_14;
	and.b32  	%r5, %r4, 15;
	setp.lt.u32 	%p7, %r4, 16;
	mov.b32 	%r183, 0;
	mov.u32 	%r193, %r183;
	@%p7 bra 	$L__BB4_5;
	and.b32  	%r183, %r4, 2147483632;
	neg.s32 	%r194, %r183;
	add.s64 	%rd63, %rd1, 32;
	mov.b32 	%r193, 0;
$L__BB4_4:
	.pragma "nounroll";
	ld.global.u32 	%r81, [%rd63+-32];
	add.s32 	%r82, %r81, %r193;
	ld.global.u32 	%r83, [%rd63+-28];
	add.s32 	%r84, %r83, %r82;
	ld.global.u32 	%r85, [%rd63+-24];
	add.s32 	%r86, %r85, %r84;
	ld.global.u32 	%r87, [%rd63+-20];
	add.s32 	%r88, %r87, %r86;
	ld.global.u32 	%r89, [%rd63+-16];
	add.s32 	%r90, %r89, %r88;
	ld.global.u32 	%r91, [%rd63+-12];
	add.s32 	%r92, %r91, %r90;
	ld.global.u32 	%r93, [%rd63+-8];
	add.s32 	%r94, %r93, %r92;
	ld.global.u32 	%r95, [%rd63+-4];
	add.s32 	%r96, %r95, %r94;
	ld.global.u32 	%r97, [%rd63];
	add.s32 	%r98, %r97, %r96;
	ld.global.u32 	%r99, [%rd63+4];
	add.s32 	%r100, %r99, %r98;
	ld.global.u32 	%r101, [%rd63+8];
	add.s32 	%r102, %r101, %r100;
	ld.global.u32 	%r103, [%rd63+12];
	add.s32 	%r104, %r103, %r102;
	ld.global.u32 	%r105, [%rd63+16];
	add.s32 	%r106, %r105, %r104;
	ld.global.u32 	%r107, [%rd63+20];
	add.s32 	%r108, %r107, %r106;
	ld.global.u32 	%r109, [%rd63+24];
	add.s32 	%r110, %r109, %r108;
	ld.global.u32 	%r111, [%rd63+28];
	add.s32 	%r193, %r111, %r110;
	add.s32 	%r194, %r194, 16;
	add.s64 	%rd63, %rd63, 64;
	setp.eq.s32 	%p8, %r194, 0;
	@%p8 bra 	$L__BB4_5;
	bra.uni 	$L__BB4_4;
$L__BB4_5:
	setp.eq.s32 	%p9, %r5, 0;
	@%p9 bra 	$L__BB4_14;
	and.b32  	%r11, %r4, 7;
	setp.lt.u32 	%p10, %r5, 8;
	@%p10 bra 	$L__BB4_8;
	mul.wide.u32 	%rd21, %r183, 4;
	add.s64 	%rd22, %rd1, %rd21;
	ld.global.u32 	%r113, [%rd22];
	add.s32 	%r114, %r113, %r193;
	ld.global.u32 	%r115, [%rd22+4];
	add.s32 	%r116, %r115, %r114;
	ld.global.u32 	%r117, [%rd22+8];
	add.s32 	%r118, %r117, %r116;
	ld.global.u32 	%r119, [%rd22+12];
	add.s32 	%r120, %r119, %r118;
	ld.global.u32 	%r121, [%rd22+16];
	add.s32 	%r122, %r121, %r120;
	ld.global.u32 	%r123, [%rd22+20];
	add.s32 	%r124, %r123, %r122;
	ld.global.u32 	%r125, [%rd22+24];
	add.s32 	%r126, %r125, %r124;
	ld.global.u32 	%r127, [%rd22+28];
	add.s32 	%r193, %r127, %r126;
	add.s32 	%r183, %r183, 8;
$L__BB4_8:
	setp.eq.s32 	%p11, %r11, 0;
	@%p11 bra 	$L__BB4_14;
	and.b32  	%r17, %r4, 3;
	setp.lt.u32 	%p12, %r11, 4;
	@%p12 bra 	$L__BB4_11;
	mul.wide.u32 	%rd23, %r183, 4;
	add.s64 	%rd24, %rd1, %rd23;
	ld.global.u32 	%r129, [%rd24];
	add.s32 	%r130, %r129, %r193;
	ld.global.u32 	%r131, [%rd24+4];
	add.s32 	%r132, %r131, %r130;
	ld.global.u32 	%r133, [%rd24+8];
	add.s32 	%r134, %r133, %r132;
	ld.global.u32 	%r135, [%rd24+12];
	add.s32 	%r193, %r135, %r134;
	add.s32 	%r183, %r183, 4;
$L__BB4_11:
	setp.eq.s32 	%p13, %r17, 0;
	@%p13 bra 	$L__BB4_14;
	mul.wide.u32 	%rd25, %r183, 4;
	add.s64 	%rd62, %rd1, %rd25;
	neg.s32 	%r191, %r17;
$L__BB4_13:
	.pragma "nounroll";
	ld.global.u32 	%r136, [%rd62];
	add.s32 	%r193, %r136, %r193;
	add.s64 	%rd62, %rd62, 4;
	add.s32 	%r191, %r191, 1;
	setp.ne.s32 	%p14, %r191, 0;
	@%p14 bra 	$L__BB4_13;
$L__BB4_14:
	setp.ge.s32 	%p15, %r3, %r73;
	@%p15 bra 	$L__BB4_17;
	mul.lo.s32 	%r29, %r73, %r1;
	mov.u32 	%r30, %ntid.x;
	cvta.to.global.u64 	%rd7, %rd14;
	cvta.to.global.u64 	%rd8, %rd13;
	mov.u32 	%r196, %r3;
$L__BB4_16:
	add.s32 	%r137, %r196, %r29;
	mad.lo.s32 	%r138, %r137, %r74, %r2;
	mul.wide.s32 	%rd26, %r138, 4;
	add.s64 	%rd27, %rd7, %rd26;
	ld.global.f32 	%f38, [%rd27];
	shl.b32 	%r139, %r196, 2;
	mov.u32 	%r140, _ZZ38attention_value_computation_forward_v2ILj320EEviiiiiiPKiS1_S1_S1_PKfS3_PfE18shared_attn_weight;
	add.s32 	%r141, %r140, %r139;
	st.shared.f32 	[%r141], %f38;
	mul.wide.s32 	%rd28, %r137, 4;
	add.s64 	%rd29, %rd8, %rd28;
	ld.global.u32 	%r142, [%rd29];
	setp.eq.s32 	%p16, %r142, -1;
	add.s32 	%r143, %r142, %r193;
	selp.b32 	%r144, -1, %r143, %p16;
	mov.u32 	%r145, _ZZ38attention_value_computation_forward_v2ILj320EEviiiiiiPKiS1_S1_S1_PKfS3_PfE20shared_value_indices;
	add.s32 	%r146, %r145, %r139;
	st.shared.u32 	[%r146], %r144;
	add.s32 	%r196, %r196, %r30;
	setp.lt.s32 	%p17, %r196, %r73;
	@%p17 bra 	$L__BB4_16;
$L__BB4_17:
	bar.sync 	0;
	mul.lo.s32 	%r147, %r74, %r1;
	mad.lo.s32 	%r37, %r75, %r2, %r3;
	mad.lo.s32 	%r148, %r147, %r75, %r37;
	cvta.to.global.u64 	%rd30, %rd15;
	mul.wide.u32 	%rd31, %r148, 4;
	add.s64 	%rd11, %rd30, %rd31;
	setp.lt.s32 	%p18, %r73, 1;
	mov.f32 	%f76, 0f00000000;
	@%p18 bra 	$L__BB4_58;
	mul.lo.s32 	%r38, %r75, %r74;
	and.b32  	%r39, %r73, 7;
	setp.lt.u32 	%p19, %r73, 8;
	mov.f32 	%f76, 0f00000000;
	mov.b32 	%r201, 0;
	@%p19 bra 	$L__BB4_37;
	and.b32  	%r201, %r73, 2147483640;
	mov.u32 	%r152, _ZZ38attention_value_computation_forward_v2ILj320EEviiiiiiPKiS1_S1_S1_PKfS3_PfE20shared_value_indices;
	add.s32 	%r198, %r152, 16;
	mov.u32 	%r153, _ZZ38attention_value_computation_forward_v2ILj320EEviiiiiiPKiS1_S1_S1_PKfS3_PfE18shared_attn_weight;
	add.s32 	%r197, %r153, 16;
	neg.s32 	%r199, %r201;
	mov.f32 	%f76, 0f00000000;
$L__BB4_20:
	.pragma "nounroll";
	ld.shared.u32 	%r45, [%r198+-16];
	setp.eq.s32 	%p20, %r45, -1;
	@%p20 bra 	$L__BB4_22;
	ld.shared.f32 	%f43, [%r197+-16];
	mad.lo.s32 	%r154, %r38, %r45, %r37;
	mul.wide.s32 	%rd32, %r154, 4;
	add.s64 	%rd33, %rd2, %rd32;
	ld.global.f32 	%f44, [%rd33];
	fma.rn.f32 	%f76, %f43, %f44, %f76;
$L__BB4_22:
	ld.shared.u32 	%r46, [%r198+-12];
	setp.eq.s32 	%p21, %r46, -1;
	@%p21 bra 	$L__BB4_24;
	ld.shared.f32 	%f45, [%r197+-12];
	mad.lo.s32 	%r155, %r38, %r46, %r37;
	mul.wide.s32 	%rd34, %r155, 4;
	add.s64 	%rd35, %rd2, %rd34;
	ld.global.f32 	%f46, [%rd35];
	fma.rn.f32 	%f76, %f45, %f46, %f76;
$L__BB4_24:
	ld.shared.u32 	%r47, [%r198+-8];
	setp.eq.s32 	%p22, %r47, -1;
	@%p22 bra 	$L__BB4_26;
	ld.shared.f32 	%f47, [%r197+-8];
	mad.lo.s32 	%r156, %r38, %r47, %r37;
	mul.wide.s32 	%rd36, %r156, 4;
	add.s64 	%rd37, %rd2, %rd36;
	ld.global.f32 	%f48, [%rd37];
	fma.rn.f32 	%f76, %f47, %f48, %f76;
$L__BB4_26:
	ld.shared.u32 	%r48, [%r198+-4];
	setp.eq.s32 	%p23, %r48, -1;
	@%p23 bra 	$L__BB4_28;
	ld.shared.f32 	%f49, [%r197+-4];
	mad.lo.s32 	%r157, %r38, %r48, %r37;
	mul.wide.s32 	%rd38, %r157, 4;
	add.s64 	%rd39, %rd2, %rd38;
	ld.global.f32 	%f50, [%rd39];
	fma.rn.f32 	%f76, %f49, %f50, %f76;
$L__BB4_28:
	ld.shared.u32 	%r49, [%r198];
	setp.eq.s32 	%p24, %r49, -1;
	@%p24 bra 	$L__BB4_30;
	ld.shared.f32 	%f51, [%r197];
	mad.lo.s32 	%r158, %r38, %r49, %r37;
	mul.wide.s32 	%rd40, %r158, 4;
	add.s64 	%rd41, %rd2, %rd40;
	ld.global.f32 	%f52, [%rd41];
	fma.rn.f32 	%f76, %f51, %f52, %f76;
$L__BB4_30:
	ld.shared.u32 	%r50, [%r198+4];
	setp.eq.s32 	%p25, %r50, -1;
	@%p25 bra 	$L__BB4_32;
	ld.shared.f32 	%f53, [%r197+4];
	mad.lo.s32 	%r159, %r38, %r50, %r37;
	mul.wide.s32 	%rd42, %r159, 4;
	add.s64 	%rd43, %rd2, %rd42;
	ld.global.f32 	%f54, [%rd43];
	fma.rn.f32 	%f76, %f53, %f54, %f76;
$L__BB4_32:
	ld.shared.u32 	%r51, [%r198+8];
	setp.eq.s32 	%p26, %r51, -1;
	@%p26 bra 	$L__BB4_34;
	ld.shared.f32 	%f55, [%r197+8];
	mad.lo.s32 	%r160, %r38, %r51, %r37;
	mul.wide.s32 	%rd44, %r160, 4;
	add.s64 	%rd45, %rd2, %rd44;
	ld.global.f32 	%f56, [%rd45];
	fma.rn.f32 	%f76, %f55, %f56, %f76;
$L__BB4_34:
	ld.shared.u32 	%r52, [%r198+12];
	setp.eq.s32 	%p27, %r52, -1;
	@%p27 bra 	$L__BB4_36;
	ld.shared.f32 	%f57, [%r197+12];
	mad.lo.s32 	%r161, %r38, %r52, %r37;
	mul.wide.s32 	%rd46, %r161, 4;
	add.s64 	%rd47, %rd2, %rd46;
	ld.global.f32 	%f58, [%rd47];
	fma.rn.f32 	%f76, %f57, %f58, %f76;
$L__BB4_36:
	add.s32 	%r199, %r199, 8;
	add.s32 	%r198, %r198, 32;
	add.s32 	%r197, %r197, 32;
	setp.ne.s32 	%p28, %r199, 0;
	@%p28 bra 	$L__BB4_20;
$L__BB4_37:
	setp.eq.s32 	%p29, %r39, 0;
	@%p29 bra 	$L__BB4_58;
	and.b32  	%r57, %r73, 3;
	setp.lt.u32 	%p30, %r39, 4;
	@%p30 bra 	$L__BB4_48;
	shl.b32 	%r162, %r201, 2;
	mov.u32 	%r163, _ZZ38attention_value_computation_forward_v2ILj320EEviiiiiiPKiS1_S1_S1_PKfS3_PfE20shared_value_indices;
	add.s32 	%r58, %r163, %r162;
	ld.shared.u32 	%r59, [%r58];
	setp.eq.s32 	%p31, %r59, -1;
	mov.u32 	%r164, _ZZ38attention_value_computation_forward_v2ILj320EEviiiiiiPKiS1_S1_S1_PKfS3_PfE18shared_attn_weight;
	add.s32 	%r60, %r164, %r162;
	@%p31 bra 	$L__BB4_41;
	ld.shared.f32 	%f60, [%r60];
	mad.lo.s32 	%r165, %r38, %r59, %r37;
	mul.wide.s32 	%rd48, %r165, 4;
	add.s64 	%rd49, %rd2, %rd48;
	ld.global.f32 	%f61, [%rd49];
	fma.rn.f32 	%f76, %f60, %f61, %f76;
$L__BB4_41:
	ld.shared.u32 	%r61, [%r58+4];
	setp.eq.s32 	%p32, %r61, -1;
	@%p32 bra 	$L__BB4_43;
	ld.shared.f32 	%f62, [%r60+4];
	mad.lo.s32 	%r166, %r38, %r61, %r37;
	mul.wide.s32 	%rd50, %r166, 4;
	add.s64 	%rd51, %rd2, %rd50;
	ld.global.f32 	%f63, [%rd51];
	fma.rn.f32 	%f76, %f62, %f63, %f76;
$L__BB4_43:
	ld.shared.u32 	%r62, [%r58+8];
	setp.eq.s32 	%p33, %r62, -1;
	@%p33 bra 	$L__BB4_45;
	ld.shared.f32 	%f64, [%r60+8];
	mad.lo.s32 	%r167, %r38, %r62, %r37;
	mul.wide.s32 	%rd52, %r167, 4;
	add.s64 	%rd53, %rd2, %rd52;
	ld.global.f32 	%f65, [%rd53];
	fma.rn.f32 	%f76, %f64, %f65, %f76;
$L__BB4_45:
	ld.shared.u32 	%r63, [%r58+12];
	setp.eq.s32 	%p34, %r63, -1;
	@%p34 bra 	$L__BB4_47;
	ld.shared.f32 	%f66, [%r60+12];
	mad.lo.s32 	%r168, %r38, %r63, %r37;
	mul.wide.s32 	%rd54, %r168, 4;
	add.s64 	%rd55, %rd2, %rd54;
	ld.global.f32 	%f67, [%rd55];
	fma.rn.f32 	%f76, %f66, %f67, %f76;
$L__BB4_47:
	add.s32 	%r201, %r201, 4;
$L__BB4_48:
	setp.eq.s32 	%p35, %r57, 0;
	@%p35 bra 	$L__BB4_58;
	setp.eq.s32 	%p36, %r57, 1;
	@%p36 bra 	$L__BB4_55;
	shl.b32 	%r169, %r201, 2;
	mov.u32 	%r170, _ZZ38attention_value_computation_forward_v2ILj320EEviiiiiiPKiS1_S1_S1_PKfS3_PfE20shared_value_indices;
	add.s32 	%r66, %r170, %r169;
	ld.shared.u32 	%r67, [%r66];
	setp.eq.s32 	%p37, %r67, -1;
	mov.u32 	%r171, _ZZ38attention_value_computation_forward_v2ILj320EEviiiiiiPKiS1_S1_S1_PKfS3_PfE18shared_attn_weight;
	add.s32 	%r68, %r171, %r169;
	@%p37 bra 	$L__BB4_52;
	ld.shared.f32 	%f69, [%r68];
	mad.lo.s32 	%r172, %r38, %r67, %r37;
	mul.wide.s32 	%rd56, %r172, 4;
	add.s64 	%rd57, %rd2, %rd56;
	ld.global.f32 	%f70, [%rd57];
	fma.rn.f32 	%f76, %f69, %f70, %f76;
$L__BB4_52:
	ld.shared.u32 	%r69, [%r66+4];
	setp.eq.s32 	%p38, %r69, -1;
	@%p38 bra 	$L__BB4_54;
	ld.shared.f32 	%f71, [%r68+4];
	mad.lo.s32 	%r173, %r38, %r69, %r37;
	mul.wide.s32 	%rd58, %r173, 4;
	add.s64 	%rd59, %rd2, %rd58;
	ld.global.f32 	%f72, [%rd59];
	fma.rn.f32 	%f76, %f71, %f72, %f76;
$L__BB4_54:
	add.s32 	%r201, %r201, 2;
$L__BB4_55:
	and.b32  	%r174, %r73, 1;
	setp.eq.b32 	%p39, %r174, 1;
	not.pred 	%p40, %p39;
	@%p40 bra 	$L__BB4_58;
	shl.b32 	%r175, %r201, 2;
	mov.u32 	%r176, _ZZ38attention_value_computation_forward_v2ILj320EEviiiiiiPKiS1_S1_S1_PKfS3_PfE20shared_value_indices;
	add.s32 	%r177, %r176, %r175;
	ld.shared.u32 	%r72, [%r177];
	setp.eq.s32 	%p41, %r72, -1;
	@%p41 bra 	$L__BB4_58;
	mov.u32 	%r179, _ZZ38attention_value_computation_forward_v2ILj320EEviiiiiiPKiS1_S1_S1_PKfS3_PfE18shared_attn_weight;
	add.s32 	%r180, %r179, %r175;
	ld.shared.f32 	%f73, [%r180];
	mad.lo.s32 	%r181, %r38, %r72, %r37;
	mul.wide.s32 	%rd60, %r181, 4;
	add.s64 	%rd61, %rd2, %rd60;
	ld.global.f32 	%f74, [%rd61];
	fma.rn.f32 	%f76, %f73, %f74, %f76;
$L__BB4_58:
	st.global.f32 	[%rd11], %f76;
$L__BB4_59:
	ret;

}
	// .globl	_Z38attention_value_computation_forward_v2ILj384EEviiiiiiPKiS1_S1_S1_PKfS3_Pf
.visible .entry _Z38attention_value_computation_forward_v2ILj384EEviiiiiiPKiS1_S1_S1_PKfS3_Pf(
	.param .u32 _Z38attention_value_computation_forward_v2ILj384EEviiiiiiPKiS1_S1_S1_PKfS3_Pf_param_0,
	.param .u32 _Z38attention_value_computation_forward_v2ILj384EEviiiiiiPKiS1_S1_S1_PKfS3_Pf_param_1,
	.param .u32 _Z38attention_value_computation_forward_v2ILj384EEviiiiiiPKiS1_S1_S1_PKfS3_Pf_param_2,
	.param .u32 _Z38attention_value_computation_forward_v2ILj384EEviiiiiiPKiS1_S1_S1_PKfS3_Pf_param_3,
	.param .u32 _Z38attention_value_computation_forward_v2ILj384EEviiiiiiPKiS1_S1_S1_PKfS3_Pf_param_4,
	.param .u32 _Z38attention_value_computation_forward_v2ILj384EEviiiiiiPKiS1_S1_S1_PKfS3_Pf_param_5,
	.param .u64 .ptr .align 1 _Z38attention_value_computation_forward_v2ILj384EEviiiiiiPKiS1_S1_S1_PKfS3_Pf_param_6,
	.param .u64 .ptr .align 1 _Z38attention_value_computation_forward_v2ILj384EEviiiiiiPKiS1_S1_S1_PKfS3_Pf_param_7,
	.param .u64 .ptr .align 1 _Z38attention_value_computation_forward_v2ILj384EEviiiiiiPKiS1_S1_S1_PKfS3_Pf_param_8,
	.param .u64 .ptr .align 1 _Z38attention_value_computation_forward_v2ILj384EEviiiiiiPKiS1_S1_S1_PKfS3_Pf_param_9,
	.param .u64 .ptr .align 1 _Z38attention_value_computation_forward_v2ILj384EEviiiiiiPKiS1_S1_S1_PKfS3_Pf_param_10,
	.param .u64 .ptr .align 1 _Z38attention_value_computation_forward_v2ILj384EEviiiiiiPKiS1_S1_S1_PKfS3_Pf_param_11,
	.param .u64 .ptr .align 1 _Z38attention_value_computation_forward_v2ILj384EEviiiiiiPKiS1_S1_S1_PKfS3_Pf_param_12
)
{
	.reg .pred 	%p<42>;
	.reg .b32 	%r<203>;
	.reg .b32 	%f<97>;
	.reg .b64 	%rd<64>;
	// demoted variable
	.shared .align 4 .b8 _ZZ38attention_value_computation_forward_v2ILj384EEviiiiiiPKiS1_S1_S1_PKfS3_PfE18shared_attn_weight[1536];
	// demoted variable
	.shared .align 4 .b8 _ZZ38attention_value_computation_forward_v2ILj384EEviiiiiiPKiS1_S1_S1_PKfS3_PfE20shared_value_indices[1536];
	ld.param.u32 	%r76, [_Z38attention_value_computation_forward_v2ILj384EEviiiiiiPKiS1_S1_S1_PKfS3_Pf_param_1];
	ld.param.u32 	%r73, [_Z38attention_value_computation_forward_v2ILj384EEviiiiiiPKiS1_S1_S1_PKfS3_Pf_param_2];
	ld.param.u32 	%r74, [_Z38attention_value_computation_forward_v2ILj384EEviiiiiiPKiS1_S1_S1_PKfS3_Pf_param_4];
	ld.param.u32 	%r75, [_Z38attention_value_computation_forward_v2ILj384EEviiiiiiPKiS1_S1_S1_PKfS3_Pf_param_5];
	ld.param.u64 	%rd16, [_Z38attention_value_computation_forward_v2ILj384EEviiiiiiPKiS1_S1_S1_PKfS3_Pf_param_7];
	ld.param.u64 	%rd12, [_Z38attention_value_computation_forward_v2ILj384EEviiiiiiPKiS1_S1_S1_PKfS3_Pf_param_8];
	ld.param.u64 	%rd13, [_Z38attention_value_computation_forward_v2ILj384EEviiiiiiPKiS1_S1_S1_PKfS3_Pf_param_9];
	ld.param.u64 	%rd14, [_Z38attention_value_computation_forward_v2ILj384EEviiiiiiPKiS1_S1_S1_PKfS3_Pf_param_10];
	ld.param.u64 	%rd17, [_Z38attention_value_computation_forward_v2ILj384EEviiiiiiPKiS1_S1_S1_PKfS3_Pf_param_11];
	ld.param.u64 	%rd15, [_Z38attention_value_computation_forward_v2ILj384EEviiiiiiPKiS1_S1_S1_PKfS3_Pf_param_12];
	cvta.to.global.u64 	%rd1, %rd16;
	cvta.to.global.u64 	%rd2, %rd17;
	mov.u32 	%r1, %ctaid.x;
	mov.u32 	%r2, %ctaid.y;
	mov.u32 	%r3, %tid.x;
	setp.ge.s32 	%p1, %r1, %r76;
	setp.ge.s32 	%p2, %r2, %r74;
	or.pred  	%p3, %p1, %p2;
	setp.ge.s32 	%p4, %r3, %r75;
	or.pred  	%p5, %p3, %p4;
	@%p5 bra 	$L__BB5_59;
	cvta.to.global.u64 	%rd18, %rd12;
	mul.wide.u32 	%rd19, %r1, 4;
	add.s64 	%rd20, %rd18, %rd19;
	ld.global.u32 	%r4, [%rd20];
	setp.lt.s32 	%p6, %r4, 1;
	mov.b32 	%r193, 0;
	@%p6 bra 	$L__BB5_14;
	and.b32  	%r5, %r4, 15;
	setp.lt.u32 	%p7, %r4, 16;
	mov.b32 	%r183, 0;
	mov.u32 	%r193, %r183;
	@%p7 bra 	$L__BB5_5;
	and.b32  	%r183, %r4, 2147483632;
	neg.s32 	%r194, %r183;
	add.s64 	%rd63, %rd1, 32;
	mov.b32 	%r193, 0;
$L__BB5_4:
	.pragma "nounroll";
	ld.global.u32 	%r81, [%rd63+-32];
	add.s32 	%r82, %r81, %r193;
	ld.global.u32 	%r83, [%rd63+-28];
	add.s32 	%r84, %r83, %r82;
	ld.global.u32 	%r85, [%rd63+-24];
	add.s32 	%r86, %r85, %r84;
	ld.global.u32 	%r87, [%rd63+-20];
	add.s32 	%r88, %r87, %r86;
	ld.global.u32 	%r89, [%rd63+-16];
	add.s32 	%r90, %r89, %r88;
	ld.global.u32 	%r91, [%rd63+-12];
	add.s32 	%r92, %r91, %r90;
	ld.global.u32 	%r93, [%rd63+-8];
	add.s32 	%r94, %r93, %r92;
	ld.global.u32 	%r95, [%rd63+-4];
	add.s32 	%r96, %r95, %r94;
	ld.global.u32 	%r97, [%rd63];
	add.s32 	%r98, %r97, %r96;
	ld.global.u32 	%r99, [%rd63+4];
	add.s32 	%r100, %r99, %r98;
	ld.global.u32 	%r101, [%rd63+8];
	add.s32 	%r102, %r101, %r100;
	ld.global.u32 	%r103, [%rd63+12];
	add.s32 	%r104, %r103, %r102;
	ld.global.u32 	%r105, [%rd63+16];
	add.s32 	%r106, %r105, %r104;
	ld.global.u32 	%r107, [%rd63+20];
	add.s32 	%r108, %r107, %r106;
	ld.global.u32 	%r109, [%rd63+24];
	add.s32 	%r110, %r109, %r108;
	ld.global.u32 	%r111, [%rd63+28];
	add.s32 	%r193, %r111, %r110;
	add.s32 	%r194, %r194, 16;
	add.s64 	%rd63, %rd63, 64;
	setp.eq.s32 	%p8, %r194, 0;
	@%p8 bra 	$L__BB5_5;
	bra.uni 	$L__BB5_4;
$L__BB5_5:
	setp.eq.s32 	%p9, %r5, 0;
	@%p9 bra 	$L__BB5_14;
	and.b32  	%r11, %r4, 7;
	setp.lt.u32 	%p10, %r5, 8;
	@%p10 bra 	$L__BB5_8;
	mul.wide.u32 	%rd21, %r183, 4;
	add.s64 	%rd22, %rd1, %rd21;
	ld.global.u32 	%r113, [%rd22];
	add.s32 	%r114, %r113, %r193;
	ld.global.u32 	%r115, [%rd22+4];
	add.s32 	%r116, %r115, %r114;
	ld.global.u32 	%r117, [%rd22+8];
	add.s32 	%r118, %r117, %r116;
	ld.global.u32 	%r119, [%rd22+12];
	add.s32 	%r120, %r119, %r118;
	ld.global.u32 	%r121, [%rd22+16];
	add.s32 	%r122, %r121, %r120;
	ld.global.u32 	%r123, [%rd22+20];
	add.s32 	%r124, %r123, %r122;
	ld.global.u32 	%r125, [%rd22+24];
	add.s32 	%r126, %r125, %r124;
	ld.global.u32 	%r127, [%rd22+28];
	add.s32 	%r193, %r127, %r126;
	add.s32 	%r183, %r183, 8;
$L__BB5_8:
	setp.eq.s32 	%p11, %r11, 0;
	@%p11 bra 	$L__BB5_14;
	and.b32  	%r17, %r4, 3;
	setp.lt.u32 	%p12, %r11, 4;
	@%p12 bra 	$L__BB5_11;
	mul.wide.u32 	%rd23, %r183, 4;
	add.s64 	%rd24, %rd1, %rd23;
	ld.global.u32 	%r129, [%rd24];
	add.s32 	%r130, %r129, %r193;
	ld.global.u32 	%r131, [%rd24+4];
	add.s32 	%r132, %r131, %r130;
	ld.global.u32 	%r133, [%rd24+8];
	add.s32 	%r134, %r133, %r132;
	ld.global.u32 	%r135, [%rd24+12];
	add.s32 	%r193, %r135, %r134;
	add.s32 	%r183, %r183, 4;
$L__BB5_11:
	setp.eq.s32 	%p13, %r17, 0;
	@%p13 bra 	$L__BB5_14;
	mul.wide.u32 	%rd25, %r183, 4;
	add.s64 	%rd62, %rd1, %rd25;
	neg.s32 	%r191, %r17;
$L__BB5_13:
	.pragma "nounroll";
	ld.global.u32 	%r136, [%rd62];
	add.s32 	%r193, %r136, %r193;
	add.s64 	%rd62, %rd62, 4;
	add.s32 	%r191, %r191, 1;
	setp.ne.s32 	%p14, %r191, 0;
	@%p14 bra 	$L__BB5_13;
$L__BB5_14:
	setp.ge.s32 	%p15, %r3, %r73;
	@%p15 bra 	$L__BB5_17;
	mul.lo.s32 	%r29, %r73, %r1;
	mov.u32 	%r30, %ntid.x;
	cvta.to.global.u64 	%rd7, %rd14;
	cvta.to.global.u64 	%rd8, %rd13;
	mov.u32 	%r196, %r3;
$L__BB5_16:
	add.s32 	%r137, %r196, %r29;
	mad.lo.s32 	%r138, %r137, %r74, %r2;
	mul.wide.s32 	%rd26, %r138, 4;
	add.s64 	%rd27, %rd7, %rd26;
	ld.global.f32 	%f38, [%rd27];
	shl.b32 	%r139, %r196, 2;
	mov.u32 	%r140, _ZZ38attention_value_computation_forward_v2ILj384EEviiiiiiPKiS1_S1_S1_PKfS3_PfE18shared_attn_weight;
	add.s32 	%r141, %r140, %r139;
	st.shared.f32 	[%r141], %f38;
	mul.wide.s32 	%rd28, %r137, 4;
	add.s64 	%rd29, %rd8, %rd28;
	ld.global.u32 	%r142, [%rd29];
	setp.eq.s32 	%p16, %r142, -1;
	add.s32 	%r143, %r142, %r193;
	selp.b32 	%r144, -1, %r143, %p16;
	mov.u32 	%r145, _ZZ38attention_value_computation_forward_v2ILj384EEviiiiiiPKiS1_S1_S1_PKfS3_PfE20shared_value_indices;
	add.s32 	%r146, %r145, %r139;
	st.shared.u32 	[%r146], %r144;
	add.s32 	%r196, %r196, %r30;
	setp.lt.s32 	%p17, %r196, %r73;
	@%p17 bra 	$L__BB5_16;
$L__BB5_17:
	bar.sync 	0;
	mul.lo.s32 	%r147, %r74, %r1;
	mad.lo.s32 	%r37, %r75, %r2, %r3;
	mad.lo.s32 	%r148, %r147, %r75, %r37;
	cvta.to.global.u64 	%rd30, %rd15;
	mul.wide.u32 	%rd31, %r148, 4;
	add.s64 	%rd11, %rd30, %rd31;
	setp.lt.s32 	%p18, %r73, 1;
	mov.f32 	%f76, 0f00000000;
	@%p18 bra 	$L__BB5_58;
	mul.lo.s32 	%r38, %r75, %r74;
	and.b32  	%r39, %r73, 7;
	setp.lt.u32 	%p19, %r73, 8;
	mov.f32 	%f76, 0f00000000;
	mov.b32 	%r201, 0;
	@%p19 bra 	$L__BB5_37;
	and.b32  	%r201, %r73, 2147483640;
	mov.u32 	%r152, _ZZ38attention_value_computation_forward_v2ILj384EEviiiiiiPKiS1_S1_S1_PKfS3_PfE20shared_value_indices;
	add.s32 	%r198, %r152, 16;
	mov.u32 	%r153, _ZZ38attention_value_computation_forward_v2ILj384EEviiiiiiPKiS1_S1_S1_PKfS3_PfE18shared_attn_weight;
	add.s32 	%r197, %r153, 16;
	neg.s32 	%r199, %r201;
	mov.f32 	%f76, 0f00000000;
$L__BB5_20:
	.pragma "nounroll";
	ld.shared.u32 	%r45, [%r198+-16];
	setp.eq.s32 	%p20, %r45, -1;
	@%p20 bra 	$L__BB5_22;
	ld.shared.f32 	%f43, [%r197+-16];
	mad.lo.s32 	%r154, %r38, %r45, %r37;
	mul.wide.s32 	%rd32, %r154, 4;
	add.s64 	%rd33, %rd2, %rd32;
	ld.global.f32 	%f44, [%rd33];
	fma.rn.f32 	%f76, %f43, %f44, %f76;
$L__BB5_22:
	ld.shared.u32 	%r46, [%r198+-12];
	setp.eq.s32 	%p21, %r46, -1;
	@%p21 bra 	$L__BB5_24;
	ld.shared.f32 	%f45, [%r197+-12];
	mad.lo.s32 	%r155, %r38, %r46, %r37;
	mul.wide.s32 	%rd34, %r155, 4;
	add.s64 	%rd35, %rd2, %rd34;
	ld.global.f32 	%f46, [%rd35];
	fma.rn.f32 	%f76, %f45, %f46, %f76;
$L__BB5_24:
	ld.shared.u32 	%r47, [%r198+-8];
	setp.eq.s32 	%p22, %r47, -1;
	@%p22 bra 	$L__BB5_26;
	ld.shared.f32 	%f47, [%r197+-8];
	mad.lo.s32 	%r156, %r38, %r47, %r37;
	mul.wide.s32 	%rd36, %r156, 4;
	add.s64 	%rd37, %rd2, %rd36;
	ld.global.f32 	%f48, [%rd37];
	fma.rn.f32 	%f76, %f47, %f48, %f76;
$L__BB5_26:
	ld.shared.u32 	%r48, [%r198+-4];
	setp.eq.s32 	%p23, %r48, -1;
	@%p23 bra 	$L__BB5_28;
	ld.shared.f32 	%f49, [%r197+-4];
	mad.lo.s32 	%r157, %r38, %r48, %r37;
	mul.wide.s32 	%rd38, %r157, 4;
	add.s64 	%rd39, %rd2, %rd38;
	ld.global.f32 	%f50, [%rd39];
	fma.rn.f32 	%f76, %f49, %f50, %f76;
$L__BB5_28:
	ld.shared.u32 	%r49, [%r198];
	setp.eq.s32 	%p24, %r49, -1;
	@%p24 bra 	$L__BB5_30;
	ld.shared.f32 	%f51, [%r197];
	mad.lo.s32 	%r158, %r38, %r49, %r37;
	mul.wide.s32 	%rd40, %r158, 4;
	add.s64 	%rd41, %rd2, %rd40;
	ld.global.f32 	%f52, [%rd41];
	fma.rn.f32 	%f76, %f51, %f52, %f76;
$L__BB5_30:
	ld.shared.u32 	%r50, [%r198+4];
	setp.eq.s32 	%p25, %r50, -1;
	@%p25 bra 	$L__BB5_32;
	ld.shared.f32 	%f53, [%r197+4];
	mad.lo.s32 	%r159, %r38, %r50, %r37;
	mul.wide.s32 	%rd42, %r159, 4;
	add.s64 	%rd43, %rd2, %rd42;
	ld.global.f32 	%f54, [%rd43];
	fma.rn.f32 	%f76, %f53, %f54, %f76;
$L__BB5_32:
	ld.shared.u32 	%r51, [%r198+8];
	setp.eq.s32 	%p26, %r51, -1;
	@%p26 bra 	$L__BB5_34;
	ld.shared.f32 	%f55, [%r197+8];
	mad.lo.s32 	%r160, %r38, %r51, %r37;
	mul.wide.s32 	%rd44, %r160, 4;
	add.s64 	%rd45, %rd2, %rd44;
	ld.global.f32 	%f56, [%rd45];
	fma.rn.f32 	%f76, %f55, %f56, %f76;
$L__BB5_34:
	ld.shared.u32 	%r52, [%r198+12];
	setp.eq.s32 	%p27, %r52, -1;
	@%p27 bra 	$L__BB5_36;
	ld.shared.f32 	%f57, [%r197+12];
	mad.lo.s32 	%r161, %r38, %r52, %r37;
	mul.wide.s32 	%rd46, %r161, 4;
	add.s64 	%rd47, %rd2, %rd46;
	ld.global.f32 	%f58, [%rd47];
	fma.rn.f32 	%f76, %f57, %f58, %f76;
$L__BB5_36:
	add.s32 	%r199, %r199, 8;
	add.s32 	%r198, %r198, 32;
	add.s32 	%r197, %r197, 32;
	setp.ne.s32 	%p28, %r199, 0;
	@%p28 bra 	$L__BB5_20;
$L__BB5_37:
	setp.eq.s32 	%p29, %r39, 0;
	@%p29 bra 	$L__BB5_58;
	and.b32  	%r57, %r73, 3;
	setp.lt.u32 	%p30, %r39, 4;
	@%p30 bra 	$L__BB5_48;
	shl.b32 	%r162, %r201, 2;
	mov.u32 	%r163, _ZZ38attention_value_computation_forward_v2ILj384EEviiiiiiPKiS1_S1_S1_PKfS3_PfE20shared_value_indices;
	add.s32 	%r58, %r163, %r162;
	ld.shared.u32 	%r59, [%r58];
	setp.eq.s32 	%p31, %r59, -1;
	mov.u32 	%r164, _ZZ38attention_value_computation_forward_v2ILj384EEviiiiiiPKiS1_S1_S1_PKfS3_PfE18shared_attn_weight;
	add.s32 	%r60, %r164, %r162;
	@%p31 bra 	$L__BB5_41;
	ld.shared.f32 	%f60, [%r60];
	mad.lo.s32 	%r165, %r38, %r59, %r37;
	mul.wide.s32 	%rd48, %r165, 4;
	add.s64 	%rd49, %rd2, %rd48;
	ld.global.f32 	%f61, [%rd49];
	fma.rn.f32 	%f76, %f60, %f61, %f76;
$L__BB5_41:
	ld.shared.u32 	%r61, [%r58+4];
	setp.eq.s32 	%p32, %r61, -1;
	@%p32 bra 	$L__BB5_43;
	ld.shared.f32 	%f62, [%r60+4];
	mad.lo.s32 	%r166, %r38, %r61, %r37;
	mul.wide.s32 	%rd50, %r166, 4;
	add.s64 	%rd51, %rd2, %rd50;
	ld.global.f32 	%f63, [%rd51];
	fma.rn.f32 	%f76, %f62, %f63, %f76;
$L__BB5_43:
	ld.shared.u32 	%r62, [%r58+8];
	setp.eq.s32 	%p33, %r62, -1;
	@%p33 bra 	$L__BB5_45;
	ld.shared.f32 	%f64, [%r60+8];
	mad.lo.s32 	%r167, %r38, %r62, %r37;
	mul.wide.s32 	%rd52, %r167, 4;
	add.s64 	%rd53, %rd2, %rd52;
	ld.global.f32 	%f65, [%rd53];
	fma.rn.f32 	%f76, %f64, %f65, %f76;
$L__BB5_45:
	ld.shared.u32 	%r63, [%r58+12];
	setp.eq.s32 	%p34, %r63, -1;
	@%p34 bra 	$L__BB5_47;
	ld.shared.f32 	%f66, [%r60+12];
	mad.lo.s32 	%r168, %r38, %r63, %r37;
	mul.wide.s32 	%rd54, %r168, 4;
	add.s64 	%rd55, %rd2, %rd54;
	ld.global.f32 	%f67, [%rd55];
	fma.rn.f32 	%f76, %f66, %f67, %f76;
$L__BB5_47:
	add.s32 	%r201, %r201, 4;
$L__BB5_48:
	setp.eq.s32 	%p35, %r57, 0;
	@%p35 bra 	$L__BB5_58;
	setp.eq.s32 	%p36, %r57, 1;
	@%p36 bra 	$L__BB5_55;
	shl.b32 	%r169, %r201, 2;
	mov.u32 	%r170, _ZZ38attention_value_computation_forward_v2ILj384EEviiiiiiPKiS1_S1_S1_PKfS3_PfE20shared_value_indices;
	add.s32 	%r66, %r170, %r169;
	ld.shared.u32 	%r67, [%r66];
	setp.eq.s32 	%p37, %r67, -1;
	mov.u32 	%r171, _ZZ38attention_value_computation_forward_v2ILj384EEviiiiiiPKiS1_S1_S1_PKfS3_PfE18shared_attn_weight;
	add.s32 	%r68, %r171, %r169;
	@%p37 bra 	$L__BB5_52;
	ld.shared.f32 	%f69, [%r68];
	mad.lo.s32 	%r172, %r38, %r67, %r37;
	mul.wide.s32 	%rd56, %r172, 4;
	add.s64 	%rd57, %rd2, %rd56;
	ld.global.f32 	%f70, [%rd57];
	fma.rn.f32 	%f76, %f69, %f70, %f76;
$L__BB5_52:
	ld.shared.u32 	%r69, [%r66+4];
	setp.eq.s32 	%p38, %r69, -1;
	@%p38 bra 	$L__BB5_54;
	ld.shared.f32 	%f71, [%r68+4];
	mad.lo.s32 	%r173, %r38, %r69, %r37;
	mul.wide.s32 	%rd58, %r173, 4;
	add.s64 	%rd59, %rd2, %rd58;
	ld.global.f32 	%f72, [%rd59];
	fma.rn.f32 	%f76, %f71, %f72, %f76;
$L__BB5_54:
	add.s32 	%r201, %r201, 2;
$L__BB5_55:
	and.b32  	%r174, %r73, 1;
	setp.eq.b32 	%p39, %r174, 1;
	not.pred 	%p40, %p39;
	@%p40 bra 	$L__BB5_58;
	shl.b32 	%r175, %r201, 2;
	mov.u32 	%r176, _ZZ38attention_value_computation_forward_v2ILj384EEviiiiiiPKiS1_S1_S1_PKfS3_PfE20shared_value_indices;
	add.s32 	%r177, %r176, %r175;
	ld.shared.u32 	%r72, [%r177];
	setp.eq.s32 	%p41, %r72, -1;
	@%p41 bra 	$L__BB5_58;
	mov.u32 	%r179, _ZZ38attention_value_computation_forward_v2ILj384EEviiiiiiPKiS1_S1_S1_PKfS3_PfE18shared_attn_weight;
	add.s32 	%r180, %r179, %r175;
	ld.shared.f32 	%f73, [%r180];
	mad.lo.s32 	%r181, %r38, %r72, %r37;
	mul.wide.s32 	%rd60, %r181, 4;
	add.s64 	%rd61, %rd2, %rd60;
	ld.global.f32 	%f74, [%rd61];
	fma.rn.f32 	%f76, %f73, %f74, %f76;
$L__BB5_58:
	st.global.f32 	[%rd11], %f76;
$L__BB5_59:
	ret;

}
	// .globl	_Z38attention_value_computation_forward_v2ILj512EEviiiiiiPKiS1_S1_S1_PKfS3_Pf
.visible .entry _Z38attention_value_computation_forward_v2ILj512EEviiiiiiPKiS1_S1_S1_PKfS3_Pf(
	.param .u32 _Z38attention_value_computation_forward_v2ILj512EEviiiiiiPKiS1_S1_S1_PKfS3_Pf_param_0,
	.param .u32 _Z38attention_value_computation_forward_v2ILj512EEviiiiiiPKiS1_S1_S1_PKfS3_Pf_param_1,
	.param .u32 _Z38attention_value_computation_forward_v2ILj512EEviiiiiiPKiS1_S1_S1_PKfS3_Pf_param_2,
	.param .u32 _Z38attention_value_computation_forward_v2ILj512EEviiiiiiPKiS1_S1_S1_PKfS3_Pf_param_3,
	.param .u32 _Z38attention_value_computation_forward_v2ILj512EEviiiiiiPKiS1_S1_S1_PKfS3_Pf_param_4,
	.param .u32 _Z38attention_value_computation_forward_v2ILj512EEviiiiiiPKiS1_S1_S1_PKfS3_Pf_param_5,
	.param .u64 .ptr .align 1 _Z38attention_value_computation_forward_v2ILj512EEviiiiiiPKiS1_S1_S1_PKfS3_Pf_param_6,
	.param .u64 .ptr .align 1 _Z38attention_value_computation_forward_v2ILj512EEviiiiiiPKiS1_S1_S1_PKfS3_Pf_param_7,
	.param .u64 .ptr .align 1 _Z38attention_value_computation_forward_v2ILj512EEviiiiiiPKiS1_S1_S1_PKfS3_Pf_param_8,
	.param .u64 .ptr .align 1 _Z38attention_value_computation_forward_v2ILj512EEviiiiiiPKiS1_S1_S1_PKfS3_Pf_param_9,
	.param .u64 .ptr .align 1 _Z38attention_value_computation_forward_v2ILj512EEviiiiiiPKiS1_S1_S1_PKfS3_Pf_param_10,
	.param .u64 .ptr .align 1 _Z38attention_value_computation_forward_v2ILj512EEviiiiiiPKiS1_S1_S1_PKfS3_Pf_param_11,
	.param .u64 .ptr .align 1 _Z38attention_value_computation_forward_v2ILj512EEviiiiiiPKiS1_S1_S1_PKfS3_Pf_param_12
)
{
	.reg .pred 	%p<42>;
	.reg .b32 	%r<203>;
	.reg .b32 	%f<97>;
	.reg .b64 	%rd<64>;
	// demoted variable
	.shared .align 4 .b8 _ZZ38attention_value_computation_forward_v2ILj512EEviiiiiiPKiS1_S1_S1_PKfS3_PfE18shared_attn_weight[2048];
	// demoted variable
	.shared .align 4 .b8 _ZZ38attention_value_computation_forward_v2ILj512EEviiiiiiPKiS1_S1_S1_PKfS3_PfE20shared_value_indices[2048];
	ld.param.u32 	%r76, [_Z38attention_value_computation_forward_v2ILj512EEviiiiiiPKiS1_S1_S1_PKfS3_Pf_param_1];
	ld.param.u32 	%r73, [_Z38attention_value_computation_forward_v2ILj512EEviiiiiiPKiS1_S1_S1_PKfS3_Pf_param_2];
	ld.param.u32 	%r74, [_Z38attention_value_computation_forward_v2ILj512EEviiiiiiPKiS1_S1_S1_PKfS3_Pf_param_4];
	ld.param.u32 	%r75, [_Z38attention_value_computation_forward_v2ILj512EEviiiiiiPKiS1_S1_S1_PKfS3_Pf_param_5];
	ld.param.u64 	%rd16, [_Z38attention_value_computation_forward_v2ILj512EEviiiiiiPKiS1_S1_S1_PKfS3_Pf_param_7];
	ld.param.u64 	%rd12, [_Z38attention_value_computation_forward_v2ILj512EEviiiiiiPKiS1_S1_S1_PKfS3_Pf_param_8];
	ld.param.u64 	%rd13, [_Z38attention_value_computation_forward_v2ILj512EEviiiiiiPKiS1_S1_S1_PKfS3_Pf_param_9];
	ld.param.u64 	%rd14, [_Z38attention_value_computation_forward_v2ILj512EEviiiiiiPKiS1_S1_S1_PKfS3_Pf_param_10];
	ld.param.u64 	%rd17, [_Z38attention_value_computation_forward_v2ILj512EEviiiiiiPKiS1_S1_S1_PKfS3_Pf_param_11];
	ld.param.u64 	%rd15, [_Z38attention_value_computation_forward_v2ILj512EEviiiiiiPKiS1_S1_S1_PKfS3_Pf_param_12];
	cvta.to.global.u64 	%rd1, %rd16;
	cvta.to.global.u64 	%rd2, %rd17;
	mov.u32 	%r1, %ctaid.x;
	mov.u32 	%r2, %ctaid.y;
	mov.u32 	%r3, %tid.x;
	setp.ge.s32 	%p1, %r1, %r76;
	setp.ge.s32 	%p2, %r2, %r74;
	or.pred  	%p3, %p1, %p2;
	setp.ge.s32 	%p4, %r3, %r75;
	or.pred  	%p5, %p3, %p4;
	@%p5 bra 	$L__BB6_59;
	cvta.to.global.u64 	%rd18, %rd12;
	mul.wide.u32 	%rd19, %r1, 4;
	add.s64 	%rd20, %rd18, %rd19;
	ld.global.u32 	%r4, [%rd20];
	setp.lt.s32 	%p6, %r4, 1;
	mov.b32 	%r193, 0;
	@%p6 bra 	$L__BB6_14;
	and.b32  	%r5, %r4, 15;
	setp.lt.u32 	%p7, %r4, 16;
	mov.b32 	%r183, 0;
	mov.u32 	%r193, %r183;
	@%p7 bra 	$L__BB6_5;
	and.b32  	%r183, %r4, 2147483632;
	neg.s32 	%r194, %r183;
	add.s64 	%rd63, %rd1, 32;
	mov.b32 	%r193, 0;
$L__BB6_4:
	.pragma "nounroll";
	ld.global.u32 	%r81, [%rd63+-32];
	add.s32 	%r82, %r81, %r193;
	ld.global.u32 	%r83, [%rd63+-28];
	add.s32 	%r84, %r83, %r82;
	ld.global.u32 	%r85, [%rd63+-24];
	add.s32 	%r86, %r85, %r84;
	ld.global.u32 	%r87, [%rd63+-20];
	add.s32 	%r88, %r87, %r86;
	ld.global.u32 	%r89, [%rd63+-16];
	add.s32 	%r90, %r89, %r88;
	ld.global.u32 	%r91, [%rd63+-12];
	add.s32 	%r92, %r91, %r90;
	ld.global.u32 	%r93, [%rd63+-8];
	add.s32 	%r94, %r93, %r92;
	ld.global.u32 	%r95, [%rd63+-4];
	add.s32 	%r96, %r95, %r94;
	ld.global.u32 	%r97, [%rd63];
	add.s32 	%r98, %r97, %r96;
	ld.global.u32 	%r99, [%rd63+4];
	add.s32 	%r100, %r99, %r98;
	ld.global.u32 	%r101, [%rd63+8];
	add.s32 	%r102, %r101, %r100;
	ld.global.u32 	%r103, [%rd63+12];
	add.s32 	%r104, %r103, %r102;
	ld.global.u32 	%r105, [%rd63+16];
	add.s32 	%r106, %r105, %r104;
	ld.global.u32 	%r107, [%rd63+20];
	add.s32 	%r108, %r107, %r106;
	ld.global.u32 	%r109, [%rd63+24];
	add.s32 	%r110, %r109, %r108;
	ld.global.u32 	%r111, [%rd63+28];
	add.s32 	%r193, %r111, %r110;
	add.s32 	%r194, %r194, 16;
	add.s64 	%rd63, %rd63, 64;
	setp.eq.s32 	%p8, %r194, 0;
	@%p8 bra 	$L__BB6_5;
	bra.uni 	$L__BB6_4;
$L__BB6_5:
	setp.eq.s32 	%p9, %r5, 0;
	@%p9 bra 	$L__BB6_14;
	and.b32  	%r11, %r4, 7;
	setp.lt.u32 	%p10, %r5, 8;
	@%p10 bra 	$L__BB6_8;
	mul.wide.u32 	%rd21, %r183, 4;
	add.s64 	%rd22, %rd1, %rd21;
	ld.global.u32 	%r113, [%rd22];
	add.s32 	%r114, %r113, %r193;
	ld.global.u32 	%r115, [%rd22+4];
	add.s32 	%r116, %r115, %r114;
	ld.global.u32 	%r117, [%rd22+8];
	add.s32 	%r118, %r117, %r116;
	ld.global.u32 	%r119, [%rd22+12];
	add.s32 	%r120, %r119, %r118;
	ld.global.u32 	%r121, [%rd22+16];
	add.s32 	%r122, %r121, %r120;
	ld.global.u32 	%r123, [%rd22+20];
	add.s32 	%r124, %r123, %r122;
	ld.global.u32 	%r125, [%rd22+24];
	add.s32 	%r126, %r125, %r124;
	ld.global.u32 	%r127, [%rd22+28];
	add.s32 	%r193, %r127, %r126;
	add.s32 	%r183, %r183, 8;
$L__BB6_8:
	setp.eq.s32 	%p11, %r11, 0;
	@%p11 bra 	$L__BB6_14;
	and.b32  	%r17, %r4, 3;
	setp.lt.u32 	%p12, %r11, 4;
	@%p12 bra 	$L__BB6_11;
	mul.wide.u32 	%rd23, %r183, 4;
	add.s64 	%rd24, %rd1, %rd23;
	ld.global.u32 	%r129, [%rd24];
	add.s32 	%r130, %r129, %r193;
	ld.global.u32 	%r131, [%rd24+4];
	add.s32 	%r132, %r131, %r130;
	ld.global.u32 	%r133, [%rd24+8];
	add.s32 	%r134, %r133, %r132;
	ld.global.u32 	%r135, [%rd24+12];
	add.s32 	%r193, %r135, %r134;
	add.s32 	%r183, %r183, 4;
$L__BB6_11:
	setp.eq.s32 	%p13, %r17, 0;
	@%p13 bra 	$L__BB6_14;
	mul.wide.u32 	%rd25, %r183, 4;
	add.s64 	%rd62, %rd1, %rd25;
	neg.s32 	%r191, %r17;
$L__BB6_13:
	.pragma "nounroll";
	ld.global.u32 	%r136, [%rd62];
	add.s32 	%r193, %r136, %r193;
	add.s64 	%rd62, %rd62, 4;
	add.s32 	%r191, %r191, 1;
	setp.ne.s32 	%p14, %r191, 0;
	@%p14 bra 	$L__BB6_13;
$L__BB6_14:
	setp.ge.s32 	%p15, %r3, %r73;
	@%p15 bra 	$L__BB6_17;
	mul.lo.s32 	%r29, %r73, %r1;
	mov.u32 	%r30, %ntid.x;
	cvta.to.global.u64 	%rd7, %rd14;
	cvta.to.global.u64 	%rd8, %rd13;
	mov.u32 	%r196, %r3;
$L__BB6_16:
	add.s32 	%r137, %r196, %r29;
	mad.lo.s32 	%r138, %r137, %r74, %r2;
	mul.wide.s32 	%rd26, %r138, 4;
	add.s64 	%rd27, %rd7, %rd26;
	ld.global.f32 	%f38, [%rd27];
	shl.b32 	%r139, %r196, 2;
	mov.u32 	%r140, _ZZ38attention_value_computation_forward_v2ILj512EEviiiiiiPKiS1_S1_S1_PKfS3_PfE18shared_attn_weight;
	add.s32 	%r141, %r140, %r139;
	st.shared.f32 	[%r141], %f38;
	mul.wide.s32 	%rd28, %r137, 4;
	add.s64 	%rd29, %rd8, %rd28;
	ld.global.u32 	%r142, [%rd29];
	setp.eq.s32 	%p16, %r142, -1;
	add.s32 	%r143, %r142, %r193;
	selp.b32 	%r144, -1, %r143, %p16;
	mov.u32 	%r145, _ZZ38attention_value_computation_forward_v2ILj512EEviiiiiiPKiS1_S1_S1_PKfS3_PfE20shared_value_indices;
	add.s32 	%r146, %r145, %r139;
	st.shared.u32 	[%r146], %r144;
	add.s32 	%r196, %r196, %r30;
	setp.lt.s32 	%p17, %r196, %r73;
	@%p17 bra 	$L__BB6_16;
$L__BB6_17:
	bar.sync 	0;
	mul.lo.s32 	%r147, %r74, %r1;
	mad.lo.s32 	%r37, %r75, %r2, %r3;
	mad.lo.s32 	%r148, %r147, %r75, %r37;
	cvta.to.global.u64 	%rd30, %rd15;
	mul.wide.u32 	%rd31, %r148, 4;
	add.s64 	%rd11, %rd30, %rd31;
	setp.lt.s32 	%p18, %r73, 1;
	mov.f32 	%f76, 0f00000000;
	@%p18 bra 	$L__BB6_58;
	mul.lo.s32 	%r38, %r75, %r74;
	and.b32  	%r39, %r73, 7;
	setp.lt.u32 	%p19, %r73, 8;
	mov.f32 	%f76, 0f00000000;
	mov.b32 	%r201, 0;
	@%p19 bra 	$L__BB6_37;
	and.b32  	%r201, %r73, 2147483640;
	mov.u32 	%r152, _ZZ38attention_value_computation_forward_v2ILj512EEviiiiiiPKiS1_S1_S1_PKfS3_PfE20shared_value_indices;
	add.s32 	%r198, %r152, 16;
	mov.u32 	%r153, _ZZ38attention_value_computation_forward_v2ILj512EEviiiiiiPKiS1_S1_S1_PKfS3_PfE18shared_attn_weight;
	add.s32 	%r197, %r153, 16;
	neg.s32 	%r199, %r201;
	mov.f32 	%f76, 0f00000000;
$L__BB6_20:
	.pragma "nounroll";
	ld.shared.u32 	%r45, [%r198+-16];
	setp.eq.s32 	%p20, %r45, -1;
	@%p20 bra 	$L__BB6_22;
	ld.shared.f32 	%f43, [%r197+-16];
	mad.lo.s32 	%r154, %r38, %r45, %r37;
	mul.wide.s32 	%rd32, %r154, 4;
	add.s64 	%rd33, %rd2, %rd32;
	ld.global.f32 	%f44, [%rd33];
	fma.rn.f32 	%f76, %f43, %f44, %f76;
$L__BB6_22:
	ld.shared.u32 	%r46, [%r198+-12];
	setp.eq.s32 	%p21, %r46, -1;
	@%p21 bra 	$L__BB6_24;
	ld.shared.f32 	%f45, [%r197+-12];
	mad.lo.s32 	%r155, %r38, %r46, %r37;
	mul.wide.s32 	%rd34, %r155, 4;
	add.s64 	%rd35, %rd2, %rd34;
	ld.global.f32 	%f46, [%rd35];
	fma.rn.f32 	%f76, %f45, %f46, %f76;
$L__BB6_24:
	ld.shared.u32 	%r47, [%r198+-8];
	setp.eq.s32 	%p22, %r47, -1;
	@%p22 bra 	$L__BB6_26;
	ld.shared.f32 	%f47, [%r197+-8];
	mad.lo.s32 	%r156, %r38, %r47, %r37;
	mul.wide.s32 	%rd36, %r156, 4;
	add.s64 	%rd37, %rd2, %rd36;
	ld.global.f32 	%f48, [%rd37];
	fma.rn.f32 	%f76, %f47, %f48, %f76;
$L__BB6_26:
	ld.shared.u32 	%r48, [%r198+-4];
	setp.eq.s32 	%p23, %r48, -1;
	@%p23 bra 	$L__BB6_28;
	ld.shared.f32 	%f49, [%r197+-4];
	mad.lo.s32 	%r157, %r38, %r48, %r37;
	mul.wide.s32 	%rd38, %r157, 4;
	add.s64 	%rd39, %rd2, %rd38;
	ld.global.f32 	%f50, [%rd39];
	fma.rn.f32 	%f76, %f49, %f50, %f76;
$L__BB6_28:
	ld.shared.u32 	%r49, [%r198];
	setp.eq.s32 	%p24, %r49, -1;
	@%p24 bra 	$L__BB6_30;
	ld.shared.f32 	%f51, [%r197];
	mad.lo.s32 	%r158, %r38, %r49, %r37;
	mul.wide.s32 	%rd40, %r158, 4;
	add.s64 	%rd41, %rd2, %rd40;
	ld.global.f32 	%f52, [%rd41];
	fma.rn.f32 	%f76, %f51, %f52, %f76;
$L__BB6_30:
	ld.shared.u32 	%r50, [%r198+4];
	setp.eq.s32 	%p25, %r50, -1;
	@%p25 bra 	$L__BB6_32;
	ld.shared.f32 	%f53, [%r197+4];
	mad.lo.s32 	%r159, %r38, %r50, %r37;
	mul.wide.s32 	%rd42, %r159, 4;
	add.s64 	%rd43, %rd2, %rd42;
	ld.global.f32 	%f54, [%rd43];
	fma.rn.f32 	%f76, %f53, %f54, %f76;
$L__BB6_32:
	ld.shared.u32 	%r51, [%r198+8];
	setp.eq.s32 	%p26, %r51, -1;
	@%p26 bra 	$L__BB6_34;
	ld.shared.f32 	%f55, [%r197+8];
	mad.lo.s32 	%r160, %r38, %r51, %r37;
	mul.wide.s32 	%rd44, %r160, 4;
	add.s64 	%rd45, %rd2, %rd44;
	ld.global.f32 	%f56, [%rd45];
	fma.rn.f32 	%f76, %f55, %f56, %f76;
$L__BB6_34:
	ld.shared.u32 	%r52, [%r198+12];
	setp.eq.s32 	%p27, %r52, -1;
	@%p27 bra 	$L__BB6_36;
	ld.shared.f32 	%f57, [%r197+12];
	mad.lo.s32 	%r161, %r38, %r52, %r37;
	mul.wide.s32 	%rd46, %r161, 4;
	add.s64 	%rd47, %rd2, %rd46;
	ld.global.f32 	%f58, [%rd47];
	fma.rn.f32 	%f76, %f57, %f58, %f76;
$L__BB6_36:
	add.s32 	%r199, %r199, 8;
	add.s32 	%r198, %r198, 32;
	add.s32 	%r197, %r197, 32;
	setp.ne.s32 	%p28, %r199, 0;
	@%p28 bra 	$L__BB6_20;
$L__BB6_37:
	setp.eq.s32 	%p29, %r39, 0;
	@%p29 bra 	$L__BB6_58;
	and.b32  	%r57, %r73, 3;
	setp.lt.u32 	%p30, %r39, 4;
	@%p30 bra 	$L__BB6_48;
	shl.b32 	%r162, %r201, 2;
	mov.u32 	%r163, _ZZ38attention_value_computation_forward_v2ILj512EEviiiiiiPKiS1_S1_S1_PKfS3_PfE20shared_value_indices;
	add.s32 	%r58, %r163, %r162;
	ld.shared.u32 	%r59, [%r58];
	setp.eq.s32 	%p31, %r59, -1;
	mov.u32 	%r164, _ZZ38attention_value_computation_forward_v2ILj512EEviiiiiiPKiS1_S1_S1_PKfS3_PfE18shared_attn_weight;
	add.s32 	%r60, %r164, %r162;
	@%p31 bra 	$L__BB6_41;
	ld.shared.f32 	%f60, [%r60];
	mad.lo.s32 	%r165, %r38, %r59, %r37;
	mul.wide.s32 	%rd48, %r165, 4;
	add.s64 	%rd49, %rd2, %rd48;
	ld.global.f32 	%f61, [%rd49];
	fma.rn.f32 	%f76, %f60, %f61, %f76;
$L__BB6_41:
	ld.shared.u32 	%r61, [%r58+4];
	setp.eq.s32 	%p32, %r61, -1;
	@%p32 bra 	$L__BB6_43;
	ld.shared.f32 	%f62, [%r60+4];
	mad.lo.s32 	%r166, %r38, %r61, %r37;
	mul.wide.s32 	%rd50, %r166, 4;
	add.s64 	%rd51, %rd2, %rd50;
	ld.global.f32 	%f63, [%rd51];
	fma.rn.f32 	%f76, %f62, %f63, %f76;
$L__BB6_43:
	ld.shared.u32 	%r62, [%r58+8];
	setp.eq.s32 	%p33, %r62, -1;
	@%p33 bra 	$L__BB6_45;
	ld.shared.f32 	%f64, [%r60+8];
	mad.lo.s32 	%r167, %r38, %r62, %r37;
	mul.wide.s32 	%rd52, %r167, 4;
	add.s64 	%rd53, %rd2, %rd52;
	ld.global.f32 	%f65, [%rd53];
	fma.rn.f32 	%f76, %f64, %f65, %f76;
$L__BB6_45:
	ld.shared.u32 	%r63, [%r58+12];
	setp.eq.s32 	%p34, %r63, -1;
	@%p34 bra 	$L__BB6_47;
	ld.shared.f32 	%f66, [%r60+12];
	mad.lo.s32 	%r168, %r38, %r63, %r37;
	mul.wide.s32 	%rd54, %r168, 4;
	add.s64 	%rd55, %rd2, %rd54;
	ld.global.f32 	%f67, [%rd55];
	fma.rn.f32 	%f76, %f66, %f67, %f76;
$L__BB6_47:
	add.s32 	%r201, %r201, 4;
$L__BB6_48:
	setp.eq.s32 	%p35, %r57, 0;
	@%p35 bra 	$L__BB6_58;
	setp.eq.s32 	%p36, %r57, 1;
	@%p36 bra 	$L__BB6_55;
	shl.b32 	%r169, %r201, 2;
	mov.u32 	%r170, _ZZ38attention_value_computation_forward_v2ILj512EEviiiiiiPKiS1_S1_S1_PKfS3_PfE20shared_value_indices;
	add.s32 	%r66, %r170, %r169;
	ld.shared.u32 	%r67, [%r66];
	setp.eq.s32 	%p37, %r67, -1;
	mov.u32 	%r171, _ZZ38attention_value_computation_forward_v2ILj512EEviiiiiiPKiS1_S1_S1_PKfS3_PfE18shared_attn_weight;
	add.s32 	%r68, %r171, %r169;
	@%p37 bra 	$L__BB6_52;
	ld.shared.f32 	%f69, [%r68];
	mad.lo.s32 	%r172, %r38, %r67, %r37;
	mul.wide.s32 	%rd56, %r172, 4;
	add.s64 	%rd57, %rd2, %rd56;
	ld.global.f32 	%f70, [%rd57];
	fma.rn.f32 	%f76, %f69, %f70, %f76;
$L__BB6_52:
	ld.shared.u32 	%r69, [%r66+4];
	setp.eq.s32 	%p38, %r69, -1;
	@%p38 bra 	$L__BB6_54;
	ld.shared.f32 	%f71, [%r68+4];
	mad.lo.s32 	%r173, %r38, %r69, %r37;
	mul.wide.s32 	%rd58, %r173, 4;
	add.s64 	%rd59, %rd2, %rd58;
	ld.global.f32 	%f72, [%rd59];
	fma.rn.f32 	%f76, %f71, %f72, %f76;
$L__BB6_54:
	add.s32 	%r201, %r201, 2;
$L__BB6_55:
	and.b32  	%r174, %r73, 1;
	setp.eq.b32 	%p39, %r174, 1;
	not.pred 	%p40, %p39;
	@%p40 bra 	$L__BB6_58;
	shl.b32 	%r175, %r201, 2;
	mov.u32 	%r176, _ZZ38attention_value_computation_forward_v2ILj512EEviiiiiiPKiS1_S1_S1_PKfS3_PfE20shared_value_indices;
	add.s32 	%r177, %r176, %r175;
	ld.shared.u32 	%r72, [%r177];
	setp.eq.s32 	%p41, %r72, -1;
	@%p41 bra 	$L__BB6_58;
	mov.u32 	%r179, _ZZ38attention_value_computation_forward_v2ILj512EEviiiiiiPKiS1_S1_S1_PKfS3_PfE18shared_attn_weight;
	add.s32 	%r180, %r179, %r175;
	ld.shared.f32 	%f73, [%r180];
	mad.lo.s32 	%r181, %r38, %r72, %r37;
	mul.wide.s32 	%rd60, %r181, 4;
	add.s64 	%rd61, %rd2, %rd60;
	ld.global.f32 	%f74, [%rd61];
	fma.rn.f32 	%f76, %f73, %f74, %f76;
$L__BB6_58:
	st.global.f32 	[%rd11], %f76;
$L__BB6_59:
	ret;

}
	// .globl	_Z39attention_value_computation_backward_v2ILj16EEviiiiiiPKiS1_S1_S1_PKfS3_PfS4_S4_
.visible .entry _Z39attention_value_computation_backward_v2ILj16EEviiiiiiPKiS1_S1_S1_PKfS3_PfS4_S4_(
	.param .u32 _Z39attention_value_computation_backward_v2ILj16EEviiiiiiPKiS1_S1_S1_PKfS3_PfS4_S4__param_0,
	.param .u32 _Z39attention_value_computation_backward_v2ILj16EEviiiiiiPKiS1_S1_S1_PKfS3_PfS4_S4__param_1,
	.param .u32 _Z39attention_value_computation_backward_v2ILj16EEviiiiiiPKiS1_S1_S1_PKfS3_PfS4_S4__param_2,
	.param .u32 _Z39attention_value_computation_backward_v2ILj16EEviiiiiiPKiS1_S1_S1_PKfS3_PfS4_S4__param_3,
	.param .u32 _Z39attention_value_computation_backward_v2ILj16EEviiiiiiPKiS1_S1_S1_PKfS3_PfS4_S4__param_4,
	.param .u32 _Z39attention_value_computation_backward_v2ILj16EEviiiiiiPKiS1_S1_S1_PKfS3_PfS4_S4__param_5,
	.param .u64 .ptr .align 1 _Z39attention_value_computation_backward_v2ILj16EEviiiiiiPKiS1_S1_S1_PKfS3_PfS4_S4__param_6,
	.param .u64 .ptr .align 1 _Z39attention_value_computation_backward_v2ILj16EEviiiiiiPKiS1_S1_S1_PKfS3_PfS4_S4__param_7,
	.param .u64 .ptr .align 1 _Z39attention_value_computation_backward_v2ILj16EEviiiiiiPKiS1_S1_S1_PKfS3_PfS4_S4__param_8,
	.param .u64 .ptr .align 1 _Z39attention_value_computation_backward_v2ILj16EEviiiiiiPKiS1_S1_S1_PKfS3_PfS4_S4__param_9,
	.param .u64 .ptr .align 1 _Z39attention_value_computation_backward_v2ILj16EEviiiiiiPKiS1_S1_S1_PKfS3_PfS4_S4__param_10,
	.param .u64 .ptr .align 1 _Z39attention_value_computation_backward_v2ILj16EEviiiiiiPKiS1_S1_S1_PKfS3_PfS4_S4__param_11,
	.param .u64 .ptr .align 1 _Z39attention_value_computation_backward_v2ILj16EEviiiiiiPKiS1_S1_S1_PKfS3_PfS4_S4__param_12,
	.param .u64 .ptr .align 1 _Z39attention_value_computation_backward_v2ILj16EEviiiiiiPKiS1_S1_S1_PKfS3_PfS4_S4__param_13,
	.param .u64 .ptr .align 1 _Z39attention_value_computation_backward_v2ILj16EEviiiiiiPKiS1_S1_S1_PKfS3_PfS4_S4__param_14
)
{
	.reg .pred 	%p<44>;
	.reg .b32 	%r<258>;
	.reg .b32 	%f<94>;
	.reg .b64 	%rd<133>;
	// demoted variable
	.shared .align 4 .b8 _ZZ39attention_value_computation_backward_v2ILj16EEviiiiiiPKiS1_S1_S1_PKfS3_PfS4_S4_E18shared_attn_weight[64];
	// demoted variable
	.shared .align 4 .b8 _ZZ39attention_value_computation_backward_v2ILj16EEviiiiiiPKiS1_S1_S1_PKfS3_PfS4_S4_E23shared_grad_attn_weight[64];
	// demoted variable
	.shared .align 4 .b8 _ZZ39attention_value_computation_backward_v2ILj16EEviiiiiiPKiS1_S1_S1_PKfS3_PfS4_S4_E20shared_value_indices[64];
	ld.param.u32 	%r86, [_Z39attention_value_computation_backward_v2ILj16EEviiiiiiPKiS1_S1_S1_PKfS3_PfS4_S4__param_1];
	ld.param.u32 	%r83, [_Z39attention_value_computation_backward_v2ILj16EEviiiiiiPKiS1_S1_S1_PKfS3_PfS4_S4__param_2];
	ld.param.u32 	%r84, [_Z39attention_value_computation_backward_v2ILj16EEviiiiiiPKiS1_S1_S1_PKfS3_PfS4_S4__param_4];
	ld.param.u32 	%r85, [_Z39attention_value_computation_backward_v2ILj16EEviiiiiiPKiS1_S1_S1_PKfS3_PfS4_S4__param_5];
	ld.param.u64 	%rd19, [_Z39attention_value_computation_backward_v2ILj16EEviiiiiiPKiS1_S1_S1_PKfS3_PfS4_S4__param_7];
	ld.param.u64 	%rd14, [_Z39attention_value_computation_backward_v2ILj16EEviiiiiiPKiS1_S1_S1_PKfS3_PfS4_S4__param_8];
	ld.param.u64 	%rd15, [_Z39attention_value_computation_backward_v2ILj16EEviiiiiiPKiS1_S1_S1_PKfS3_PfS4_S4__param_9];
	ld.param.u64 	%rd16, [_Z39attention_value_computation_backward_v2ILj16EEviiiiiiPKiS1_S1_S1_PKfS3_PfS4_S4__param_10];
	ld.param.u64 	%rd20, [_Z39attention_value_computation_backward_v2ILj16EEviiiiiiPKiS1_S1_S1_PKfS3_PfS4_S4__param_11];
	ld.param.u64 	%rd17, [_Z39attention_value_computation_backward_v2ILj16EEviiiiiiPKiS1_S1_S1_PKfS3_PfS4_S4__param_12];
	ld.param.u64 	%rd18, [_Z39attention_value_computation_backward_v2ILj16EEviiiiiiPKiS1_S1_S1_PKfS3_PfS4_S4__param_13];
	ld.param.u64 	%rd21, [_Z39attention_value_computation_backward_v2ILj16EEviiiiiiPKiS1_S1_S1_PKfS3_PfS4_S4__param_14];
	cvta.to.global.u64 	%rd1, %rd19;
	cvta.to.global.u64 	%rd2, %rd21;
	cvta.to.global.u64 	%rd3, %rd20;
	mov.u32 	%r1, %ctaid.x;
	mov.u32 	%r2, %ctaid.y;
	mov.u32 	%r257, %tid.x;
	setp.ge.s32 	%p1, %r1, %r86;
	setp.ge.s32 	%p2, %r2, %r84;
	or.pred  	%p3, %p1, %p2;
	setp.ge.s32 	%p4, %r257, %r85;
	or.pred  	%p5, %p3, %p4;
	@%p5 bra 	$L__BB7_61;
	cvta.to.global.u64 	%rd22, %rd14;
	mul.wide.u32 	%rd23, %r1, 4;
	add.s64 	%rd24, %rd22, %rd23;
	ld.global.u32 	%r4, [%rd24];
	setp.lt.s32 	%p6, %r4, 1;
	mov.b32 	%r246, 0;
	@%p6 bra 	$L__BB7_14;
	and.b32  	%r5, %r4, 15;
	setp.lt.u32 	%p7, %r4, 16;
	mov.b32 	%r236, 0;
	mov.u32 	%r246, %r236;
	@%p7 bra 	$L__BB7_5;
	and.b32  	%r236, %r4, 2147483632;
	neg.s32 	%r247, %r236;
	add.s64 	%rd132, %rd1, 32;
	mov.b32 	%r246, 0;
$L__BB7_4:
	.pragma "nounroll";
	ld.global.u32 	%r91, [%rd132+-32];
	add.s32 	%r92, %r91, %r246;
	ld.global.u32 	%r93, [%rd132+-28];
	add.s32 	%r94, %r93, %r92;
	ld.global.u32 	%r95, [%rd132+-24];
	add.s32 	%r96, %r95, %r94;
	ld.global.u32 	%r97, [%rd132+-20];
	add.s32 	%r98, %r97, %r96;
	ld.global.u32 	%r99, [%rd132+-16];
	add.s32 	%r100, %r99, %r98;
	ld.global.u32 	%r101, [%rd132+-12];
	add.s32 	%r102, %r101, %r100;
	ld.global.u32 	%r103, [%rd132+-8];
	add.s32 	%r104, %r103, %r102;
	ld.global.u32 	%r105, [%rd132+-4];
	add.s32 	%r106, %r105, %r104;
	ld.global.u32 	%r107, [%rd132];
	add.s32 	%r108, %r107, %r106;
	ld.global.u32 	%r109, [%rd132+4];
	add.s32 	%r110, %r109, %r108;
	ld.global.u32 	%r111, [%rd132+8];
	add.s32 	%r112, %r111, %r110;
	ld.global.u32 	%r113, [%rd132+12];
	add.s32 	%r114, %r113, %r112;
	ld.global.u32 	%r115, [%rd132+16];
	add.s32 	%r116, %r115, %r114;
	ld.global.u32 	%r117, [%rd132+20];
	add.s32 	%r118, %r117, %r116;
	ld.global.u32 	%r119, [%rd132+24];
	add.s32 	%r120, %r119, %r118;
	ld.global.u32 	%r121, [%rd132+28];
	add.s32 	%r246, %r121, %r120;
	add.s32 	%r247, %r247, 16;
	add.s64 	%rd132, %rd132, 64;
	setp.eq.s32 	%p8, %r247, 0;
	@%p8 bra 	$L__BB7_5;
	bra.uni 	$L__BB7_4;
$L__BB7_5:
	setp.eq.s32 	%p9, %r5, 0;
	@%p9 bra 	$L__BB7_14;
	and.b32  	%r11, %r4, 7;
	setp.lt.u32 	%p10, %r5, 8;
	@%p10 bra 	$L__BB7_8;
	mul.wide.u32 	%rd25, %r236, 4;
	add.s64 	%rd26, %rd1, %rd25;
	ld.global.u32 	%r123, [%rd26];
	add.s32 	%r124, %r123, %r246;
	ld.global.u32 	%r125, [%rd26+4];
	add.s32 	%r126, %r125, %r124;
	ld.global.u32 	%r127, [%rd26+8];
	add.s32 	%r128, %r127, %r126;
	ld.global.u32 	%r129, [%rd26+12];
	add.s32 	%r130, %r129, %r128;
	ld.global.u32 	%r131, [%rd26+16];
	add.s32 	%r132, %r131, %r130;
	ld.global.u32 	%r133, [%rd26+20];
	add.s32 	%r134, %r133, %r132;
	ld.global.u32 	%r135, [%rd26+24];
	add.s32 	%r136, %r135, %r134;
	ld.global.u32 	%r137, [%rd26+28];
	add.s32 	%r246, %r137, %r136;
	add.s32 	%r236, %r236, 8;
$L__BB7_8:
	setp.eq.s32 	%p11, %r11, 0;
	@%p11 bra 	$L__BB7_14;
	and.b32  	%r17, %r4, 3;
	setp.lt.u32 	%p12, %r11, 4;
	@%p12 bra 	$L__BB7_11;
	mul.wide.u32 	%rd27, %r236, 4;
	add.s64 	%rd28, %rd1, %rd27;
	ld.global.u32 	%r139, [%rd28];
	add.s32 	%r140, %r139, %r246;
	ld.global.u32 	%r141, [%rd28+4];
	add.s32 	%r142, %r141, %r140;
	ld.global.u32 	%r143, [%rd28+8];
	add.s32 	%r144, %r143, %r142;
	ld.global.u32 	%r145, [%rd28+12];
	add.s32 	%r246, %r145, %r144;
	add.s32 	%r236, %r236, 4;
$L__BB7_11:
	setp.eq.s32 	%p13, %r17, 0;
	@%p13 bra 	$L__BB7_14;
	mul.wide.u32 	%rd29, %r236, 4;
	add.s64 	%rd131, %rd1, %rd29;
	neg.s32 	%r244, %r17;
$L__BB7_13:
	.pragma "nounroll";
	ld.global.u32 	%r146, [%rd131];
	add.s32 	%r246, %r146, %r246;
	add.s64 	%rd131, %rd131, 4;
	add.s32 	%r244, %r244, 1;
	setp.ne.s32 	%p14, %r244, 0;
	@%p14 bra 	$L__BB7_13;
$L__BB7_14:
	setp.ge.s32 	%p15, %r257, %r83;
	@%p15 bra 	$L__BB7_17;
	mul.lo.s32 	%r29, %r83, %r1;
	mov.u32 	%r30, %ntid.x;
	cvta.to.global.u64 	%rd8, %rd16;
	cvta.to.global.u64 	%rd9, %rd15;
	mov.u32 	%r249, %r257;
$L__BB7_16:
	add.s32 	%r147, %r249, %r29;
	mad.lo.s32 	%r148, %r147, %r84, %r2;
	mul.wide.s32 	%rd30, %r148, 4;
	add.s64 	%rd31, %rd8, %rd30;
	ld.global.f32 	%f2, [%rd31];
	shl.b32 	%r149, %r249, 2;
	mov.u32 	%r150, _ZZ39attention_value_computation_backward_v2ILj16EEviiiiiiPKiS1_S1_S1_PKfS3_PfS4_S4_E18shared_attn_weight;
	add.s32 	%r151, %r150, %r149;
	st.shared.f32 	[%r151], %f2;
	mov.u32 	%r152, _ZZ39attention_value_computation_backward_v2ILj16EEviiiiiiPKiS1_S1_S1_PKfS3_PfS4_S4_E23shared_grad_attn_weight;
	add.s32 	%r153, %r152, %r149;
	mov.b32 	%r154, 0;
	st.shared.u32 	[%r153], %r154;
	mul.wide.s32 	%rd32, %r147, 4;
	add.s64 	%rd33, %rd9, %rd32;
	ld.global.u32 	%r155, [%rd33];
	setp.eq.s32 	%p16, %r155, -1;
	add.s32 	%r156, %r155, %r246;
	selp.b32 	%r157, -1, %r156, %p16;
	mov.u32 	%r158, _ZZ39attention_value_computation_backward_v2ILj16EEviiiiiiPKiS1_S1_S1_PKfS3_PfS4_S4_E20shared_value_indices;
	add.s32 	%r159, %r158, %r149;
	st.shared.u32 	[%r159], %r157;
	add.s32 	%r249, %r249, %r30;
	setp.lt.s32 	%p17, %r249, %r83;
	@%p17 bra 	$L__BB7_16;
$L__BB7_17:
	bar.sync 	0;
	mul.lo.s32 	%r160, %r84, %r1;
	mul.lo.s32 	%r37, %r85, %r2;
	add.s32 	%r38, %r37, %r257;
	mad.lo.s32 	%r161, %r160, %r85, %r38;
	cvta.to.global.u64 	%rd34, %rd17;
	mul.wide.u32 	%rd35, %r161, 4;
	add.s64 	%rd36, %rd34, %rd35;
	ld.global.f32 	%f1, [%rd36];
	setp.lt.s32 	%p18, %r83, 1;
	@%p18 bra 	$L__BB7_58;
	mul.lo.s32 	%r39, %r85, %r84;
	cvt.u64.u32 	%rd37, %r37;
	cvt.u64.u32 	%rd38, %r257;
	add.s64 	%rd12, %rd37, %rd38;
	and.b32  	%r40, %r83, 7;
	setp.lt.u32 	%p19, %r83, 8;
	mov.b32 	%r255, 0;
	@%p19 bra 	$L__BB7_37;
	and.b32  	%r255, %r83, 2147483640;
	mov.u32 	%r166, _ZZ39attention_value_computation_backward_v2ILj16EEviiiiiiPKiS1_S1_S1_PKfS3_PfS4_S4_E20shared_value_indices;
	add.s32 	%r253, %r166, 16;
	mov.u32 	%r167, _ZZ39attention_value_computation_backward_v2ILj16EEviiiiiiPKiS1_S1_S1_PKfS3_PfS4_S4_E18shared_attn_weight;
	add.s32 	%r252, %r167, 16;
	mov.u32 	%r168, _ZZ39attention_value_computation_backward_v2ILj16EEviiiiiiPKiS1_S1_S1_PKfS3_PfS4_S4_E23shared_grad_attn_weight;
	add.s32 	%r250, %r168, 16;
	neg.s32 	%r251, %r255;
$L__BB7_20:
	.pragma "nounroll";
	ld.shared.u32 	%r47, [%r253+-16];
	setp.eq.s32 	%p20, %r47, -1;
	@%p20 bra 	$L__BB7_22;
	mad.lo.s32 	%r169, %r39, %r47, %r38;
	mul.wide.s32 	%rd39, %r169, 4;
	add.s64 	%rd40, %rd3, %rd39;
	ld.global.f32 	%f3, [%rd40];
	mul.f32 	%f4, %f1, %f3;
	atom.shared.add.f32 	%f5, [%r250+-16], %f4;
	ld.shared.u32 	%r170, [%r253+-16];
	mul.lo.s32 	%r171, %r39, %r170;
	cvt.s64.s32 	%rd41, %r171;
	add.s64 	%rd42, %rd12, %rd41;
	shl.b64 	%rd43, %rd42, 2;
	add.s64 	%rd44, %rd2, %rd43;
	ld.shared.f32 	%f6, [%r252+-16];
	mul.f32 	%f7, %f1, %f6;
	atom.global.add.f32 	%f8, [%rd44], %f7;
$L__BB7_22:
	ld.shared.u32 	%r48, [%r253+-12];
	setp.eq.s32 	%p21, %r48, -1;
	@%p21 bra 	$L__BB7_24;
	mad.lo.s32 	%r172, %r39, %r48, %r38;
	mul.wide.s32 	%rd45, %r172, 4;
	add.s64 	%rd46, %rd3, %rd45;
	ld.global.f32 	%f9, [%rd46];
	mul.f32 	%f10, %f1, %f9;
	atom.shared.add.f32 	%f11, [%r250+-12], %f10;
	ld.shared.u32 	%r173, [%r253+-12];
	mul.lo.s32 	%r174, %r39, %r173;
	cvt.s64.s32 	%rd47, %r174;
	add.s64 	%rd48, %rd12, %rd47;
	shl.b64 	%rd49, %rd48, 2;
	add.s64 	%rd50, %rd2, %rd49;
	ld.shared.f32 	%f12, [%r252+-12];
	mul.f32 	%f13, %f1, %f12;
	atom.global.add.f32 	%f14, [%rd50], %f13;
$L__BB7_24:
	ld.shared.u32 	%r49, [%r253+-8];
	setp.eq.s32 	%p22, %r49, -1;
	@%p22 bra 	$L__BB7_26;
	mad.lo.s32 	%r175, %r39, %r49, %r38;
	mul.wide.s32 	%rd51, %r175, 4;
	add.s64 	%rd52, %rd3, %rd51;
	ld.global.f32 	%f15, [%rd52];
	mul.f32 	%f16, %f1, %f15;
	atom.shared.add.f32 	%f17, [%r250+-8], %f16;
	ld.shared.u32 	%r176, [%r253+-8];
	mul.lo.s32 	%r177, %r39, %r176;
	cvt.s64.s32 	%rd53, %r177;
	add.s64 	%rd54, %rd12, %rd53;
	shl.b64 	%rd55, %rd54, 2;
	add.s64 	%rd56, %rd2, %rd55;
	ld.shared.f32 	%f18, [%r252+-8];
	mul.f32 	%f19, %f1, %f18;
	atom.global.add.f32 	%f20, [%rd56], %f19;
$L__BB7_26:
	ld.shared.u32 	%r50, [%r253+-4];
	setp.eq.s32 	%p23, %r50, -1;
	@%p23 bra 	$L__BB7_28;
	mad.lo.s32 	%r178, %r39, %r50, %r38;
	mul.wide.s32 	%rd57, %r178, 4;
	add.s64 	%rd58, %rd3, %rd57;
	ld.global.f32 	%f21, [%rd58];
	mul.f32 	%f22, %f1, %f21;
	atom.shared.add.f32 	%f23, [%r250+-4], %f22;
	ld.shared.u32 	%r179, [%r253+-4];
	mul.lo.s32 	%r180, %r39, %r179;
	cvt.s64.s32 	%rd59, %r180;
	add.s64 	%rd60, %rd12, %rd59;
	shl.b64 	%rd61, %rd60, 2;
	add.s64 	%rd62, %rd2, %rd61;
	ld.shared.f32 	%f24, [%r252+-4];
	mul.f32 	%f25, %f1, %f24;
	atom.global.add.f32 	%f26, [%rd62], %f25;
$L__BB7_28:
	ld.shared.u32 	%r51, [%r253];
	setp.eq.s32 	%p24, %r51, -1;
	@%p24 bra 	$L__BB7_30;
	mad.lo.s32 	%r181, %r39, %r51, %r38;
	mul.wide.s32 	%rd63, %r181, 4;
	add.s64 	%rd64, %rd3, %rd63;
	ld.global.f32 	%f27, [%rd64];
	mul.f32 	%f28, %f1, %f27;
	atom.shared.add.f32 	%f29, [%r250], %f28;
	ld.shared.u32 	%r182, [%r253];
	mul.lo.s32 	%r183, %r39, %r182;
	cvt.s64.s32 	%rd65, %r183;
	add.s64 	%rd66, %rd12, %rd65;
	shl.b64 	%rd67, %rd66, 2;
	add.s64 	%rd68, %rd2, %rd67;
	ld.shared.f32 	%f30, [%r252];
	mul.f32 	%f31, %f1, %f30;
	atom.global.add.f32 	%f32, [%rd68], %f31;
$L__BB7_30:
	ld.shared.u32 	%r52, [%r253+4];
	setp.eq.s32 	%p25, %r52, -1;
	@%p25 bra 	$L__BB7_32;
	mad.lo.s32 	%r184, %r39, %r52, %r38;
	mul.wide.s32 	%rd69, %r184, 4;
	add.s64 	%rd70, %rd3, %rd69;
	ld.global.f32 	%f33, [%rd70];
	mul.f32 	%f34, %f1, %f33;
	atom.shared.add.f32 	%f35, [%r250+4], %f34;
	ld.shared.u32 	%r185, [%r253+4];
	mul.lo.s32 	%r186, %r39, %r185;
	cvt.s64.s32 	%rd71, %r186;
	add.s64 	%rd72, %rd12, %rd71;
	shl.b64 	%rd73, %rd72, 2;
	add.s64 	%rd74, %rd2, %rd73;
	ld.shared.f32 	%f36, [%r252+4];
	mul.f32 	%f37, %f1, %f36;
	atom.global.add.f32 	%f38, [%rd74], %f37;
$L__BB7_32:
	ld.shared.u32 	%r53, [%r253+8];
	setp.eq.s32 	%p26, %r53, -1;
	@%p26 bra 	$L__BB7_34;
	mad.lo.s32 	%r187, %r39, %r53, %r38;
	mul.wide.s32 	%rd75, %r187, 4;
	add.s64 	%rd76, %rd3, %rd75;
	ld.global.f32 	%f39, [%rd76];
	mul.f32 	%f40, %f1, %f39;
	atom.shared.add.f32 	%f41, [%r250+8], %f40;
	ld.shared.u32 	%r188, [%r253+8];
	mul.lo.s32 	%r189, %r39, %r188;
	cvt.s64.s32 	%rd77, %r189;
	add.s64 	%rd78, %rd12, %rd77;
	shl.b64 	%rd79, %rd78, 2;
	add.s64 	%rd80, %rd2, %rd79;
	ld.shared.f32 	%f42, [%r252+8];
	mul.f32 	%f43, %f1, %f42;
	atom.global.add.f32 	%f44, [%rd80], %f43;
$L__BB7_34:
	ld.shared.u32 	%r54, [%r253+12];
	setp.eq.s32 	%p27, %r54, -1;
	@%p27 bra 	$L__BB7_36;
	mad.lo.s32 	%r190, %r39, %r54, %r38;
	mul.wide.s32 	%rd81, %r190, 4;
	add.s64 	%rd82, %rd3, %rd81;
	ld.global.f32 	%f45, [%rd82];
	mul.f32 	%f46, %f1, %f45;
	atom.shared.add.f32 	%f47, [%r250+12], %f46;
	ld.shared.u32 	%r191, [%r253+12];
	mul.lo.s32 	%r192, %r39, %r191;
	cvt.s64.s32 	%rd83, %r192;
	add.s64 	%rd84, %rd12, %rd83;
	shl.b64 	%rd85, %rd84, 2;
	add.s64 	%rd86, %rd2, %rd85;
	ld.shared.f32 	%f48, [%r252+12];
	mul.f32 	%f49, %f1, %f48;
	atom.global.add.f32 	%f50, [%rd86], %f49;
$L__BB7_36:
	add.s32 	%r253, %r253, 32;
	add.s32 	%r252, %r252, 32;
	add.s32 	%r251, %r251, 8;
	add.s32 	%r250, %r250, 32;
	setp.ne.s32 	%p28, %r251, 0;
	@%p28 bra 	$L__BB7_20;
$L__BB7_37:
	setp.eq.s32 	%p29, %r40, 0;
	@%p29 bra 	$L__BB7_58;
	and.b32  	%r60, %r83, 3;
	setp.lt.u32 	%p30, %r40, 4;
	@%p30 bra 	$L__BB7_48;
	shl.b32 	%r193, %r255, 2;
	mov.u32 	%r194, _ZZ39attention_value_computation_backward_v2ILj16EEviiiiiiPKiS1_S1_S1_PKfS3_PfS4_S4_E20shared_value_indices;
	add.s32 	%r61, %r194, %r193;
	ld.shared.u32 	%r62, [%r61];
	setp.eq.s32 	%p31, %r62, -1;
	mov.u32 	%r195, _ZZ39attention_value_computation_backward_v2ILj16EEviiiiiiPKiS1_S1_S1_PKfS3_PfS4_S4_E23shared_grad_attn_weight;
	add.s32 	%r63, %r195, %r193;
	mov.u32 	%r196, _ZZ39attention_value_computation_backward_v2ILj16EEviiiiiiPKiS1_S1_S1_PKfS3_PfS4_S4_E18shared_attn_weight;
	add.s32 	%r64, %r196, %r193;
	@%p31 bra 	$L__BB7_41;
	mad.lo.s32 	%r197, %r39, %r62, %r38;
	mul.wide.s32 	%rd87, %r197, 4;
	add.s64 	%rd88, %rd3, %rd87;
	ld.global.f32 	%f51, [%rd88];
	mul.f32 	%f52, %f1, %f51;
	atom.shared.add.f32 	%f53, [%r63], %f52;
	ld.shared.u32 	%r198, [%r61];
	mul.lo.s32 	%r199, %r39, %r198;
	cvt.s64.s32 	%rd89, %r199;
	add.s64 	%rd90, %rd12, %rd89;
	shl.b64 	%rd91, %rd90, 2;
	add.s64 	%rd92, %rd2, %rd91;
	ld.shared.f32 	%f54, [%r64];
	mul.f32 	%f55, %f1, %f54;
	atom.global.add.f32 	%f56, [%rd92], %f55;
$L__BB7_41:
	ld.shared.u32 	%r65, [%r61+4];
	setp.eq.s32 	%p32, %r65, -1;
	@%p32 bra 	$L__BB7_43;
	mad.lo.s32 	%r200, %r39, %r65, %r38;
	mul.wide.s32 	%rd93, %r200, 4;
	add.s64 	%rd94, %rd3, %rd93;
	ld.global.f32 	%f57, [%rd94];
	mul.f32 	%f58, %f1, %f57;
	atom.shared.add.f32 	%f59, [%r63+4], %f58;
	ld.shared.u32 	%r201, [%r61+4];
	mul.lo.s32 	%r202, %r39, %r201;
	cvt.s64.s32 	%rd95, %r202;
	add.s64 	%rd96, %rd12, %rd95;
	shl.b64 	%rd97, %rd96, 2;
	add.s64 	%rd98, %rd2, %rd97;
	ld.shared.f32 	%f60, [%r64+4];
	mul.f32 	%f61, %f1, %f60;
	atom.global.add.f32 	%f62, [%rd98], %f61;
$L__BB7_43:
	ld.shared.u32 	%r66, [%r61+8];
	setp.eq.s32 	%p33, %r66, -1;
	@%p33 bra 	$L__BB7_45;
	mad.lo.s32 	%r203, %r39, %r66, %r38;
	mul.wide.s32 	%rd99, %r203, 4;
	add.s64 	%rd100, %rd3, %rd99;
	ld.global.f32 	%f63, [%rd100];
	mul.f32 	%f64, %f1, %f63;
	atom.shared.add.f32 	%f65, [%r63+8], %f64;
	ld.shared.u32 	%r204, [%r61+8];
	mul.lo.s32 	%r205, %r39, %r204;
	cvt.s64.s32 	%rd101, %r205;
	add.s64 	%rd102, %rd12, %rd101;
	shl.b64 	%rd103, %rd102, 2;
	add.s64 	%rd104, %rd2, %rd103;
	ld.shared.f32 	%f66, [%r64+8];
	mul.f32 	%f67, %f1, %f66;
	atom.global.add.f32 	%f68, [%rd104], %f67;
$L__BB7_45:
	ld.shared.u32 	%r67, [%r61+12];
	setp.eq.s32 	%p34, %r67, -1;
	@%p34 bra 	$L__BB7_47;
	mad.lo.s32 	%r206, %r39, %r67, %r38;
	mul.wide.s32 	%rd105, %r206, 4;
	add.s64 	%rd106, %rd3, %rd105;
	ld.global.f32 	%f69, [%rd106];
	mul.f32 	%f70, %f1, %f69;
	atom.shared.add.f32 	%f71, [%r63+12], %f70;
	ld.shared.u32 	%r207, [%r61+12];
	mul.lo.s32 	%r208, %r39, %r207;
	cvt.s64.s32 	%rd107, %r208;
	add.s64 	%rd108, %rd12, %rd107;
	shl.b64 	%rd109, %rd108, 2;
	add.s64 	%rd110, %rd2, %rd109;
	ld.shared.f32 	%f72, [%r64+12];
	mul.f32 	%f73, %f1, %f72;
	atom.global.add.f32 	%f74, [%rd110], %f73;
$L__BB7_47:
	add.s32 	%r255, %r255, 4;
$L__BB7_48:
	setp.eq.s32 	%p35, %r60, 0;
	@%p35 bra 	$L__BB7_58;
	setp.eq.s32 	%p36, %r60, 1;
	@%p36 bra 	$L__BB7_55;
	shl.b32 	%r209, %r255, 2;
	mov.u32 	%r210, _ZZ39attention_value_computation_backward_v2ILj16EEviiiiiiPKiS1_S1_S1_PKfS3_PfS4_S4_E20shared_value_indices;
	add.s32 	%r70, %r210, %r209;
	ld.shared.u32 	%r71, [%r70];
	setp.eq.s32 	%p37, %r71, -1;
	mov.u32 	%r211, _ZZ39attention_value_computation_backward_v2ILj16EEviiiiiiPKiS1_S1_S1_PKfS3_PfS4_S4_E23shared_grad_attn_weight;
	add.s32 	%r72, %r211, %r209;
	mov.u32 	%r212, _ZZ39attention_value_computation_backward_v2ILj16EEviiiiiiPKiS1_S1_S1_PKfS3_PfS4_S4_E18shared_attn_weight;
	add.s32 	%r73, %r212, %r209;
	@%p37 bra 	$L__BB7_52;
	mad.lo.s32 	%r213, %r39, %r71, %r38;
	mul.wide.s32 	%rd111, %r213, 4;
	add.s64 	%rd112, %rd3, %rd111;
	ld.global.f32 	%f75, [%rd112];
	mul.f32 	%f76, %f1, %f75;
	atom.shared.add.f32 	%f77, [%r72], %f76;
	ld.shared.u32 	%r214, [%r70];
	mul.lo.s32 	%r215, %r39, %r214;
	cvt.s64.s32 	%rd113, %r215;
	add.s64 	%rd114, %rd12, %rd113;
	shl.b64 	%rd115, %rd114, 2;
	add.s64 	%rd116, %rd2, %rd115;
	ld.shared.f32 	%f78, [%r73];
	mul.f32 	%f79, %f1, %f78;
	atom.global.add.f32 	%f80, [%rd116], %f79;
$L__BB7_52:
	ld.shared.u32 	%r74, [%r70+4];
	setp.eq.s32 	%p38, %r74, -1;
	@%p38 bra 	$L__BB7_54;
	mad.lo.s32 	%r216, %r39, %r74, %r38;
	mul.wide.s32 	%rd117, %r216, 4;
	add.s64 	%rd118, %rd3, %rd117;
	ld.global.f32 	%f81, [%rd118];
	mul.f32 	%f82, %f1, %f81;
	atom.shared.add.f32 	%f83, [%r72+4], %f82;
	ld.shared.u32 	%r217, [%r70+4];
	mul.lo.s32 	%r218, %r39, %r217;
	cvt.s64.s32 	%rd119, %r218;
	add.s64 	%rd120, %rd12, %rd119;
	shl.b64 	%rd121, %rd120, 2;
	add.s64 	%rd122, %rd2, %rd121;
	ld.shared.f32 	%f84, [%r73+4];
	mul.f32 	%f85, %f1, %f84;
	atom.global.add.f32 	%f86, [%rd122], %f85;
$L__BB7_54:
	add.s32 	%r255, %r255, 2;
$L__BB7_55:
	and.b32  	%r219, %r83, 1;
	setp.eq.b32 	%p39, %r219, 1;
	not.pred 	%p40, %p39;
	@%p40 bra 	$L__BB7_58;
	shl.b32 	%r220, %r255, 2;
	mov.u32 	%r221, _ZZ39attention_value_computation_backward_v2ILj16EEviiiiiiPKiS1_S1_S1_PKfS3_PfS4_S4_E20shared_value_indices;
	add.s32 	%r77, %r221, %r220;
	ld.shared.u32 	%r78, [%r77];
	setp.eq.s32 	%p41, %r78, -1;
	@%p41 bra 	$L__BB7_58;
	mov.u32 	%r223, _ZZ39attention_value_computation_backward_v2ILj16EEviiiiiiPKiS1_S1_S1_PKfS3_PfS4_S4_E23shared_grad_attn_weight;
	add.s32 	%r224, %r223, %r220;
	mad.lo.s32 	%r225, %r39, %r78, %r38;
	mul.wide.s32 	%rd123, %r225, 4;
	add.s64 	%rd124, %rd3, %rd123;
	ld.global.f32 	%f87, [%rd124];
	mul.f32 	%f88, %f1, %f87;
	atom.shared.add.f32 	%f89, [%r224], %f88;
	ld.shared.u32 	%r226, [%r77];
	mul.lo.s32 	%r227, %r39, %r226;
	cvt.s64.s32 	%rd125, %r227;
	add.s64 	%rd126, %rd12, %rd125;
	shl.b64 	%rd127, %rd126, 2;
	add.s64 	%rd128, %rd2, %rd127;
	mov.u32 	%r228, _ZZ39attention_value_computation_backward_v2ILj16EEviiiiiiPKiS1_S1_S1_PKfS3_PfS4_S4_E18shared_attn_weight;
	add.s32 	%r229, %r228, %r220;
	ld.shared.f32 	%f90, [%r229];
	mul.f32 	%f91, %f1, %f90;
	atom.global.add.f32 	%f92, [%rd128], %f91;
$L__BB7_58:
	setp.ge.s32 	%p42, %r257, %r83;
	bar.sync 	0;
	@%p42 bra 	$L__BB7_61;
	mul.lo.s32 	%r79, %r83, %r1;
	mov.u32 	%r80, %ntid.x;
	cvta.to.global.u64 	%rd13, %rd18;
	mov.u32 	%r231, _ZZ39attention_value_computation_backward_v2ILj16EEviiiiiiPKiS1_S1_S1_PKfS3_PfS4_S4_E23shared_grad_attn_weight;
$L__BB7_60:
	shl.b32 	%r230, %r257, 2;
	add.s32 	%r232, %r231, %r230;
	ld.shared.f32 	%f93, [%r232];
	add.s32 	%r233, %r257, %r79;
	mad.lo.s32 	%r234, %r233, %r84, %r2;
	mul.wide.s32 	%rd129, %r234, 4;
	add.s64 	%rd130, %rd13, %rd129;
	st.global.f32 	[%rd130], %f93;
	add.s32 	%r257, %r257, %r80;
	setp.lt.s32 	%p43, %r257, %r83;
	@%p43 bra 	$L__BB7_60;
$L__BB7_61:
	ret;

}
	// .globl	_Z39attention_value_computation_backward_v2ILj32EEviiiiiiPKiS1_S1_S1_PKfS3_PfS4_S4_
.visible .entry _Z39attention_value_computation_backward_v2ILj32EEviiiiiiPKiS1_S1_S1_PKfS3_PfS4_S4_(
	.param .u32 _Z39attention_value_computation_backward_v2ILj32EEviiiiiiPKiS1_S1_S1_PKfS3_PfS4_S4__param_0,
	.param .u32 _Z39attention_value_computation_backward_v2ILj32EEviiiiiiPKiS1_S1_S1_PKfS3_PfS4_S4__param_1,
	.param .u32 _Z39attention_value_computation_backward_v2ILj32EEviiiiiiPKiS1_S1_S1_PKfS3_PfS4_S4__param_2,
	.param .u32 _Z39attention_value_computation_backward_v2ILj32EEviiiiiiPKiS1_S1_S1_PKfS3_PfS4_S4__param_3,
	.param .u32 _Z39attention_value_computation_backward_v2ILj32EEviiiiiiPKiS1_S1_S1_PKfS3_PfS4_S4__param_4,
	.param .u32 _Z39attention_value_computation_backward_v2ILj32EEviiiiiiPKiS1_S1_S1_PKfS3_PfS4_S4__param_5,
	.param .u64 .ptr .align 1 _Z39attention_value_computation_backward_v2ILj32EEviiiiiiPKiS1_S1_S1_PKfS3_PfS4_S4__param_6,
	.param .u64 .ptr .align 1 _Z39attention_value_computation_backward_v2ILj32EEviiiiiiPKiS1_S1_S1_PKfS3_PfS4_S4__param_7,
	.param .u64 .ptr .align 1 _Z39attention_value_computation_backward_v2ILj32EEviiiiiiPKiS1_S1_S1_PKfS3_PfS4_S4__param_8,
	.param .u64 .ptr .align 1 _Z39attention_value_computation_backward_v2ILj32EEviiiiiiPKiS1_S1_S1_PKfS3_PfS4_S4__param_9,
	.param .u64 .ptr .align 1 _Z39attention_value_computation_backward_v2ILj32EEviiiiiiPKiS1_S1_S1_PKfS3_PfS4_S4__param_10,
	.param .u64 .ptr .align 1 _Z39attention_value_computation_backward_v2ILj32EEviiiiiiPKiS1_S1_S1_PKfS3_PfS4_S4__param_11,
	.param .u64 .ptr .align 1 _Z39attention_value_computation_backward_v2ILj32EEviiiiiiPKiS1_S1_S1_PKfS3_PfS4_S4__param_12,
	.param .u64 .ptr .align 1 _Z39attention_value_computation_backward_v2ILj32EEviiiiiiPKiS1_S1_S1_PKfS3_PfS4_S4__param_13,
	.param .u64 .ptr .align 1 _Z39attention_value_computation_backward_v2ILj32EEviiiiiiPKiS1_S1_S1_PKfS3_PfS4_S4__param_14
)
{
	.reg .pred 	%p<44>;
	.reg .b32 	%r<258>;
	.reg .b32 	%f<94>;
	.reg .b64 	%rd<133>;
	// demoted variable
	.shared .align 4 .b8 _ZZ39attention_value_computation_backward_v2ILj32EEviiiiiiPKiS1_S1_S1_PKfS3_PfS4_S4_E18shared_attn_weight[128];
	// demoted variable
	.shared .align 4 .b8 _ZZ39attention_value_computation_backward_v2ILj32EEviiiiiiPKiS1_S1_S1_PKfS3_PfS4_S4_E23shared_grad_attn_weight[128];
	// demoted variable
	.shared .align 4 .b8 _ZZ39attention_value_computation_backward_v2ILj32EEviiiiiiPKiS1_S1_S1_PKfS3_PfS4_S4_E20shared_value_indices[128];
	ld.param.u32 	%r86, [_Z39attention_value_computation_backward_v2ILj32EEviiiiiiPKiS1_S1_S1_PKfS3_PfS4_S4__param_1];
	ld.param.u32 	%r83, [_Z39attention_value_computation_backward_v2ILj32EEviiiiiiPKiS1_S1_S1_PKfS3_PfS4_S4__param_2];
	ld.param.u32 	%r84, [_Z39attention_value_computation_backward_v2ILj32EEviiiiiiPKiS1_S1_S1_PKfS3_PfS4_S4__param_4];
	ld.param.u32 	%r85, [_Z39attention_value_computation_backward_v2ILj32EEviiiiiiPKiS1_S1_S1_PKfS3_PfS4_S4__param_5];
	ld.param.u64 	%rd19, [_Z39attention_value_computation_backward_v2ILj32EEviiiiiiPKiS1_S1_S1_PKfS3_PfS4_S4__param_7];
	ld.param.u64 	%rd14, [_Z39attention_value_computation_backward_v2ILj32EEviiiiiiPKiS1_S1_S1_PKfS3_PfS4_S4__param_8];
	ld.param.u64 	%rd15, [_Z39attention_value_computation_backward_v2ILj32EEviiiiiiPKiS1_S1_S1_PKfS3_PfS4_S4__param_9];
	ld.param.u64 	%rd16, [_Z39attention_value_computation_backward_v2ILj32EEviiiiiiPKiS1_S1_S1_PKfS3_PfS4_S4__param_10];
	ld.param.u64 	%rd20, [_Z39attention_value_computation_backward_v2ILj32EEviiiiiiPKiS1_S1_S1_PKfS3_PfS4_S4__param_11];
	ld.param.u64 	%rd17, [_Z39attention_value_computation_backward_v2ILj32EEviiiiiiPKiS1_S1_S1_PKfS3_PfS4_S4__param_12];
	ld.param.u64 	%rd18, [_Z39attention_value_computation_backward_v2ILj32EEviiiiiiPKiS1_S1_S1_PKfS3_PfS4_S4__param_13];
	ld.param.u64 	%rd21, [_Z39attention_value_computation_backward_v2ILj32EEviiiiiiPKiS1_S1_S1_PKfS3_PfS4_S4__param_14];
	cvta.to.global.u64 	%rd1, %rd19;
	cvta.to.global.u64 	%rd2, %rd21;
	cvta.to.global.u64 	%rd3, %rd20;
	mov.u32 	%r1, %ctaid.x;
	mov.u32 	%r2, %ctaid.y;
	mov.u32 	%r257, %tid.x;
	setp.ge.s32 	%p1, %r1, %r86;
	setp.ge.s32 	%p2, %r2, %r84;
	or.pred  	%p3, %p1, %p2;
	setp.ge.s32 	%p4, %r257, %r85;
	or.pred  	%p5, %p3, %p4;
	@%p5 bra 	$L__BB8_61;
	cvta.to.global.u64 	%rd22, %rd14;
	mul.wide.u32 	%rd23, %r1, 4;
	add.s64 	%rd24, %rd22, %rd23;
	ld.global.u32 	%r4, [%rd24];
	setp.lt.s32 	%p6, %r4, 1;
	mov.b32 	%r246, 0;
	@%p6 bra 	$L__BB8_14;
	and.b32  	%r5, %r4, 15;
	setp.lt.u32 	%p7, %r4, 16;
	mov.b32 	%r236, 0;
	mov.u32 	%r246, %r236;
	@%p7 bra 	$L__BB8_5;
	and.b32  	%r236, %r4, 2147483632;
	neg.s32 	%r247, %r236;
	add.s64 	%rd132, %rd1, 32;
	mov.b32 	%r246, 0;
$L__BB8_4:
	.pragma "nounroll";
	ld.global.u32 	%r91, [%rd132+-32];
	add.s32 	%r92, %r91, %r246;
	ld.global.u32 	%r93, [%rd132+-28];
	add.s32 	%r94, %r93, %r92;
	ld.global.u32 	%r95, [%rd132+-24];
	add.s32 	%r96, %r95, %r94;
	ld.global.u32 	%r97, [%rd132+-20];
	add.s32 	%r98, %r97, %r96;
	ld.global.u32 	%r99, [%rd132+-16];
	add.s32 	%r100, %r99, %r98;
	ld.global.u32 	%r101, [%rd132+-12];
	add.s32 	%r102, %r101, %r100;
	ld.global.u32 	%r103, [%rd132+-8];
	add.s32 	%r104, %r103, %r102;
	ld.global.u32 	%r105, [%rd132+-4];
	add.s32 	%r106, %r105, %r104;
	ld.global.u32 	%r107, [%rd132];
	add.s32 	%r108, %r107, %r106;
	ld.global.u32 	%r109, [%rd132+4];
	add.s32 	%r110, %r109, %r108;
	ld.global.u32 	%r111, [%rd132+8];
	add.s32 	%r112, %r111, %r110;
	ld.global.u32 	%r113, [%rd132+12];
	add.s32 	%r114, %r113, %r112;
	ld.global.u32 	%r115, [%rd132+16];
	add.s32 	%r116, %r115, %r114;
	ld.global.u32 	%r117, [%rd132+20];
	add.s32 	%r118, %r117, %r116;
	ld.global.u32 	%r119, [%rd132+24];
	add.s32 	%r120, %r119, %r118;
	ld.global.u32 	%r121, [%rd132+28];
	add.s32 	%r246, %r121, %r120;
	add.s32 	%r247, %r247, 16;
	add.s64 	%rd132, %rd132, 64;
	setp.eq.s32 	%p8, %r247, 0;
	@%p8 bra 	$L__BB8_5;
	bra.uni 	$L__BB8_4;
$L__BB8_5:
	setp.eq.s32 	%p9, %r5, 0;
	@%p9 bra 	$L__BB8_14;
	and.b32  	%r11, %r4, 7;
	setp.lt.u32 	%p10, %r5, 8;
	@%p10 bra 	$L__BB8_8;
	mul.wide.u32 	%rd25, %r236, 4;
	add.s64 	%rd26, %rd1, %rd25;
	ld.global.u32 	%r123, [%rd26];
	add.s32 	%r124, %r123, %r246;
	ld.global.u32 	%r125, [%rd26+4];
	add.s32 	%r126, %r125, %r124;
	ld.global.u32 	%r127, [%rd26+8];
	add.s32 	%r128, %r127, %r126;
	ld.global.u32 	%r129, [%rd26+12];
	add.s32 	%r130, %r129, %r128;
	ld.global.u32 	%r131, [%rd26+16];
	add.s32 	%r132, %r131, %r130;
	ld.global.u32 	%r133, [%rd26+20];
	add.s32 	%r134, %r133, %r132;
	ld.global.u32 	%r135, [%rd26+24];
	add.s32 	%r136, %r135, %r134;
	ld.global.u32 	%r137, [%rd26+28];
	add.s32 	%r246, %r137, %r136;
	add.s32 	%r236, %r236, 8;
$L__BB8_8:
	setp.eq.s32 	%p11, %r11, 0;
	@%p11 bra 	$L__BB8_14;
	and.b32  	%r17, %r4, 3;
	setp.lt.u32 	%p12, %r11, 4;
	@%p12 bra 	$L__BB8_11;
	mul.wide.u32 	%rd27, %r236, 4;
	add.s64 	%rd28, %rd1, %rd27;
	ld.global.u32 	%r139, [%rd28];
	add.s32 	%r140, %r139, %r246;
	ld.global.u32 	%r141, [%rd28+4];
	add.s32 	%r142, %r141, %r140;
	ld.global.u32 	%r143, [%rd28+8];
	add.s32 	%r144, %r143, %r142;
	ld.global.u32 	%r145, [%rd28+12];
	add.s32 	%r246, %r145, %r144;
	add.s32 	%r236, %r236, 4;
$L__BB8_11:
	setp.eq.s32 	%p13, %r17, 0;
	@%p13 bra 	$L__BB8_14;
	mul.wide.u32 	%rd29, %r236, 4;
	add.s64 	%rd131, %rd1, %rd29;
	neg.s32 	%r244, %r17;
$L__BB8_13:
	.pragma "nounroll";
	ld.global.u32 	%r146, [%rd131];
	add.s32 	%r246, %r146, %r246;
	add.s64 	%rd131, %rd131, 4;
	add.s32 	%r244, %r244, 1;
	setp.ne.s32 	%p14, %r244, 0;
	@%p14 bra 	$L__BB8_13;
$L__BB8_14:
	setp.ge.s32 	%p15, %r257, %r83;
	@%p15 bra 	$L__BB8_17;
	mul.lo.s32 	%r29, %r83, %r1;
	mov.u32 	%r30, %ntid.x;
	cvta.to.global.u64 	%rd8, %rd16;
	cvta.to.global.u64 	%rd9, %rd15;
	mov.u32 	%r249, %r257;
$L__BB8_16:
	add.s32 	%r147, %r249, %r29;
	mad.lo.s32 	%r148, %r147, %r84, %r2;
	mul.wide.s32 	%rd30, %r148, 4;
	add.s64 	%rd31, %rd8, %rd30;
	ld.global.f32 	%f2, [%rd31];
	shl.b32 	%r149, %r249, 2;
	mov.u32 	%r150, _ZZ39attention_value_computation_backward_v2ILj32EEviiiiiiPKiS1_S1_S1_PKfS3_PfS4_S4_E18shared_attn_weight;
	add.s32 	%r151, %r150, %r149;
	st.shared.f32 	[%r151], %f2;
	mov.u32 	%r152, _ZZ39attention_value_computation_backward_v2ILj32EEviiiiiiPKiS1_S1_S1_PKfS3_PfS4_S4_E23shared_grad_attn_weight;
	add.s32 	%r153, %r152, %r149;
	mov.b32 	%r154, 0;
	st.shared.u32 	[%r153], %r154;
	mul.wide.s32 	%rd32, %r147, 4;
	add.s64 	%rd33, %rd9, %rd32;
	ld.global.u32 	%r155, [%rd33];
	setp.eq.s32 	%p16, %r155, -1;
	add.s32 	%r156, %r155, %r246;
	selp.b32 	%r157, -1, %r156, %p16;
	mov.u32 	%r158, _ZZ39attention_value_computation_backward_v2ILj32EEviiiiiiPKiS1_S1_S1_PKfS3_PfS4_S4_E20shared_value_indices;
	add.s32 	%r159, %r158, %r149;
	st.shared.u32 	[%r159], %r157;
	add.s32 	%r249, %r249, %r30;
	setp.lt.s32 	%p17, %r249, %r83;
	@%p17 bra 	$L__BB8_16;
$L__BB8_17:
	bar.sync 	0;
	mul.lo.s32 	%r160, %r84, %r1;
	mul.lo.s32 	%r37, %r85, %r2;
	add.s32 	%r38, %r37, %r257;
	mad.lo.s32 	%r161, %r160, %r85, %r38;
	cvta.to.global.u64 	%rd34, %rd17;
	mul.wide.u32 	%rd35, %r161, 4;
	add.s64 	%rd36, %rd34, %rd35;
	ld.global.f32 	%f1, [%rd36];
	setp.lt.s32 	%p18, %r83, 1;
	@%p18 bra 	$L__BB8_58;
	mul.lo.s32 	%r39, %r85, %r84;
	cvt.u64.u32 	%rd37, %r37;
	cvt.u64.u32 	%rd38, %r257;
	add.s64 	%rd12, %rd37, %rd38;
	and.b32  	%r40, %r83, 7;
	setp.lt.u32 	%p19, %r83, 8;
	mov.b32 	%r255, 0;
	@%p19 bra 	$L__BB8_37;
	and.b32  	%r255, %r83, 2147483640;
	mov.u32 	%r166, _ZZ39attention_value_computation_backward_v2ILj32EEviiiiiiPKiS1_S1_S1_PKfS3_PfS4_S4_E20shared_value_indices;
	add.s32 	%r253, %r166, 16;
	mov.u32 	%r167, _ZZ39attention_value_computation_backward_v2ILj32EEviiiiiiPKiS1_S1_S1_PKfS3_PfS4_S4_E18shared_attn_weight;
	add.s32 	%r252, %r167, 16;
	mov.u32 	%r168, _ZZ39attention_value_computation_backward_v2ILj32EEviiiiiiPKiS1_S1_S1_PKfS3_PfS4_S4_E23shared_grad_attn_weight;
	add.s32 	%r250, %r168, 16;
	neg.s32 	%r251, %r255;
$L__BB8_20:
	.pragma "nounroll";
	ld.shared.u32 	%r47, [%r253+-16];
	setp.eq.s32 	%p20, %r47, -1;
	@%p20 bra 	$L__BB8_22;
	mad.lo.s32 	%r169, %r39, %r47, %r38;
	mul.wide.s32 	%rd39, %r169, 4;
	add.s64 	%rd40, %rd3, %rd39;
	ld.global.f32 	%f3, [%rd40];
	mul.f32 	%f4, %f1, %f3;
	atom.shared.add.f32 	%f5, [%r250+-16], %f4;
	ld.shared.u32 	%r170, [%r253+-16];
	mul.lo.s32 	%r171, %r39, %r170;
	cvt.s64.s32 	%rd41, %r171;
	add.s64 	%rd42, %rd12, %rd41;
	shl.b64 	%rd43, %rd42, 2;
	add.s64 	%rd44, %rd2, %rd43;
	ld.shared.f32 	%f6, [%r252+-16];
	mul.f32 	%f7, %f1, %f6;
	atom.global.add.f32 	%f8, [%rd44], %f7;
$L__BB8_22:
	ld.shared.u32 	%r48, [%r253+-12];
	setp.eq.s32 	%p21, %r48, -1;
	@%p21 bra 	$L__BB8_24;
	mad.lo.s32 	%r172, %r39, %r48, %r38;
	mul.wide.s32 	%rd45, %r172, 4;
	add.s64 	%rd46, %rd3, %rd45;
	ld.global.f32 	%f9, [%rd46];
	mul.f32 	%f10, %f1, %f9;
	atom.shared.add.f32 	%f11, [%r250+-12], %f10;
	ld.shared.u32 	%r173, [%r253+-12];
	mul.lo.s32 	%r174, %r39, %r173;
	cvt.s64.s32 	%rd47, %r174;
	add.s64 	%rd48, %rd12, %rd47;
	shl.b64 	%rd49, %rd48, 2;
	add.s64 	%rd50, %rd2, %rd49;
	ld.shared.f32 	%f12, [%r252+-12];
	mul.f32 	%f13, %f1, %f12;
	atom.global.add.f32 	%f14, [%rd50], %f13;
$L__BB8_24:
	ld.shared.u32 	%r49, [%r253+-8];
	setp.eq.s32 	%p22, %r49, -1;
	@%p22 bra 	$L__BB8_26;
	mad.lo.s32 	%r175, %r39, %r49, %r38;
	mul.wide.s32 	%rd51, %r175, 4;
	add.s64 	%rd52, %rd3, %rd51;
	ld.global.f32 	%f15, [%rd52];
	mul.f32 	%f16, %f1, %f15;
	atom.shared.add.f32 	%f17, [%r250+-8], %f16;
	ld.shared.u32 	%r176, [%r253+-8];
	mul.lo.s32 	%r177, %r39, %r176;
	cvt.s64.s32 	%rd53, %r177;
	add.s64 	%rd54, %rd12, %rd53;
	shl.b64 	%rd55, %rd54, 2;
	add.s64 	%rd56, %rd2, %rd55;
	ld.shared.f32 	%f18, [%r252+-8];
	mul.f32 	%f19, %f1, %f18;
	atom.global.add.f32 	%f20, [%rd56], %f19;
$L__BB8_26:
	ld.shared.u32 	%r50, [%r253+-4];
	setp.eq.s32 	%p23, %r50, -1;
	@%p23 bra 	$L__BB8_28;
	mad.lo.s32 	%r178, %r39, %r50, %r38;
	mul.wide.s32 	%rd57, %r178, 4;
	add.s64 	%rd58, %rd3, %rd57;
	ld.global.f32 	%f21, [%rd58];
	mul.f32 	%f22, %f1, %f21;
	atom.shared.add.f32 	%f23, [%r250+-4], %f22;
	ld.shared.u32 	%r179, [%r253+-4];
	mul.lo.s32 	%r180, %r39, %r179;
	cvt.s64.s32 	%rd59, %r180;
	add.s64 	%rd60, %rd12, %rd59;
	shl.b64 	%rd61, %rd60, 2;
	add.s64 	%rd62, %rd2, %rd61;
	ld.shared.f32 	%f24, [%r252+-4];
	mul.f32 	%f25, %f1, %f24;
	atom.global.add.f32 	%f26, [%rd62], %f25;
$L__BB8_28:
	ld.shared.u32 	%r51, [%r253];
	setp.eq.s32 	%p24, %r51, -1;
	@%p24 bra 	$L__BB8_30;
	mad.lo.s32 	%r181, %r39, %r51, %r38;
	mul.wide.s32 	%rd63, %r181, 4;
	add.s64 	%rd64, %rd3, %rd63;
	ld.global.f32 	%f27, [%rd64];
	mul.f32 	%f28, %f1, %f27;
	atom.shared.add.f32 	%f29, [%r250], %f28;
	ld.shared.u32 	%r182, [%r253];
	mul.lo.s32 	%r183, %r39, %r182;
	cvt.s64.s32 	%rd65, %r183;
	add.s64 	%rd66, %rd12, %rd65;
	shl.b64 	%rd67, %rd66, 2;
	add.s64 	%rd68, %rd2, %rd67;
	ld.shared.f32 	%f30, [%r252];
	mul.f32 	%f31, %f1, %f30;
	atom.global.add.f32 	%f32, [%rd68], %f31;
$L__BB8_30:
	ld.shared.u32 	%r52, [%r253+4];
	setp.eq.s32 	%p25, %r52, -1;
	@%p25 bra 	$L__BB8_32;
	mad.lo.s32 	%r184, %r39, %r52, %r38;
	mul.wide.s32 	%rd69, %r184, 4;
	add.s64 	%rd70, %rd3, %rd69;
	ld.global.f32 	%f33, [%rd70];
	mul.f32 	%f34, %f1, %f33;
	atom.shared.add.f32 	%f35, [%r250+4], %f34;
	ld.shared.u32 	%r185, [%r253+4];
	mul.lo.s32 	%r186, %r39, %r185;
	cvt.s64.s32 	%rd71, %r186;
	add.s64 	%rd72, %rd12, %rd71;
	shl.b64 	%rd73, %rd72, 2;
	add.s64 	%rd74, %rd2, %rd73;
	ld.shared.f32 	%f36, [%r252+4];
	mul.f32 	%f37, %f1, %f36;
	atom.global.add.f32 	%f38, [%rd74], %f37;
$L__BB8_32:
	ld.shared.u32 	%r53, [%r253+8];
	setp.eq.s32 	%p26, %r53, -1;
	@%p26 bra 	$L__BB8_34;
	mad.lo.s32 	%r187, %r39, %r53, %r38;
	mul.wide.s32 	%rd75, %r187, 4;
	add.s64 	%rd76, %rd3, %rd75;
	ld.global.f32 	%f39, [%rd76];
	mul.f32 	%f40, %f1, %f39;
	atom.shared.add.f32 	%f41, [%r250+8], %f40;
	ld.shared.u32 	%r188, [%r253+8];
	mul.lo.s32 	%r189, %r39, %r188;
	cvt.s64.s32 	%rd77, %r189;
	add.s64 	%rd78, %rd12, %rd77;
	shl.b64 	%rd79, %rd78, 2;
	add.s64 	%rd80, %rd2, %rd79;
	ld.shared.f32 	%f42, [%r252+8];
	mul.f32 	%f43, %f1, %f42;
	atom.global.add.f32 	%f44, [%rd80], %f43;
$L__BB8_34:
	ld.shared.u32 	%r54, [%r253+12];
	setp.eq.s32 	%p27, %r54, -1;
	@%p27 bra 	$L__BB8_36;
	mad.lo.s32 	%r190, %r39, %r54, %r38;
	mul.wide.s32 	%rd81, %r190, 4;
	add.s64 	%rd82, %rd3, %rd81;
	ld.global.f32 	%f45, [%rd82];
	mul.f32 	%f46, %f1, %f45;
	atom.shared.add.f32 	%f47, [%r250+12], %f46;
	ld.shared.u32 	%r191, [%r253+12];
	mul.lo.s32 	%r192, %r39, %r191;
	cvt.s64.s32 	%rd83, %r192;
	add.s64 	%rd84, %rd12, %rd83;
	shl.b64 	%rd85, %rd84, 2;
	add.s64 	%rd86, %rd2, %rd85;
	ld.shared.f32 	%f48, [%r252+12];
	mul.f32 	%f49, %f1, %f48;
	atom.global.add.f32 	%f50, [%rd86], %f49;
$L__BB8_36:
	add.s32 	%r253, %r253, 32;
	add.s32 	%r252, %r252, 32;
	add.s32 	%r251, %r251, 8;
	add.s32 	%r250, %r250, 32;
	setp.ne.s32 	%p28, %r251, 0;
	@%p28 bra 	$L__BB8_20;
$L__BB8_37:
	setp.eq.s32 	%p29, %r40, 0;
	@%p29 bra 	$L__BB8_58;
	and.b32  	%r60, %r83, 3;
	setp.lt.u32 	%p30, %r40, 4;
	@%p30 bra 	$L__BB8_48;
	shl.b32 	%r193, %r255, 2;
	mov.u32 	%r194, _ZZ39attention_value_computation_backward_v2ILj32EEviiiiiiPKiS1_S1_S1_PKfS3_PfS4_S4_E20shared_value_indices;
	add.s32 	%r61, %r194, %r193;
	ld.shared.u32 	%r62, [%r61];
	setp.eq.s32 	%p31, %r62, -1;
	mov.u32 	%r195, _ZZ39attention_value_computation_backward_v2ILj32EEviiiiiiPKiS1_S1_S1_PKfS3_PfS4_S4_E23shared_grad_attn_weight;
	add.s32 	%r63, %r195, %r193;
	mov.u32 	%r196, _ZZ39attention_value_computation_backward_v2ILj32EEviiiiiiPKiS1_S1_S1_PKfS3_PfS4_S4_E18shared_attn_weight;
	add.s32 	%r64, %r196, %r193;
	@%p31 bra 	$L__BB8_41;
	mad.lo.s32 	%r197, %r39, %r62, %r38;
	mul.wide.s32 	%rd87, %r197, 4;
	add.s64 	%rd88, %rd3, %rd87;
	ld.global.f32 	%f51, [%rd88];
	mul.f32 	%f52, %f1, %f51;
	atom.shared.add.f32 	%f53, [%r63], %f52;
	ld.shared.u32 	%r198, [%r61];
	mul.lo.s32 	%r199, %r39, %r198;
	cvt.s64.s32 	%rd89, %r199;
	add.s64 	%rd90, %rd12, %rd89;
	shl.b64 	%rd91, %rd90, 2;
	add.s64 	%rd92, %rd2, %rd91;
	ld.shared.f32 	%f54, [%r64];
	mul.f32 	%f55, %f1, %f54;
	atom.global.add.f32 	%f56, [%rd92], %f55;
$L__BB8_41:
	ld.shared.u32 	%r65, [%r61+4];
	setp.eq.s32 	%p32, %r65, -1;
	@%p32 bra 	$L__BB8_43;
	mad.lo.s32 	%r200, %r39, %r65, %r38;
	mul.wide.s32 	%rd93, %r200, 4;
	add.s64 	%rd94, %rd3, %rd93;
	ld.global.f32 	%f57, [%rd94];
	mul.f32 	%f58, %f1, %f57;
	atom.shared.add.f32 	%f59, [%r63+4], %f58;
	ld.shared.u32 	%r201, [%r61+4];
	mul.lo.s32 	%r202, %r39, %r201;
	cvt.s64.s32 	%rd95, %r202;
	add.s64 	%rd96, %rd12, %rd95;
	shl.b64 	%rd97, %rd96, 2;
	add.s64 	%rd98, %rd2, %rd97;
	ld.shared.f32 	%f60, [%r64+4];
	mul.f32 	%f61, %f1, %f60;
	atom.global.add.f32 	%f62, [%rd98], %f61;
$L__BB8_43:
	ld.shared.u32 	%r66, [%r61+8];
	setp.eq.s32 	%p33, %r66, -1;
	@%p33 bra 	$L__BB8_45;
	mad.lo.s32 	%r203, %r39, %r66, %r38;
	mul.wide.s32 	%rd99, %r203, 4;
	add.s64 	%rd100, %rd3, %rd99;
	ld.global.f32 	%f63, [%rd100];
	mul.f32 	%f64, %f1, %f63;
	atom.shared.add.f32 	%f65, [%r63+8], %f64;
	ld.shared.u32 	%r204, [%r61+8];
	mul.lo.s32 	%r205, %r39, %r204;
	cvt.s64.s32 	%rd101, %r205;
	add.s64 	%rd102, %rd12, %rd101;
	shl.b64 	%rd103, %rd102, 2;
	add.s64 	%rd104, %rd2, %rd103;
	ld.shared.f32 	%f66, [%r64+8];
	mul.f32 	%f67, %f1, %f66;
	atom.global.add.f32 	%f68, [%rd104], %f67;
$L__BB8_45:
	ld.shared.u32 	%r67, [%r61+12];
	setp.eq.s32 	%p34, %r67, -1;
	@%p34 bra 	$L__BB8_47;
	mad.lo.s32 	%r206, %r39, %r67, %r38;
	mul.wide.s32 	%rd105, %r206, 4;
	add.s64 	%rd106, %rd3, %rd105;
	ld.global.f32 	%f69, [%rd106];
	mul.f32 	%f70, %f1, %f69;
	atom.shared.add.f32 	%f71, [%r63+12], %f70;
	ld.shared.u32 	%r207, [%r61+12];
	mul.lo.s32 	%r208, %r39, %r207;
	cvt.s64.s32 	%rd107, %r208;
	add.s64 	%rd108, %rd12, %rd107;
	shl.b64 	%rd109, %rd108, 2;
	add.s64 	%rd110, %rd2, %rd109;
	ld.shared.f32 	%f72, [%r64+12];
	mul.f32 	%f73, %f1, %f72;
	atom.global.add.f32 	%f74, [%rd110], %f73;
$L__BB8_47:
	add.s32 	%r255, %r255, 4;
$L__BB8_48:
	setp.eq.s32 	%p35, %r60, 0;
	@%p35 bra 	$L__BB8_58;
	setp.eq.s32 	%p36, %r60, 1;
	@%p36 bra 	$L__BB8_55;
	shl.b32 	%r209, %r255, 2;
	mov.u32 	%r210, _ZZ39attention_value_computation_backward_v2ILj32EEviiiiiiPKiS1_S1_S1_PKfS3_PfS4_S4_E20shared_value_indices;
	add.s32 	%r70, %r210, %r209;
	ld.shared.u32 	%r71, [%r70];
	setp.eq.s32 	%p37, %r71, -1;
	mov.u32 	%r211, _ZZ39attention_value_computation_backward_v2ILj32EEviiiiiiPKiS1_S1_S1_PKfS3_PfS4_S4_E23shared_grad_attn_weight;
	add.s32 	%r72, %r211, %r209;
	mov.u32 	%r212, _ZZ39attention_value_computation_backward_v2ILj32EEviiiiiiPKiS1_S1_S1_PKfS3_PfS4_S4_E18shared_attn_weight;
	add.s32 	%r73, %r212, %r209;
	@%p37 bra 	$L__BB8_52;
	mad.lo.s32 	%r213, %r39, %r71, %r38;
	mul.wide.s32 	%rd111, %r213, 4;
	add.s64 	%rd112, %rd3, %rd111;
	ld.global.f32 	%f75, [%rd112];
	mul.f32 	%f76, %f1, %f75;
	atom.shared.add.f32 	%f77, [%r72], %f76;
	ld.shared.u32 	%r214, [%r70];
	mul.lo.s32 	%r215, %r39, %r214;
	cvt.s64.s32 	%rd113, %r215;
	add.s64 	%rd114, %rd12, %rd113;
	shl.b64 	%rd115, %rd114, 2;
	add.s64 	%rd116, %rd2, %rd115;
	ld.shared.f32 	%f78, [%r73];
	mul.f32 	%f79, %f1, %f78;
	atom.global.add.f32 	%f80, [%rd116], %f79;
$L__BB8_52:
	ld.shared.u32 	%r74, [%r70+4];
	setp.eq.s32 	%p38, %r74, -1;
	@%p38 bra 	$L__BB8_54;
	mad.lo.s32 	%r216, %r39, %r74, %r38;
	mul.wide.s32 	%rd117, %r216, 4;
	add.s64 	%rd118, %rd3, %rd117;
	ld.global.f32 	%f81, [%rd118];
	mul.f32 	%f82, %f1, %f81;
	atom.shared.add.f32 	%f83, [%r72+4], %f82;
	ld.shared.u32 	%r217, [%r70+4];
	mul.lo.s32 	%r218, %r39, %r217;
	cvt.s64.s32 	%rd119, %r218;
	add.s64 	%rd120, %rd12, %rd119;
	shl.b64 	%rd121, %rd120, 2;
	add.s64 	%rd122, %rd2, %rd121;
	ld.shared.f32 	%f84, [%r73+4];
	mul.f32 	%f85, %f1, %f84;
	atom.global.add.f32 	%f86, [%rd122], %f85;
$L__BB8_54:
	add.s32 	%r255, %r255, 2;
$L__BB8_55:
	and.b32  	%r219, %r83, 1;
	setp.eq.b32 	%p39, %r219, 1;
	not.pred 	%p40, %p39;
	@%p40 bra 	$L__BB8_58;
	shl.b32 	%r220, %r255, 2;
	mov.u32 	%r221, _ZZ39attention_value_computation_backward_v2ILj32EEviiiiiiPKiS1_S1_S1_PKfS3_PfS4_S4_E20shared_value_indices;
	add.s32 	%r77, %r221, %r220;
	ld.shared.u32 	%r78, [%r77];
	setp.eq.s32 	%p41, %r78, -1;
	@%p41 bra 	$L__BB8_58;
	mov.u32 	%r223, _ZZ39attention_value_computation_backward_v2ILj32EEviiiiiiPKiS1_S1_S1_PKfS3_PfS4_S4_E23shared_grad_attn_weight;
	add.s32 	%r224, %r223, %r220;
	mad.lo.s32 	%r225, %r39, %r78, %r38;
	mul.wide.s32 	%rd123, %r225, 4;
	add.s64 	%rd124, %rd3, %rd123;
	ld.global.f32 	%f87, [%rd124];
	mul.f32 	%f88, %f1, %f87;
	atom.shared.add.f32 	%f89, [%r224], %f88;
	ld.shared.u32 	%r226, [%r77];
	mul.lo.s32 	%r227, %r39, %r226;
	cvt.s64.s32 	%rd125, %r227;
	add.s64 	%rd126, %rd12, %rd125;
	shl.b64 	%rd127, %rd126, 2;
	add.s64 	%rd128, %rd2, %rd127;
	mov.u32 	%r228, _ZZ39attention_value_computation_backward_v2ILj32EEviiiiiiPKiS1_S1_S1_PKfS3_PfS4_S4_E18shared_attn_weight;
	add.s32 	%r229, %r228, %r220;
	ld.shared.f32 	%f90, [%r229];
	mul.f32 	%f91, %f1, %f90;
	atom.global.add.f32 	%f92, [%rd128], %f91;
$L__BB8_58:
	setp.ge.s32 	%p42, %r257, %r83;
	bar.sync 	0;
	@%p42 bra 	$L__BB8_61;
	mul.lo.s32 	%r79, %r83, %r1;
	mov.u32 	%r80, %ntid.x;
	cvta.to.global.u64 	%rd13, %rd18;
	mov.u32 	%r231, _ZZ39attention_value_computation_backward_v2ILj32EEviiiiiiPKiS1_S1_S1_PKfS3_PfS4_S4_E23shared_grad_attn_weight;
$L__BB8_60:
	shl.b32 	%r230, %r257, 2;
	add.s32 	%r232, %r231, %r230;
	ld.shared.f32 	%f93, [%r232];
	add.s32 	%r233, %r257, %r79;
	mad.lo.s32 	%r234, %r233, %r84, %r2;
	mul.wide.s32 	%rd129, %r234, 4;
	add.s64 	%rd130, %rd13, %rd129;
	st.global.f32 	[%rd130], %f93;
	add.s32 	%r257, %r257, %r80;
	setp.lt.s32 	%p43, %r257, %r83;
	@%p43 bra 	$L__BB8_60;
$L__BB8_61:
	ret;

}
	// .globl	_Z39attention_value_computation_backward_v2ILj64EEviiiiiiPKiS1_S1_S1_PKfS3_PfS4_S4_
.visible .entry _Z39attention_value_computation_backward_v2ILj64EEviiiiiiPKiS1_S1_S1_PKfS3_PfS4_S4_(
	.param .u32 _Z39attention_value_computation_backward_v2ILj64EEviiiiiiPKiS1_S1_S1_PKfS3_PfS4_S4__param_0,
	.param .u32 _Z39attention_value_computation_backward_v2ILj64EEviiiiiiPKiS1_S1_S1_PKfS3_PfS4_S4__param_1,
	.param .u32 _Z39attention_value_computation_backward_v2ILj64EEviiiiiiPKiS1_S1_S1_PKfS3_PfS4_S4__param_2,
	.param .u32 _Z39attention_value_computation_backward_v2ILj64EEviiiiiiPKiS1_S1_S1_PKfS3_PfS4_S4__param_3,
	.param .u32 _Z39attention_value_computation_backward_v2ILj64EEviiiiiiPKiS1_S1_S1_PKfS3_PfS4_S4__param_4,
	.param .u32 _Z39attention_value_computation_backward_v2ILj64EEviiiiiiPKiS1_S1_S1_PKfS3_PfS4_S4__param_5,
	.param .u64 .ptr .align 1 _Z39attention_value_computation_backward_v2ILj64EEviiiiiiPKiS1_S1_S1_PKfS3_PfS4_S4__param_6,
	.param .u64 .ptr .align 1 _Z39attention_value_computation_backward_v2ILj64EEviiiiiiPKiS1_S1_S1_PKfS3_PfS4_S4__param_7,
	.param .u64 .ptr .align 1 _Z39attention_value_computation_backward_v2ILj64EEviiiiiiPKiS1_S1_S1_PKfS3_PfS4_S4__param_8,
	.param .u64 .ptr .align 1 _Z39attention_value_computation_backward_v2ILj64EEviiiiiiPKiS1_S1_S1_PKfS3_PfS4_S4__param_9,
	.param .u64 .ptr .align 1 _Z39attention_value_computation_backward_v2ILj64EEviiiiiiPKiS1_S1_S1_PKfS3_PfS4_S4__param_10,
	.param .u64 .ptr .align 1 _Z39attention_value_computation_backward_v2ILj64EEviiiiiiPKiS1_S1_S1_PKfS3_PfS4_S4__param_11,
	.param .u64 .ptr .align 1 _Z39attention_value_computation_backward_v2ILj64EEviiiiiiPKiS1_S1_S1_PKfS3_PfS4_S4__param_12,
	.param .u64 .ptr .align 1 _Z39attention_value_computation_backward_v2ILj64EEviiiiiiPKiS1_S1_S1_PKfS3_PfS4_S4__param_13,
	.param .u64 .ptr .align 1 _Z39attention_value_computation_backward_v2ILj64EEviiiiiiPKiS1_S1_S1_PKfS3_PfS4_S4__param_14
)
{
	.reg .pred 	%p<44>;
	.reg .b32 	%r<258>;
	.reg .b32 	%f<94>;
	.reg .b64 	%rd<133>;
	// demoted variable
	.shared .align 4 .b8 _ZZ39attention_value_computation_backward_v2ILj64EEviiiiiiPKiS1_S1_S1_PKfS3_PfS4_S4_E18shared_attn_weight[256];
	// demoted variable
	.shared .align 4 .b8 _ZZ39attention_value_computation_backward_v2ILj64EEviiiiiiPKiS1_S1_S1_PKfS3_PfS4_S4_E23shared_grad_attn_weight[256];
	// demoted variable
	.shared .align 4 .b8 _ZZ39attention_value_computation_backward_v2ILj64EEviiiiiiPKiS1_S1_S1_PKfS3_PfS4_S4_E20shared_value_indices[256];
	ld.param.u32 	%r86, [_Z39attention_value_computation_backward_v2ILj64EEviiiiiiPKiS1_S1_S1_PKfS3_PfS4_S4__param_1];
	ld.param.u32 	%r83, [_Z39attention_value_computation_backward_v2ILj64EEviiiiiiPKiS1_S1_S1_PKfS3_PfS4_S4__param_2];
	ld.param.u32 	%r84, [_Z39attention_value_computation_backward_v2ILj64EEviiiiiiPKiS1_S1_S1_PKfS3_PfS4_S4__param_4];
	ld.param.u32 	%r85, [_Z39attention_value_computation_backward_v2ILj64EEviiiiiiPKiS1_S1_S1_PKfS3_PfS4_S4__param_5];
	ld.param.u64 	%rd19, [_Z39attention_value_computation_backward_v2ILj64EEviiiiiiPKiS1_S1_S1_PKfS3_PfS4_S4__param_7];
	ld.param.u64 	%rd14, [_Z39attention_value_computation_backward_v2ILj64EEviiiiiiPKiS1_S1_S1_PKfS3_PfS4_S4__param_8];
	ld.param.u64 	%rd15, [_Z39attention_value_computation_backward_v2ILj64EEviiiiiiPKiS1_S1_S1_PKfS3_PfS4_S4__param_9];
	ld.param.u64 	%rd16, [_Z39attention_value_computation_backward_v2ILj64EEviiiiiiPKiS1_S1_S1_PKfS3_PfS4_S4__param_10];
	ld.param.u64 	%rd20, [_Z39attention_value_computation_backward_v2ILj64EEviiiiiiPKiS1_S1_S1_PKfS3_PfS4_S4__param_11];
	ld.param.u64 	%rd17, [_Z39attention_value_computation_backward_v2ILj64EEviiiiiiPKiS1_S1_S1_PKfS3_PfS4_S4__param_12];
	ld.param.u64 	%rd18, [_Z39attention_value_computation_backward_v2ILj64EEviiiiiiPKiS1_S1_S1_PKfS3_PfS4_S4__param_13];
	ld.param.u64 	%rd21, [_Z39attention_value_computation_backward_v2ILj64EEviiiiiiPKiS1_S1_S1_PKfS3_PfS4_S4__param_14];
	cvta.to.global.u64 	%rd1, %rd19;
	cvta.to.global.u64 	%rd2, %rd21;
	cvta.to.global.u64 	%rd3, %rd20;
	mov.u32 	%r1, %ctaid.x;
	mov.u32 	%r2, %ctaid.y;
	mov.u32 	%r257, %tid.x;
	setp.ge.s32 	%p1, %r1, %r86;
	setp.ge.s32 	%p2, %r2, %r84;
	or.pred  	%p3, %p1, %p2;
	setp.ge.s32 	%p4, %r257, %r85;
	or.pred  	%p5, %p3, %p4;
	@%p5 bra 	$L__BB9_61;
	cvta.to.global.u64 	%rd22, %rd14;
	mul.wide.u32 	%rd23, %r1, 4;
	add.s64 	%rd24, %rd22, %rd23;
	ld.global.u32 	%r4, [%rd24];
	setp.lt.s32 	%p6, %r4, 1;
	mov.b32 	%r246, 0;
	@%p6 bra 	$L__BB9_14;
	and.b32  	%r5, %r4, 15;
	setp.lt.u32 	%p7, %r4, 16;
	mov.b32 	%r236, 0;
	mov.u32 	%r246, %r236;
	@%p7 bra 	$L__BB9_5;
	and.b32  	%r236, %r4, 2147483632;
	neg.s32 	%r247, %r236;
	add.s64 	%rd132, %rd1, 32;
	mov.b32 	%r246, 0;
$L__BB9_4:
	.pragma "nounroll";
	ld.global.u32 	%r91, [%rd132+-32];
	add.s32 	%r92, %r91, %r246;
	ld.global.u32 	%r93, [%rd132+-28];
	add.s32 	%r94, %r93, %r92;
	ld.global.u32 	%r95, [%rd132+-24];
	add.s32 	%r96, %r95, %r94;
	ld.global.u32 	%r97, [%rd132+-20];
	add.s32 	%r98, %r97, %r96;
	ld.global.u32 	%r99, [%rd132+-16];
	add.s32 	%r100, %r99, %r98;
	ld.global.u32 	%r101, [%rd132+-12];
	add.s32 	%r102, %r101, %r100;
	ld.global.u32 	%r103, [%rd132+-8];
	add.s32 	%r104, %r103, %r102;
	ld.global.u32 	%r105, [%rd132+-4];
	add.s32 	%r106, %r105, %r104;
	ld.global.u32 	%r107, [%rd132];
	add.s32 	%r108, %r107, %r106;
	ld.global.u32 	%r109, [%rd132+4];
	add.s32 	%r110, %r109, %r108;
	ld.global.u32 	%r111, [%rd132+8];
	add.s32 	%r112, %r111, %r110;
	ld.global.u32 	%r113, [%rd132+12];
	add.s32 	%r114, %r113, %r112;
	ld.global.u32 	%r115, [%rd132+16];
	add.s32 	%r116, %r115, %r114;
	ld.global.u32 	%r117, [%rd132+20];
	add.s32 	%r118, %r117, %r116;
	ld.global.u32 	%r119, [%rd132+24];
	add.s32 	%r120, %r119, %r118;
	ld.global.u32 	%r121, [%rd132+28];
	add.s32 	%r246, %r121, %r120;
	add.s32 	%r247, %r247, 16;
	add.s64 	%rd132, %rd132, 64;
	setp.eq.s32 	%p8, %r247, 0;
	@%p8 bra 	$L__BB9_5;
	bra.uni 	$L__BB9_4;
$L__BB9_5:
	setp.eq.s32 	%p9, %r5, 0;
	@%p9 bra 	$L__BB9_14;
	and.b32  	%r11, %r4, 7;
	setp.lt.u32 	%p10, %r5, 8;
	@%p10 bra 	$L__BB9_8;
	mul.wide.u32 	%rd25, %r236, 4;
	add.s64 	%rd26, %rd1, %rd25;
	ld.global.u32 	%r123, [%rd26];
	add.s32 	%r124, %r123, %r246;
	ld.global.u32 	%r125, [%rd26+4];
	add.s32 	%r126, %r125, %r124;
	ld.global.u32 	%r127, [%rd26+8];
	add.s32 	%r128, %r127, %r126;
	ld.global.u32 	%r129, [%rd26+12];
	add.s32 	%r130, %r129, %r128;
	ld.global.u32 	%r131, [%rd26+16];
	add.s32 	%r132, %r131, %r130;
	ld.global.u32 	%r133, [%rd26+20];
	add.s32 	%r134, %r133, %r132;
	ld.global.u32 	%r135, [%rd26+24];
	add.s32 	%r136, %r135, %r134;
	ld.global.u32 	%r137, [%rd26+28];
	add.s32 	%r246, %r137, %r136;
	add.s32 	%r236, %r236, 8;
$L__BB9_8:
	setp.eq.s32 	%p11, %r11, 0;
	@%p11 bra 	$L__BB9_14;
	and.b32  	%r17, %r4, 3;
	setp.lt.u32 	%p12, %r11, 4;
	@%p12 bra 	$L__BB9_11;
	mul.wide.u32 	%rd27, %r236, 4;
	add.s64 	%rd28, %rd1, %rd27;
	ld.global.u32 	%r139, [%rd28];
	add.s32 	%r140, %r139, %r246;
	ld.global.u32 	%r141, [%rd28+4];
	add.s32 	%r142, %r141, %r140;
	ld.global.u32 	%r143, [%rd28+8];
	add.s32 	%r144, %r143, %r142;
	ld.global.u32 	%r145, [%rd28+12];
	add.s32 	%r246, %r145, %r144;
	add.s32 	%r236, %r236, 4;
$L__BB9_11:
	setp.eq.s32 	%p13, %r17, 0;
	@%p13 bra 	$L__BB9_14;
	mul.wide.u32 	%rd29, %r236, 4;
	add.s64 	%rd131, %rd1, %rd29;
	neg.s32 	%r244, %r17;
$L__BB9_13:
	.pragma "nounroll";
	ld.global.u32 	%r146, [%rd131];
	add.s32 	%r246, %r146, %r246;
	add.s64 	%rd131, %rd131, 4;
	add.s32 	%r244, %r244, 1;
	setp.ne.s32 	%p14, %r244, 0;
	@%p14 bra 	$L__BB9_13;
$L__BB9_14:
	setp.ge.s32 	%p15, %r257, %r83;
	@%p15 bra 	$L__BB9_17;
	mul.lo.s32 	%r29, %r83, %r1;
	mov.u32 	%r30, %ntid.x;
	cvta.to.global.u64 	%rd8, %rd16;
	cvta.to.global.u64 	%rd9, %rd15;
	mov.u32 	%r249, %r257;
$L__BB9_16:
	add.s32 	%r147, %r249, %r29;
	mad.lo.s32 	%r148, %r147, %r84, %r2;
	mul.wide.s32 	%rd30, %r148, 4;
	add.s64 	%rd31, %rd8, %rd30;
	ld.global.f32 	%f2, [%rd31];
	shl.b32 	%r149, %r249, 2;
	mov.u32 	%r150, _ZZ39attention_value_computation_backward_v2ILj64EEviiiiiiPKiS1_S1_S1_PKfS3_PfS4_S4_E18shared_attn_weight;
	add.s32 	%r151, %r150, %r149;
	st.shared.f32 	[%r151], %f2;
	mov.u32 	%r152, _ZZ39attention_value_computation_backward_v2ILj64EEviiiiiiPKiS1_S1_S1_PKfS3_PfS4_S4_E23shared_grad_attn_weight;
	add.s32 	%r153, %r152, %r149;
	mov.b32 	%r154, 0;
	st.shared.u32 	[%r153], %r154;
	mul.wide.s32 	%rd32, %r147, 4;
	add.s64 	%rd33, %rd9, %rd32;
	ld.global.u32 	%r155, [%rd33];
	setp.eq.s32 	%p16, %r155, -1;
	add.s32 	%r156, %r155, %r246;
	selp.b32 	%r157, -1, %r156, %p16;
	mov.u32 	%r158, _ZZ39attention_value_computation_backward_v2ILj64EEviiiiiiPKiS1_S1_S1_PKfS3_PfS4_S4_E20shared_value_indices;
	add.s32 	%r159, %r158, %r149;
	st.shared.u32 	[%r159], %r157;
	add.s32 	%r249, %r249, %r30;
	setp.lt.s32 	%p17, %r249, %r83;
	@%p17 bra 	$L__BB9_16;
$L__BB9_17:
	bar.sync 	0;
	mul.lo.s32 	%r160, %r84, %r1;
	mul.lo.s32 	%r37, %r85, %r2;
	add.s32 	%r38, %r37, %r257;
	mad.lo.s32 	%r161, %r160, %r85, %r38;
	cvta.to.global.u64 	%rd34, %rd17;
	mul.wide.u32 	%rd35, %r161, 4;
	add.s64 	%rd36, %rd34, %rd35;
	ld.global.f32 	%f1, [%rd36];
	setp.lt.s32 	%p18, %r83, 1;
	@%p18 bra 	$L__BB9_58;
	mul.lo.s32 	%r39, %r85, %r84;
	cvt.u64.u32 	%rd37, %r37;
	cvt.u64.u32 	%rd38, %r257;
	add.s64 	%rd12, %rd37, %rd38;
	and.b32  	%r40, %r83, 7;
	setp.lt.u32 	%p19, %r83, 8;
	mov.b32 	%r255, 0;
	@%p19 bra 	$L__BB9_37;
	and.b32  	%r255, %r83, 2147483640;
	mov.u32 	%r166, _ZZ39attention_value_computation_backward_v2ILj64EEviiiiiiPKiS1_S1_S1_PKfS3_PfS4_S4_E20shared_value_indices;
	add.s32 	%r253, %r166, 16;
	mov.u32 	%r167, _ZZ39attention_value_computation_backward_v2ILj64EEviiiiiiPKiS1_S1_S1_PKfS3_PfS4_S4_E18shared_attn_weight;
	add.s32 	%r252, %r167, 16;
	mov.u32 	%r168, _ZZ39attention_value_computation_backward_v2ILj64EEviiiiiiPKiS1_S1_S1_PKfS3_PfS4_S4_E23shared_grad_attn_weight;
	add.s32 	%r250, %r168, 16;
	neg.s32 	%r251, %r255;
$L__BB9_20:
	.pragma "nounroll";
	ld.shared.u32 	%r47, [%r253+-16];
	setp.eq.s32 	%p20, %r47, -1;
	@%p20 bra 	$L__BB9_22;
	mad.lo.s32 	%r169, %r39, %r47, %r38;
	mul.wide.s32 	%rd39, %r169, 4;
	add.s64 	%rd40, %rd3, %rd39;
	ld.global.f32 	%f3, [%rd40];
	mul.f32 	%f4, %f1, %f3;
	atom.shared.add.f32 	%f5, [%r250+-16], %f4;
	ld.shared.u32 	%r170, [%r253+-16];
	mul.lo.s32 	%r171, %r39, %r170;
	cvt.s64.s32 	%rd41, %r171;
	add.s64 	%rd42, %rd12, %rd41;
	shl.b64 	%rd43, %rd42, 2;
	add.s64 	%rd44, %rd2, %rd43;
	ld.shared.f32 	%f6, [%r252+-16];
	mul.f32 	%f7, %f1, %f6;
	atom.global.add.f32 	%f8, [%rd44], %f7;
$L__BB9_22:
	ld.shared.u32 	%r48, [%r253+-12];
	setp.eq.s32 	%p21, %r48, -1;
	@%p21 bra 	$L__BB9_24;
	mad.lo.s32 	%r172, %r39, %r48, %r38;
	mul.wide.s32 	%rd45, %r172, 4;
	add.s64 	%rd46, %rd3, %rd45;
	ld.global.f32 	%f9, [%rd46];
	mul.f32 	%f10, %f1, %f9;
	atom.shared.add.f32 	%f11, [%r250+-12], %f10;
	ld.shared.u32 	%r173, [%r253+-12];
	mul.lo.s32 	%r174, %r39, %r173;
	cvt.s64.s32 	%rd47, %r174;
	add.s64 	%rd48, %rd12, %rd47;
	shl.b64 	%rd49, %rd48, 2;
	add.s64 	%rd50, %rd2, %rd49;
	ld.shared.f32 	%f12, [%r252+-12];
	mul.f32 	%f13, %f1, %f12;
	atom.global.add.f32 	%f14, [%rd50], %f13;
$L__BB9_24:
	ld.shared.u32 	%r49, [%r253+-8];
	setp.eq.s32 	%p22, %r49, -1;
	@%p22 bra 	$L__BB9_26;
	mad.lo.s32 	%r175, %r39, %r49, %r38;
	mul.wide.s32 	%rd51, %r175, 4;
	add.s64 	%rd52, %rd3, %rd51;
	ld.global.f32 	%f15, [%rd52];
	mul.f32 	%f16, %f1, %f15;
	atom.shared.add.f32 	%f17, [%r250+-8], %f16;
	ld.shared.u32 	%r176, [%r253+-8];
	mul.lo.s32 	%r177, %r39, %r176;
	cvt.s64.s32 	%rd53, %r177;
	add.s64 	%rd54, %rd12, %rd53;
	shl.b64 	%rd55, %rd54, 2;
	add.s64 	%rd56, %rd2, %rd55;
	ld.shared.f32 	%f18, [%r252+-8];
	mul.f32 	%f19, %f1, %f18;
	atom.global.add.f32 	%f20, [%rd56], %f19;
$L__BB9_26:
	ld.shared.u32 	%r50, [%r253+-4];
	setp.eq.s32 	%p23, %r50, -1;
	@%p23 bra 	$L__BB9_28;
	mad.lo.s32 	%r178, %r39, %r50, %r38;
	mul.wide.s32 	%rd57, %r178, 4;
	add.s64 	%rd58, %rd3, %rd57;
	ld.global.f32 	%f21, [%rd58];
	mul.f32 	%f22, %f1, %f21;
	atom.shared.add.f32 	%f23, [%r250+-4], %f22;
	ld.shared.u32 	%r179, [%r253+-4];
	mul.lo.s32 	%r180, %r39, %r179;
	cvt.s64.s32 	%rd59, %r180;
	add.s64 	%rd60, %rd12, %rd59;
	shl.b64 	%rd61, %rd60, 2;
	add.s64 	%rd62, %rd2, %rd61;
	ld.shared.f32 	%f24, [%r252+-4];
	mul.f32 	%f25, %f1, %f24;
	atom.global.add.f32 	%f26, [%rd62], %f25;
$L__BB9_28:
	ld.shared.u32 	%r51, [%r253];
	setp.eq.s32 	%p24, %r51, -1;
	@%p24 bra 	$L__BB9_30;
	mad.lo.s32 	%r181, %r39, %r51, %r38;
	mul.wide.s32 	%rd63, %r181, 4;
	add.s64 	%rd64, %rd3, %rd63;
	ld.global.f32 	%f27, [%rd64];
	mul.f32 	%f28, %f1, %f27;
	atom.shared.add.f32 	%f29, [%r250], %f28;
	ld.shared.u32 	%r182, [%r253];
	mul.lo.s32 	%r183, %r39, %r182;
	cvt.s64.s32 	%rd65, %r183;
	add.s64 	%rd66, %rd12, %rd65;
	shl.b64 	%rd67, %rd66, 2;
	add.s64 	%rd68, %rd2, %rd67;
	ld.shared.f32 	%f30, [%r252];
	mul.f32 	%f31, %f1, %f30;
	atom.global.add.f32 	%f32, [%rd68], %f31;
$L__BB9_30:
	ld.shared.u32 	%r52, [%r253+4];
	setp.eq.s32 	%p25, %r52, -1;
	@%p25 bra 	$L__BB9_32;
	mad.lo.s32 	%r184, %r39, %r52, %r38;
	mul.wide.s32 	%rd69, %r184, 4;
	add.s64 	%rd70, %rd3, %rd69;
	ld.global.f32 	%f33, [%rd70];
	mul.f32 	%f34, %f1, %f33;
	atom.shared.add.f32 	%f35, [%r250+4], %f34;
	ld.shared.u32 	%r185, [%r253+4];
	mul.lo.s32 	%r186, %r39, %r185;
	cvt.s64.s32 	%rd71, %r186;
	add.s64 	%rd72, %rd12, %rd71;
	shl.b64 	%rd73, %rd72, 2;
	add.s64 	%rd74, %rd2, %rd73;
	ld.shared.f32 	%f36, [%r252+4];
	mul.f32 	%f37, %f1, %f36;
	atom.global.add.f32 	%f38, [%rd74], %f37;
$L__BB9_32:
	ld.shared.u32 	%r53, [%r253+8];
	setp.eq.s32 	%p26, %r53, -1;
	@%p26 bra 	$L__BB9_34;
	mad.lo.s32 	%r187, %r39, %r53, %r38;
	mul.wide.s32 	%rd75, %r187, 4;
	add.s64 	%rd76, %rd3, %rd75;
	ld.global.f32 	%f39, [%rd76];
	mul.f32 	%f40, %f1, %f39;
	atom.shared.add.f32 	%f41, [%r250+8], %f40;
	ld.shared.u32 	%r188, [%r253+8];
	mul.lo.s32 	%r189, %r39, %r188;
	cvt.s64.s32 	%rd77, %r189;
	add.s64 	%rd78, %rd12, %rd77;
	shl.b64 	%rd79, %rd78, 2;
	add.s64 	%rd80, %rd2, %rd79;
	ld.shared.f32 	%f42, [%r252+8];
	mul.f32 	%f43, %f1, %f42;
	atom.global.add.f32 	%f44, [%rd80], %f43;
$L__BB9_34:
	ld.shared.u32 	%r54, [%r253+12];
	setp.eq.s32 	%p27, %r54, -1;
	@%p27 bra 	$L__BB9_36;
	mad.lo.s32 	%r190, %r39, %r54, %r38;
	mul.wide.s32 	%rd81, %r190, 4;
	add.s64 	%rd82, %rd3, %rd81;
	ld.global.f32 	%f45, [%rd82];
	mul.f32 	%f46, %f1, %f45;
	atom.shared.add.f32 	%f47, [%r250+12], %f46;
	ld.shared.u32 	%r191, [%r253+12];
	mul.lo.s32 	%r192, %r39, %r191;
	cvt.s64.s32 	%rd83, %r192;
	add.s64 	%rd84, %rd12, %rd83;
	shl.b64 	%rd85, %rd84, 2;
	add.s64 	%rd86, %rd2, %rd85;
	ld.shared.f32 	%f48, [%r252+12];
	mul.f32 	%f49, %f1, %f48;
	atom.global.add.f32 	%f50, [%rd86], %f49;
$L__BB9_36:
	add.s32 	%r253, %r253, 32;
	add.s32 	%r252, %r252, 32;
	add.s32 	%r251, %r251, 8;
	add.s32 	%r250, %r250, 32;
	setp.ne.s32 	%p28, %r251, 0;
	@%p28 bra 	$L__BB9_20;
$L__BB9_37:
	setp.eq.s32 	%p29, %r40, 0;
	@%p29 bra 	$L__BB9_58;
	and.b32  	%r60, %r83, 3;
	setp.lt.u32 	%p30, %r40, 4;
	@%p30 bra 	$L__BB9_48;
	shl.b32 	%r193, %r255, 2;
	mov.u32 	%r194, _ZZ39attention_value_computation_backward_v2ILj64EEviiiiiiPKiS1_S1_S1_PKfS3_PfS4_S4_E20shared_value_indices;
	add.s32 	%r61, %r194, %r193;
	ld.shared.u32 	%r62, [%r61];
	setp.eq.s32 	%p31, %r62, -1;
	mov.u32 	%r195, _ZZ39attention_value_computation_backward_v2ILj64EEviiiiiiPKiS1_S1_S1_PKfS3_PfS4_S4_E23shared_grad_attn_weight;
	add.s32 	%r63, %r195, %r193;
	mov.u32 	%r196, _ZZ39attention_value_computation_backward_v2ILj64EEviiiiiiPKiS1_S1_S1_PKfS3_PfS4_S4_E18shared_attn_weight;
	add.s32 	%r64, %r196, %r193;
	@%p31 bra 	$L__BB9_41;
	mad.lo.s32 	%r197, %r39, %r62, %r38;
	mul.wide.s32 	%rd87, %r197, 4;
	add.s64 	%rd88, %rd3, %rd87;
	ld.global.f32 	%f51, [%rd88];
	mul.f32 	%f52, %f1, %f51;
	atom.shared.add.f32 	%f53, [%r63], %f52;
	ld.shared.u32 	%r198, [%r61];
	mul.lo.s32 	%r199, %r39, %r198;
	cvt.s64.s32 	%rd89, %r199;
	add.s64 	%rd90, %rd12, %rd89;
	shl.b64 	%rd91, %rd90, 2;
	add.s64 	%rd92, %rd2, %rd91;
	ld.shared.f32 	%f54, [%r64];
	mul.f32 	%f55, %f1, %f54;
	atom.global.add.f32 	%f56, [%rd92], %f55;
$L__BB9_41:
	ld.shared.u32 	%r65, [%r61+4];
	setp.eq.s32 	%p32, %r65, -1;
	@%p32 bra 	$L__BB9_43;
	mad.lo.s32 	%r200, %r39, %r65, %r38;
	mul.wide.s32 	%rd93, %r200, 4;
	add.s64 	%rd94, %rd3, %rd93;
	ld.global.f32 	%f57, [%rd94];
	mul.f32 	%f58, %f1, %f57;
	atom.shared.add.f32 	%f59, [%r63+4], %f58;
	ld.shared.u32 	%r201, [%r61+4];
	mul.lo.s32 	%r202, %r39, %r201;
	cvt.s64.s32 	%rd95, %r202;
	add.s64 	%rd96, %rd12, %rd95;
	shl.b64 	%rd97, %rd96, 2;
	add.s64 	%rd98, %rd2, %rd97;
	ld.shared.f32 	%f60, [%r64+4];
	mul.f32 	%f61, %f1, %f60;
	atom.global.add.f32 	%f62, [%rd98], %f61;
$L__BB9_43:
	ld.shared.u32 	%r66, [%r61+8];
	setp.eq.s32 	%p33, %r66, -1;
	@%p33 bra 	$L__BB9_45;
	mad.lo.s32 	%r203, %r39, %r66, %r38;
	mul.wide.s32 	%rd99, %r203, 4;
	add.s64 	%rd100, %rd3, %rd99;
	ld.global.f32 	%f63, [%rd100];
	mul.f32 	%f64, %f1, %f63;
	atom.shared.add.f32 	%f65, [%r63+8], %f64;
	ld.shared.u32 	%r204, [%r61+8];
	mul.lo.s32 	%r205, %r39, %r204;
	cvt.s64.s32 	%rd101, %r205;
	add.s64 	%rd102, %rd12, %rd101;
	shl.b64 	%rd103, %rd102, 2;
	add.s64 	%rd104, %rd2, %rd103;
	ld.shared.f32 	%f66, [%r64+8];
	mul.f32 	%f67, %f1, %f66;
	atom.global.add.f32 	%f68, [%rd104], %f67;
$L__BB9_45:
	ld.shared.u32 	%r67, [%r61+12];
	setp.eq.s32 	%p34, %r67, -1;
	@%p34 bra 	$L__BB9_47;
	mad.lo.s32 	%r206, %r39, %r67, %r38;
	mul.wide.s32 	%rd105, %r206, 4;
	add.s64 	%rd106, %rd3, %rd105;
	ld.global.f32 	%f69, [%rd106];
	mul.f32 	%f70, %f1, %f69;
	atom.shared.add.f32 	%f71, [%r63+12], %f70;
	ld.shared.u32 	%r207, [%r61+12];
	mul.lo.s32 	%r208, %r39, %r207;
	cvt.s64.s32 	%rd107, %r208;
	add.s64 	%rd108, %rd12, %rd107;
	shl.b64 	%rd109, %rd108, 2;
	add.s64 	%rd110, %rd2, %rd109;
	ld.shared.f32 	%f72, [%r64+12];
	mul.f32 	%f73, %f1, %f72;
	atom.global.add.f32 	%f74, [%rd110], %f73;
$L__BB9_47:
	add.s32 	%r255, %r255, 4;
$L__BB9_48:
	setp.eq.s32 	%p35, %r60, 0;
	@%p35 bra 	$L__BB9_58;
	setp.eq.s32 	%p36, %r60, 1;
	@%p36 bra 	$L__BB9_55;
	shl.b32 	%r209, %r255, 2;
	mov.u32 	%r210, _ZZ39attention_value_computation_backward_v2ILj64EEviiiiiiPKiS1_S1_S1_PKfS3_PfS4_S4_E20shared_value_indices;
	add.s32 	%r70, %r210, %r209;
	ld.shared.u32 	%r71, [%r70];
	setp.eq.s32 	%p37, %r71, -1;
	mov.u32 	%r211, _ZZ39attention_value_computation_backward_v2ILj64EEviiiiiiPKiS1_S1_S1_PKfS3_PfS4_S4_E23shared_grad_attn_weight;
	add.s32 	%r72, %r211, %r209;
	mov.u32 	%r212, _ZZ39attention_value_computation_backward_v2ILj64EEviiiiiiPKiS1_S1_S1_PKfS3_PfS4_S4_E18shared_attn_weight;
	add.s32 	%r73, %r212, %r209;
	@%p37 bra 	$L__BB9_52;
	mad.lo.s32 	%r213, %r39, %r71, %r38;
	mul.wide.s32 	%rd111, %r213, 4;
	add.s64 	%rd112, %rd3, %rd111;
	ld.global.f32 	%f75, [%rd112];
	mul.f32 	%f76, %f1, %f75;
	atom.shared.add.f32 	%f77, [%r72], %f76;
	ld.shared.u32 	%r214, [%r70];
	mul.lo.s32 	%r215, %r39, %r214;
	cvt.s64.s32 	%rd113, %r215;
	add.s64 	%rd114, %rd12, %rd113;
	shl.b64 	%rd115, %rd114, 2;
	add.s64 	%rd116, %rd2, %rd115;
	ld.shared.f32 	%f78, [%r73];
	mul.f32 	%f79, %f1, %f78;
	atom.global.add.f32 	%f80, [%rd116], %f79;
$L__BB9_52:
	ld.shared.u32 	%r74, [%r70+4];
	setp.eq.s32 	%p38, %r74, -1;
	@%p38 bra 	$L__BB9_54;
	mad.lo.s32 	%r216, %r39, %r74, %r38;
	mul.wide.s32 	%rd117, %r216, 4;
	add.s64 	%rd118, %rd3, %rd117;
	ld.global.f32 	%f81, [%rd118];
	mul.f32 	%f82, %f1, %f81;
	atom.shared.add.f32 	%f83, [%r72+4], %f82;
	ld.shared.u32 	%r217, [%r70+4];
	mul.lo.s32 	%r218, %r39, %r217;
	cvt.s64.s32 	%rd119, %r218;
	add.s64 	%rd120, %rd12, %rd119;
	shl.b64 	%rd121, %rd120, 2;
	add.s64 	%rd122, %rd2, %rd121;
	ld.shared.f32 	%f84, [%r73+4];
	mul.f32 	%f85, %f1, %f84;
	atom.global.add.f32 	%f86, [%rd122], %f85;
$L__BB9_54:
	add.s32 	%r255, %r255, 2;
$L__BB9_55:
	and.b32  	%r219, %r83, 1;
	setp.eq.b32 	%p39, %r219, 1;
	not.pred 	%p40, %p39;
	@%p40 bra 	$L__BB9_58;
	shl.b32 	%r220, %r255, 2;
	mov.u32 	%r221, _ZZ39attention_value_computation_backward_v2ILj64EEviiiiiiPKiS1_S1_S1_PKfS3_PfS4_S4_E20shared_value_indices;
	add.s32 	%r77, %r221, %r220;
	ld.shared.u32 	%r78, [%r77];
	setp.eq.s32 	%p41, %r78, -1;
	@%p41 bra 	$L__BB9_58;
	mov.u32 	%r223, _ZZ39attention_value_computation_backward_v2ILj64EEviiiiiiPKiS1_S1_S1_PKfS3_PfS4_S4_E23shared_grad_attn_weight;
	add.s32 	%r224, %r223, %r220;
	mad.lo.s32 	%r225, %r39, %r78, %r38;
	mul.wide.s32 	%rd123, %r225, 4;
	add.s64 	%rd124, %rd3, %rd123;
	ld.global.f32 	%f87, [%rd124];
	mul.f32 	%f88, %f1, %f87;
	atom.shared.add.f32 	%f89, [%r224], %f88;
	ld.shared.u32 	%r226, [%r77];
	mul.lo.s32 	%r227, %r39, %r226;
	cvt.s64.s32 	%rd125, %r227;
	add.s64 	%rd126, %rd12, %rd125;
	shl.b64 	%rd127, %rd126, 2;
	add.s64 	%rd128, %rd2, %rd127;
	mov.u32 	%r228, _ZZ39attention_value_computation_backward_v2ILj64EEviiiiiiPKiS1_S1_S1_PKfS3_PfS4_S4_E18shared_attn_weight;
	add.s32 	%r229, %r228, %r220;
	ld.shared.f32 	%f90, [%r229];
	mul.f32 	%f91, %f1, %f90;
	atom.global.add.f32 	%f92, [%rd128], %f91;
$L__BB9_58:
	setp.ge.s32 	%p42, %r257, %r83;
	bar.sync 	0;
	@%p42 bra 	$L__BB9_61;
	mul.lo.s32 	%r79, %r83, %r1;
	mov.u32 	%r80, %ntid.x;
	cvta.to.global.u64 	%rd13, %rd18;
	mov.u32 	%r231, _ZZ39attention_value_computation_backward_v2ILj64EEviiiiiiPKiS1_S1_S1_PKfS3_PfS4_S4_E23shared_grad_attn_weight;
$L__BB9_60:
	shl.b32 	%r230, %r257, 2;
	add.s32 	%r232, %r231, %r230;
	ld.shared.f32 	%f93, [%r232];
	add.s32 	%r233, %r257, %r79;
	mad.lo.s32 	%r234, %r233, %r84, %r2;
	mul.wide.s32 	%rd129, %r234, 4;
	add.s64 	%rd130, %rd13, %rd129;
	st.global.f32 	[%rd130], %f93;
	add.s32 	%r257, %r257, %r80;
	setp.lt.s32 	%p43, %r257, %r83;
	@%p43 bra 	$L__BB9_60;
$L__BB9_61:
	ret;

}
	// .globl	_Z39attention_value_computation_backward_v2ILj128EEviiiiiiPKiS1_S1_S1_PKfS3_PfS4_S4_
.visible .entry _Z39attention_value_computation_backward_v2ILj128EEviiiiiiPKiS1_S1_S1_PKfS3_PfS4_S4_(
	.param .u32 _Z39attention_value_computation_backward_v2ILj128EEviiiiiiPKiS1_S1_S1_PKfS3_PfS4_S4__param_0,
	.param .u32 _Z39attention_value_computation_backward_v2ILj128EEviiiiiiPKiS1_S1_S1_PKfS3_PfS4_S4__param_1,
	.param .u32 _Z39attention_value_computation_backward_v2ILj128EEviiiiiiPKiS1_S1_S1_PKfS3_PfS4_S4__param_2,
	.param .u32 _Z39attention_value_computation_backward_v2ILj128EEviiiiiiPKiS1_S1_S1_PKfS3_PfS4_S4__param_3,
	.param .u32 _Z39attention_value_computation_backward_v2ILj128EEviiiiiiPKiS1_S1_S1_PKfS3_PfS4_S4__param_4,
	.param .u32 _Z39attention_value_computation_backward_v2ILj128EEviiiiiiPKiS1_S1_S1_PKfS3_PfS4_S4__param_5,
	.param .u64 .ptr .align 1 _Z39attention_value_computation_backward_v2ILj128EEviiiiiiPKiS1_S1_S1_PKfS3_PfS4_S4__param_6,
	.param .u64 .ptr .align 1 _Z39attention_value_computation_backward_v2ILj128EEviiiiiiPKiS1_S1_S1_PKfS3_PfS4_S4__param_7,
	.param .u64 .ptr .align 1 _Z39attention_value_computation_backward_v2ILj128EEviiiiiiPKiS1_S1_S1_PKfS3_PfS4_S4__param_8,
	.param .u64 .ptr .align 1 _Z39attention_value_computation_backward_v2ILj128EEviiiiiiPKiS1_S1_S1_PKfS3_PfS4_S4__param_9,
	.param .u64 .ptr .align 1 _Z39attention_value_computation_backward_v2ILj128EEviiiiiiPKiS1_S1_S1_PKfS3_PfS4_S4__param_10,
	.param .u64 .ptr .align 1 _Z39attention_value_computation_backward_v2ILj128EEviiiiiiPKiS1_S1_S1_PKfS3_PfS4_S4__param_11,
	.param .u64 .ptr .align 1 _Z39attention_value_computation_backward_v2ILj128EEviiiiiiPKiS1_S1_S1_PKfS3_PfS4_S4__param_12,
	.param .u64 .ptr .align 1 _Z39attention_value_computation_backward_v2ILj128EEviiiiiiPKiS1_S1_S1_PKfS3_PfS4_S4__param_13,
	.param .u64 .ptr .align 1 _Z39attention_value_computation_backward_v2ILj128EEviiiiiiPKiS1_S1_S1_PKfS3_PfS4_S4__param_14
)
{
	.reg .pred 	%p<44>;
	.reg .b32 	%r<258>;
	.reg .b32 	%f<94>;
	.reg .b64 	%rd<133>;
	// demoted variable
	.shared .align 4 .b8 _ZZ39attention_value_computation_backward_v2ILj128EEviiiiiiPKiS1_S1_S1_PKfS3_PfS4_S4_E18shared_attn_weight[512];
	// demoted variable
	.shared .align 4 .b8 _ZZ39attention_value_computation_backward_v2ILj128EEviiiiiiPKiS1_S1_S1_PKfS3_PfS4_S4_E23shared_grad_attn_weight[512];
	// demoted variable
	.shared .align 4 .b8 _ZZ39attention_value_computation_backward_v2ILj128EEviiiiiiPKiS1_S1_S1_PKfS3_PfS4_S4_E20shared_value_indices[512];
	ld.param.u32 	%r86, [_Z39attention_value_computation_backward_v2ILj128EEviiiiiiPKiS1_S1_S1_PKfS3_PfS4_S4__param_1];
	ld.param.u32 	%r83, [_Z39attention_value_computation_backward_v2ILj128EEviiiiiiPKiS1_S1_S1_PKfS3_PfS4_S4__param_2];
	ld.param.u32 	%r84, [_Z39attention_value_computation_backward_v2ILj128EEviiiiiiPKiS1_S1_S1_PKfS3_PfS4_S4__param_4];
	ld.param.u32 	%r85, [_Z39attention_value_computation_backward_v2ILj128EEviiiiiiPKiS1_S1_S1_PKfS3_PfS4_S4__param_5];
	ld.param.u64 	%rd19, [_Z39attention_value_computation_backward_v2ILj128EEviiiiiiPKiS1_S1_S1_PKfS3_PfS4_S4__param_7];
	ld.param.u64 	%rd14, [_Z39attention_value_computation_backward_v2ILj128EEviiiiiiPKiS1_S1_S1_PKfS3_PfS4_S4__param_8];
	ld.param.u64 	%rd15, [_Z39attention_value_computation_backward_v2ILj128EEviiiiiiPKiS1_S1_S1_PKfS3_PfS4_S4__param_9];
	ld.param.u64 	%rd16, [_Z39attention_value_computation_backward_v2ILj128EEviiiiiiPKiS1_S1_S1_PKfS3_PfS4_S4__param_10];
	ld.param.u64 	%rd20, [_Z39attention_value_computation_backward_v2ILj128EEviiiiiiPKiS1_S1_S1_PKfS3_PfS4_S4__param_11];
	ld.param.u64 	%rd17, [_Z39attention_value_computation_backward_v2ILj128EEviiiiiiPKiS1_S1_S1_PKfS3_PfS4_S4__param_12];
	ld.param.u64 	%rd18, [_Z39attention_value_computation_backward_v2ILj128EEviiiiiiPKiS1_S1_S1_PKfS3_PfS4_S4__param_13];
	ld.param.u64 	%rd21, [_Z39attention_value_computation_backward_v2ILj128EEviiiiiiPKiS1_S1_S1_PKfS3_PfS4_S4__param_14];
	cvta.to.global.u64 	%rd1, %rd19;
	cvta.to.global.u64 	%rd2, %rd21;
	cvta.to.global.u64 	%rd3, %rd20;
	mov.u32 	%r1, %ctaid.x;
	mov.u32 	%r2, %ctaid.y;
	mov.u32 	%r257, %tid.x;
	setp.ge.s32 	%p1, %r1, %r86;
	setp.ge.s32 	%p2, %r2, %r84;
	or.pred  	%p3, %p1, %p2;
	setp.ge.s32 	%p4, %r257, %r85;
	or.pred  	%p5, %p3, %p4;
	@%p5 bra 	$L__BB10_61;
	cvta.to.global.u64 	%rd22, %rd14;
	mul.wide.u32 	%rd23, %r1, 4;
	add.s64 	%rd24, %rd22, %rd23;
	ld.global.u32 	%r4, [%rd24];
	setp.lt.s32 	%p6, %r4, 1;
	mov.b32 	%r246, 0;
	@%p6 bra 	$L__BB10_14;
	and.b32  	%r5, %r4, 15;
	setp.lt.u32 	%p7, %r4, 16;
	mov.b32 	%r236, 0;
	mov.u32 	%r246, %r236;
	@%p7 bra 	$L__BB10_5;
	and.b32  	%r236, %r4, 2147483632;
	neg.s32 	%r247, %r236;
	add.s64 	%rd132, %rd1, 32;
	mov.b32 	%r246, 0;
$L__BB10_4:
	.pragma "nounroll";
	ld.global.u32 	%r91, [%rd132+-32];
	add.s32 	%r92, %r91, %r246;
	ld.global.u32 	%r93, [%rd132+-28];
	add.s32 	%r94, %r93, %r92;
	ld.global.u32 	%r95, [%rd132+-24];
	add.s32 	%r96, %r95, %r94;
	ld.global.u32 	%r97, [%rd132+-20];
	add.s32 	%r98, %r97, %r96;
	ld.global.u32 	%r99, [%rd132+-16];
	add.s32 	%r100, %r99, %r98;
	ld.global.u32 	%r101, [%rd132+-12];
	add.s32 	%r102, %r101, %r100;
	ld.global.u32 	%r103, [%rd132+-8];
	add.s32 	%r104, %r103, %r102;
	ld.global.u32 	%r105, [%rd132+-4];
	add.s32 	%r106, %r105, %r104;
	ld.global.u32 	%r107, [%rd132];
	add.s32 	%r108, %r107, %r106;
	ld.global.u32 	%r109, [%rd132+4];
	add.s32 	%r110, %r109, %r108;
	ld.global.u32 	%r111, [%rd132+8];
	add.s32 	%r112, %r111, %r110;
	ld.global.u32 	%r113, [%rd132+12];
	add.s32 	%r114, %r113, %r112;
	ld.global.u32 	%r115, [%rd132+16];
	add.s32 	%r116, %r115, %r114;
	ld.global.u32 	%r117, [%rd132+20];
	add.s32 	%r118, %r117, %r116;
	ld.global.u32 	%r119, [%rd132+24];
	add.s32 	%r120, %r119, %r118;
	ld.global.u32 	%r121, [%rd132+28];
	add.s32 	%r246, %r121, %r120;
	add.s32 	%r247, %r247, 16;
	add.s64 	%rd132, %rd132, 64;
	setp.eq.s32 	%p8, %r247, 0;
	@%p8 bra 	$L__BB10_5;
	bra.uni 	$L__BB10_4;
$L__BB10_5:
	setp.eq.s32 	%p9, %r5, 0;
	@%p9 bra 	$L__BB10_14;
	and.b32  	%r11, %r4, 7;
	setp.lt.u32 	%p10, %r5, 8;
	@%p10 bra 	$L__BB10_8;
	mul.wide.u32 	%rd25, %r236, 4;
	add.s64 	%rd26, %rd1, %rd25;
	ld.global.u32 	%r123, [%rd26];
	add.s32 	%r124, %r123, %r246;
	ld.global.u32 	%r125, [%rd26+4];
	add.s32 	%r126, %r125, %r124;
	ld.global.u32 	%r127, [%rd26+8];
	add.s32 	%r128, %r127, %r126;
	ld.global.u32 	%r129, [%rd26+12];
	add.s32 	%r130, %r129, %r128;
	ld.global.u32 	%r131, [%rd26+16];
	add.s32 	%r132, %r131, %r130;
	ld.global.u32 	%r133, [%rd26+20];
	add.s32 	%r134, %r133, %r132;
	ld.global.u32 	%r135, [%rd26+24];
	add.s32 	%r136, %r135, %r134;
	ld.global.u32 	%r137, [%rd26+28];
	add.s32 	%r246, %r137, %r136;
	add.s32 	%r236, %r236, 8;
$L__BB10_8:
	setp.eq.s32 	%p11, %r11, 0;
	@%p11 bra 	$L__BB10_14;
	and.b32  	%r17, %r4, 3;
	setp.lt.u32 	%p12, %r11, 4;
	@%p12 bra 	$L__BB10_11;
	mul.wide.u32 	%rd27, %r236, 4;
	add.s64 	%rd28, %rd1, %rd27;
	ld.global.u32 	%r139, [%rd28];
	add.s32 	%r140, %r139, %r246;
	ld.global.u32 	%r141, [%rd28+4];
	add.s32 	%r142, %r141, %r140;
	ld.global.u32 	%r143, [%rd28+8];
	add.s32 	%r144, %r143, %r142;
	ld.global.u32 	%r145, [%rd28+12];
	add.s32 	%r246, %r145, %r144;
	add.s32 	%r236, %r236, 4;
$L__BB10_11:
	setp.eq.s32 	%p13, %r17, 0;
	@%p13 bra 	$L__BB10_14;
	mul.wide.u32 	%rd29, %r236, 4;
	add.s64 	%rd131, %rd1, %rd29;
	neg.s32 	%r244, %r17;
$L__BB10_13:
	.pragma "nounroll";
	ld.global.u32 	%r146, [%rd131];
	add.s32 	%r246, %r146, %r246;
	add.s64 	%rd131, %rd131, 4;
	add.s32 	%r244, %r244, 1;
	setp.ne.s32 	%p14, %r244, 0;
	@%p14 bra 	$L__BB10_13;
$L__BB10_14:
	setp.ge.s32 	%p15, %r257, %r83;
	@%p15 bra 	$L__BB10_17;
	mul.lo.s32 	%r29, %r83, %r1;
	mov.u32 	%r30, %ntid.x;
	cvta.to.global.u64 	%rd8, %rd16;
	cvta.to.global.u64 	%rd9, %rd15;
	mov.u32 	%r249, %r257;
$L__BB10_16:
	add.s32 	%r147, %r249, %r29;
	mad.lo.s32 	%r148, %r147, %r84, %r2;
	mul.wide.s32 	%rd30, %r148, 4;
	add.s64 	%rd31, %rd8, %rd30;
	ld.global.f32 	%f2, [%rd31];
	shl.b32 	%r149, %r249, 2;
	mov.u32 	%r150, _ZZ39attention_value_computation_backward_v2ILj128EEviiiiiiPKiS1_S1_S1_PKfS3_PfS4_S4_E18shared_attn_weight;
	add.s32 	%r151, %r150, %r149;
	st.shared.f32 	[%r151], %f2;
	mov.u32 	%r152, _ZZ39attention_value_computation_backward_v2ILj128EEviiiiiiPKiS1_S1_S1_PKfS3_PfS4_S4_E23shared_grad_attn_weight;
	add.s32 	%r153, %r152, %r149;
	mov.b32 	%r154, 0;
	st.shared.u32 	[%r153], %r154;
	mul.wide.s32 	%rd32, %r147, 4;
	add.s64 	%rd33, %rd9, %rd32;
	ld.global.u32 	%r155, [%rd33];
	setp.eq.s32 	%p16, %r155, -1;
	add.s32 	%r156, %r155, %r246;
	selp.b32 	%r157, -1, %r156, %p16;
	mov.u32 	%r158, _ZZ39attention_value_computation_backward_v2ILj128EEviiiiiiPKiS1_S1_S1_PKfS3_PfS4_S4_E20shared_value_indices;
	add.s32 	%r159, %r158, %r149;
	st.shared.u32 	[%r159], %r157;
	add.s32 	%r249, %r249, %r30;
	setp.lt.s32 	%p17, %r249, %r83;
	@%p17 bra 	$L__BB10_16;
$L__BB10_17:
	bar.sync 	0;
	mul.lo.s32 	%r160, %r84, %r1;
	mul.lo.s32 	%r37, %r85, %r2;
	add.s32 	%r38, %r37, %r257;
	mad.lo.s32 	%r161, %r160, %r85, %r38;
	cvta.to.global.u64 	%rd34, %rd17;
	mul.wide.u32 	%rd35, %r161, 4;
	add.s64 	%rd36, %rd34, %rd35;
	ld.global.f32 	%f1, [%rd36];
	setp.lt.s32 	%p18, %r83, 1;
	@%p18 bra 	$L__BB10_58;
	mul.lo.s32 	%r39, %r85, %r84;
	cvt.u64.u32 	%rd37, %r37;
	cvt.u64.u32 	%rd38, %r257;
	add.s64 	%rd12, %rd37, %rd38;
	and.b32  	%r40, %r83, 7;
	setp.lt.u32 	%p19, %r83, 8;
	mov.b32 	%r255, 0;
	@%p19 bra 	$L__BB10_37;
	and.b32  	%r255, %r83, 2147483640;
	mov.u32 	%r166, _ZZ39attention_value_computation_backward_v2ILj128EEviiiiiiPKiS1_S1_S1_PKfS3_PfS4_S4_E20shared_value_indices;
	add.s32 	%r253, %r166, 16;
	mov.u32 	%r167, _ZZ39attention_value_computation_backward_v2ILj128EEviiiiiiPKiS1_S1_S1_PKfS3_PfS4_S4_E18shared_attn_weight;
	add.s32 	%r252, %r167, 16;
	mov.u32 	%r168, _ZZ39attention_value_computation_backward_v2ILj128EEviiiiiiPKiS1_S1_S1_PKfS3_PfS4_S4_E23shared_grad_attn_weight;
	add.s32 	%r250, %r168, 16;
	neg.s32 	%r251, %r255;
$L__BB10_20:
	.pragma "nounroll";
	ld.shared.u32 	%r47, [%r253+-16];
	setp.eq.s32 	%p20, %r47, -1;
	@%p20 bra 	$L__BB10_22;
	mad.lo.s32 	%r169, %r39, %r47, %r38;
	mul.wide.s32 	%rd39, %r169, 4;
	add.s64 	%rd40, %rd3, %rd39;
	ld.global.f32 	%f3, [%rd40];
	mul.f32 	%f4, %f1, %f3;
	atom.shared.add.f32 	%f5, [%r250+-16], %f4;
	ld.shared.u32 	%r170, [%r253+-16];
	mul.lo.s32 	%r171, %r39, %r170;
	cvt.s64.s32 	%rd41, %r171;
	add.s64 	%rd42, %rd12, %rd41;
	shl.b64 	%rd43, %rd42, 2;
	add.s64 	%rd44, %rd2, %rd43;
	ld.shared.f32 	%f6, [%r252+-16];
	mul.f32 	%f7, %f1, %f6;
	atom.global.add.f32 	%f8, [%rd44], %f7;
$L__BB10_22:
	ld.shared.u32 	%r48, [%r253+-12];
	setp.eq.s32 	%p21, %r48, -1;
	@%p21 bra 	$L__BB10_24;
	mad.lo.s32 	%r172, %r39, %r48, %r38;
	mul.wide.s32 	%rd45, %r172, 4;
	add.s64 	%rd46, %rd3, %rd45;
	ld.global.f32 	%f9, [%rd46];
	mul.f32 	%f10, %f1, %f9;
	atom.shared.add.f32 	%f11, [%r250+-12], %f10;
	ld.shared.u32 	%r173, [%r253+-12];
	mul.lo.s32 	%r174, %r39, %r173;
	cvt.s64.s32 	%rd47, %r174;
	add.s64 	%rd48, %rd12, %rd47;
	shl.b64 	%rd49, %rd48, 2;
	add.s64 	%rd50, %rd2, %rd49;
	ld.shared.f32 	%f12, [%r252+-12];
	mul.f32 	%f13, %f1, %f12;
	atom.global.add.f32 	%f14, [%rd50], %f13;
$L__BB10_24:
	ld.shared.u32 	%r49, [%r253+-8];
	setp.eq.s32 	%p22, %r49, -1;
	@%p22 bra 	$L__BB10_26;
	mad.lo.s32 	%r175, %r39, %r49, %r38;
	mul.wide.s32 	%rd51, %r175, 4;
	add.s64 	%rd52, %rd3, %rd51;
	ld.global.f32 	%f15, [%rd52];
	mul.f32 	%f16, %f1, %f15;
	atom.shared.add.f32 	%f17, [%r250+-8], %f16;
	ld.shared.u32 	%r176, [%r253+-8];
	mul.lo.s32 	%r177, %r39, %r176;
	cvt.s64.s32 	%rd53, %r177;
	add.s64 	%rd54, %rd12, %rd53;
	shl.b64 	%rd55, %rd54, 2;
	add.s64 	%rd56, %rd2, %rd55;
	ld.shared.f32 	%f18, [%r252+-8];
	mul.f32 	%f19, %f1, %f18;
	atom.global.add.f32 	%f20, [%rd56], %f19;
$L__BB10_26:
	ld.shared.u32 	%r50, [%r253+-4];
	setp.eq.s32 	%p23, %r50, -1;
	@%p23 bra 	$L__BB10_28;
	mad.lo.s32 	%r178, %r39, %r50, %r38;
	mul.wide.s32 	%rd57, %r178, 4;
	add.s64 	%rd58, %rd3, %rd57;
	ld.global.f32 	%f21, [%rd58];
	mul.f32 	%f22, %f1, %f21;
	atom.shared.add.f32 	%f23, [%r250+-4], %f22;
	ld.shared.u32 	%r179, [%r253+-4];
	mul.lo.s32 	%r180, %r39, %r179;
	cvt.s64.s32 	%rd59, %r180;
	add.s64 	%rd60, %rd12, %rd59;
	shl.b64 	%rd61, %rd60, 2;
	add.s64 	%rd62, %rd2, %rd61;
	ld.shared.f32 	%f24, [%r252+-4];
	mul.f32 	%f25, %f1, %f24;
	atom.global.add.f32 	%f26, [%rd62], %f25;
$L__BB10_28:
	ld.shared.u32 	%r51, [%r253];
	setp.eq.s32 	%p24, %r51, -1;
	@%p24 bra 	$L__BB10_30;
	mad.lo.s32 	%r181, %r39, %r51, %r38;
	mul.wide.s32 	%rd63, %r181, 4;
	add.s64 	%rd64, %rd3, %rd63;
	ld.global.f32 	%f27, [%rd64];
	mul.f32 	%f28, %f1, %f27;
	atom.shared.add.f32 	%f29, [%r250], %f28;
	ld.shared.u32 	%r182, [%r253];
	mul.lo.s32 	%r183, %r39, %r182;
	cvt.s64.s32 	%rd65, %r183;
	add.s64 	%rd66, %rd12, %rd65;
	shl.b64 	%rd67, %rd66, 2;
	add.s64 	%rd68, %rd2, %rd67;
	ld.shared.f32 	%f30, [%r252];
	mul.f32 	%f31, %f1, %f30;
	atom.global.add.f32 	%f32, [%rd68], %f31;
$L__BB10_30:
	ld.shared.u32 	%r52, [%r253+4];
	setp.eq.s32 	%p25, %r52, -1;
	@%p25 bra 	$L__BB10_32;
	mad.lo.s32 	%r184, %r39, %r52, %r38;
	mul.wide.s32 	%rd69, %r184, 4;
	add.s64 	%rd70, %rd3, %rd69;
	ld.global.f32 	%f33, [%rd70];
	mul.f32 	%f34, %f1, %f33;
	atom.shared.add.f32 	%f35, [%r250+4], %f34;
	ld.shared.u32 	%r185, [%r253+4];
	mul.lo.s32 	%r186, %r39, %r185;
	cvt.s64.s32 	%rd71, %r186;
	add.s64 	%rd72, %rd12, %rd71;
	shl.b64 	%rd73, %rd72, 2;
	add.s64 	%rd74, %rd2, %rd73;
	ld.shared.f32 	%f36, [%r252+4];
	mul.f32 	%f37, %f1, %f36;
	atom.global.add.f32 	%f38, [%rd74], %f37;
$L__BB10_32:
	ld.shared.u32 	%r53, [%r253+8];
	setp.eq.s32 	%p26, %r53, -1;
	@%p26 bra 	$L__BB10_34;
	mad.lo.s32 	%r187, %r39, %r53, %r38;
	mul.wide.s32 	%rd75, %r187, 4;
	add.s64 	%rd76, %rd3, %rd75;
	ld.global.f32 	%f39, [%rd76];
	mul.f32 	%f40, %f1, %f39;
	atom.shared.add.f32 	%f41, [%r250+8], %f40;
	ld.shared.u32 	%r188, [%r253+8];
	mul.lo.s32 	%r189, %r39, %r188;
	cvt.s64.s32 	%rd77, %r189;
	add.s64 	%rd78, %rd12, %rd77;
	shl.b64 	%rd79, %rd78, 2;
	add.s64 	%rd80, %rd2, %rd79;
	ld.shared.f32 	%f42, [%r252+8];
	mul.f32 	%f43, %f1, %f42;
	atom.global.add.f32 	%f44, [%rd80], %f43;
$L__BB10_34:
	ld.shared.u32 	%r54, [%r253+12];
	setp.eq.s32 	%p27, %r54, -1;
	@%p27 bra 	$L__BB10_36;
	mad.lo.s32 	%r190, %r39, %r54, %r38;
	mul.wide.s32 	%rd81, %r190, 4;
	add.s64 	%rd82, %rd3, %rd81;
	ld.global.f32 	%f45, [%rd82];
	mul.f32 	%f46, %f1, %f45;
	atom.shared.add.f32 	%f47, [%r250+12], %f46;
	ld.shared.u32 	%r191, [%r253+12];
	mul.lo.s32 	%r192, %r39, %r191;
	cvt.s64.s32 	%rd83, %r192;
	add.s64 	%rd84, %rd12, %rd83;
	shl.b64 	%rd85, %rd84, 2;
	add.s64 	%rd86, %rd2, %rd85;
	ld.shared.f32 	%f48, [%r252+12];
	mul.f32 	%f49, %f1, %f48;
	atom.global.add.f32 	%f50, [%rd86], %f49;
$L__BB10_36:
	add.s32 	%r253, %r253, 32;
	add.s32 	%r252, %r252, 32;
	add.s32 	%r251, %r251, 8;
	add.s32 	%r250, %r250, 32;
	setp.ne.s32 	%p28, %r251, 0;
	@%p28 bra 	$L__BB10_20;
$L__BB10_37:
	setp.eq.s32 	%p29, %r40, 0;
	@%p29 bra 	$L__BB10_58;
	and.b32  	%r60, %r83, 3;
	setp.lt.u32 	%p30, %r40, 4;
	@%p30 bra 	$L__BB10_48;
	shl.b32 	%r193, %r255, 2;
	mov.u32 	%r194, _ZZ39attention_value_computation_backward_v2ILj128EEviiiiiiPKiS1_S1_S1_PKfS3_PfS4_S4_E20shared_value_indices;
	add.s32 	%r61, %r194, %r193;
	ld.shared.u32 	%r62, [%r61];
	setp.eq.s32 	%p31, %r62, -1;
	mov.u32 	%r195, _ZZ39attention_value_computation_backward_v2ILj128EEviiiiiiPKiS1_S1_S1_PKfS3_PfS4_S4_E23shared_grad_attn_weight;
	add.s32 	%r63, %r195, %r193;
	mov.u32 	%r196, _ZZ39attention_value_computation_backward_v2ILj128EEviiiiiiPKiS1_S1_S1_PKfS3_PfS4_S4_E18shared_attn_weight;
	add.s32 	%r64, %r196, %r193;
	@%p31 bra 	$L__BB10_41;
	mad.lo.s32 	%r197, %r39, %r62, %r38;
	mul.wide.s32 	%rd87, %r197, 4;
	add.s64 	%rd88, %rd3, %rd87;
	ld.global.f32 	%f51, [%rd88];
	mul.f32 	%f52, %f1, %f51;
	atom.shared.add.f32 	%f53, [%r63], %f52;
	ld.shared.u32 	%r198, [%r61];
	mul.lo.s32 	%r199, %r39, %r198;
	cvt.s64.s32 	%rd89, %r199;
	add.s64 	%rd90, %rd12, %rd89;
	shl.b64 	%rd91, %rd90, 2;
	add.s64 	%rd92, %rd2, %rd91;
	ld.shared.f32 	%f54, [%r64];
	mul.f32 	%f55, %f1, %f54;
	atom.global.add.f32 	%f56, [%rd92], %f55;
$L__BB10_41:
	ld.shared.u32 	%r65, [%r61+4];
	setp.eq.s32 	%p32, %r65, -1;
	@%p32 bra 	$L__BB10_43;
	mad.lo.s32 	%r200, %r39, %r65, %r38;
	mul.wide.s32 	%rd93, %r200, 4;
	add.s64 	%rd94, %rd3, %rd93;
	ld.global.f32 	%f57, [%rd94];
	mul.f32 	%f58, %f1, %f57;
	atom.shared.add.f32 	%f59, [%r63+4], %f58;
	ld.shared.u32 	%r201, [%r61+4];
	mul.lo.s32 	%r202, %r39, %r201;
	cvt.s64.s32 	%rd95, %r202;
	add.s64 	%rd96, %rd12, %rd95;
	shl.b64 	%rd97, %rd96, 2;
	add.s64 	%rd98, %rd2, %rd97;
	ld.shared.f32 	%f60, [%r64+4];
	mul.f32 	%f61, %f1, %f60;
	atom.global.add.f32 	%f62, [%rd98], %f61;
$L__BB10_43:
	ld.shared.u32 	%r66, [%r61+8];
	setp.eq.s32 	%p33, %r66, -1;
	@%p33 bra 	$L__BB10_45;
	mad.lo.s32 	%r203, %r39, %r66, %r38;
	mul.wide.s32 	%rd99, %r203, 4;
	add.s64 	%rd100, %rd3, %rd99;
	ld.global.f32 	%f63, [%rd100];
	mul.f32 	%f64, %f1, %f63;
	atom.shared.add.f32 	%f65, [%r63+8], %f64;
	ld.shared.u32 	%r204, [%r61+8];
	mul.lo.s32 	%r205, %r39, %r204;
	cvt.s64.s32 	%rd101, %r205;
	add.s64 	%rd102, %rd12, %rd101;
	shl.b64 	%rd103, %rd102, 2;
	add.s64 	%rd104, %rd2, %rd103;
	ld.shared.f32 	%f66, [%r64+8];
	mul.f32 	%f67, %f1, %f66;
	atom.global.add.f32 	%f68, [%rd104], %f67;
$L__BB10_45:
	ld.shared.u32 	%r67, [%r61+12];
	setp.eq.s32 	%p34, %r67, -1;
	@%p34 bra 	$L__BB10_47;
	mad.lo.s32 	%r206, %r39, %r67, %r38;
	mul.wide.s32 	%rd105, %r206, 4;
	add.s64 	%rd106, %rd3, %rd105;
	ld.global.f32 	%f69, [%rd106];
	mul.f32 	%f70, %f1, %f69;
	atom.shared.add.f32 	%f71, [%r63+12], %f70;
	ld.shared.u32 	%r207, [%r61+12];
	mul.lo.s32 	%r208, %r39, %r207;
	cvt.s64.s32 	%rd107, %r208;
	add.s64 	%rd108, %rd12, %rd107;
	shl.b64 	%rd109, %rd108, 2;
	add.s64 	%rd110, %rd2, %rd109;
	ld.shared.f32 	%f72, [%r64+12];
	mul.f32 	%f73, %f1, %f72;
	atom.global.add.f32 	%f74, [%rd110], %f73;
$L__BB10_47:
	add.s32 	%r255, %r255, 4;
$L__BB10_48:
	setp.eq.s32 	%p35, %r60, 0;
	@%p35 bra 	$L__BB10_58;
	setp.eq.s32 	%p36, %r60, 1;
	@%p36 bra 	$L__BB10_55;
	shl.b32 	%r209, %r255, 2;
	mov.u32 	%r210, _ZZ39attention_value_computation_backward_v2ILj128EEviiiiiiPKiS1_S1_S1_PKfS3_PfS4_S4_E20shared_value_indices;
	add.s32 	%r70, %r210, %r209;
	ld.shared.u32 	%r71, [%r70];
	setp.eq.s32 	%p37, %r71, -1;
	mov.u32 	%r211, _ZZ39attention_value_computation_backward_v2ILj128EEviiiiiiPKiS1_S1_S1_PKfS3_PfS4_S4_E23shared_grad_attn_weight;
	add.s32 	%r72, %r211, %r209;
	mov.u32 	%r212, _ZZ39attention_value_computation_backward_v2ILj128EEviiiiiiPKiS1_S1_S1_PKfS3_PfS4_S4_E18shared_attn_weight;
	add.s32 	%r73, %r212, %r209;
	@%p37 bra 	$L__BB10_52;
	mad.lo.s32 	%r213, %r39, %r71, %r38;
	mul.wide.s32 	%rd111, %r213, 4;
	add.s64 	%rd112, %rd3, %rd111;
	ld.global.f32 	%f75, [%rd112];
	mul.f32 	%f76, %f1, %f75;
	atom.shared.add.f32 	%f77, [%r72], %f76;
	ld.shared.u32 	%r214, [%r70];
	mul.lo.s32 	%r215, %r39, %r214;
	cvt.s64.s32 	%rd113, %r215;
	add.s64 	%rd114, %rd12, %rd113;
	shl.b64 	%rd115, %rd114, 2;
	add.s64 	%rd116, %rd2, %rd115;
	ld.shared.f32 	%f78, [%r73];
	mul.f32 	%f79, %f1, %f78;
	atom.global.add.f32 	%f80, [%rd116], %f79;
$L__BB10_52:
	ld.shared.u32 	%r74, [%r70+4];
	setp.eq.s32 	%p38, %r74, -1;
	@%p38 bra 	$L__BB10_54;
	mad.lo.s32 	%r216, %r39, %r74, %r38;
	mul.wide.s32 	%rd117, %r216, 4;
	add.s64 	%rd118, %rd3, %rd117;
	ld.global.f32 	%f81, [%rd118];
	mul.f32 	%f82, %f1, %f81;
	atom.shared.add.f32 	%f83, [%r72+4], %f82;
	ld.shared.u32 	%r217, [%r70+4];
	mul.lo.s32 	%r218, %r39, %r217;
	cvt.s64.s32 	%rd119, %r218;
	add.s64 	%rd120, %rd12, %rd119;
	shl.b64 	%rd121, %rd120, 2;
	add.s64 	%rd122, %rd2, %rd121;
	ld.shared.f32 	%f84, [%r73+4];
	mul.f32 	%f85, %f1, %f84;
	atom.global.add.f32 	%f86, [%rd122], %f85;
$L__BB10_54:
	add.s32 	%r255, %r255, 2;
$L__BB10_55:
	and.b32  	%r219, %r83, 1;
	setp.eq.b32 	%p39, %r219, 1;
	not.pred 	%p40, %p39;
	@%p40 bra 	$L__BB10_58;
	shl.b32 	%r220, %r255, 2;
	mov.u32 	%r221, _ZZ39attention_value_computation_backward_v2ILj128EEviiiiiiPKiS1_S1_S1_PKfS3_PfS4_S4_E20shared_value_indices;
	add.s32 	%r77, %r221, %r220;
	ld.shared.u32 	%r78, [%r77];
	setp.eq.s32 	%p41, %r78, -1;
	@%p41 bra 	$L__BB10_58;
	mov.u32 	%r223, _ZZ39attention_value_computation_backward_v2ILj128EEviiiiiiPKiS1_S1_S1_PKfS3_PfS4_S4_E23shared_grad_attn_weight;
	add.s32 	%r224, %r223, %r220;
	mad.lo.s32 	%r225, %r39, %r78, %r38;
	mul.wide.s32 	%rd123, %r225, 4;
	add.s64 	%rd124, %rd3, %rd123;
	ld.global.f32 	%f87, [%rd124];
	mul.f32 	%f88, %f1, %f87;
	atom.shared.add.f32 	%f89, [%r224], %f88;
	ld.shared.u32 	%r226, [%r77];
	mul.lo.s32 	%r227, %r39, %r226;
	cvt.s64.s32 	%rd125, %r227;
	add.s64 	%rd126, %rd12, %rd125;
	shl.b64 	%rd127, %rd126, 2;
	add.s64 	%rd128, %rd2, %rd127;
	mov.u32 	%r228, _ZZ39attention_value_computation_backward_v2ILj128EEviiiiiiPKiS1_S1_S1_PKfS3_PfS4_S4_E18shared_attn_weight;
	add.s32 	%r229, %r228, %r220;
	ld.shared.f32 	%f90, [%r229];
	mul.f32 	%f91, %f1, %f90;
	atom.global.add.f32 	%f92, [%rd128], %f91;
$L__BB10_58:
	setp.ge.s32 	%p42, %r257, %r83;
	bar.sync 	0;
	@%p42 bra 	$L__BB10_61;
	mul.lo.s32 	%r79, %r83, %r1;
	mov.u32 	%r80, %ntid.x;
	cvta.to.global.u64 	%rd13, %rd18;
	mov.u32 	%r231, _ZZ39attention_value_computation_backward_v2ILj128EEviiiiiiPKiS1_S1_S1_PKfS3_PfS4_S4_E23shared_grad_attn_weight;
$L__BB10_60:
	shl.b32 	%r230, %r257, 2;
	add.s32 	%r232, %r231, %r230;
	ld.shared.f32 	%f93, [%r232];
	add.s32 	%r233, %r257, %r79;
	mad.lo.s32 	%r234, %r233, %r84, %r2;
	mul.wide.s32 	%rd129, %r234, 4;
	add.s64 	%rd130, %rd13, %rd129;
	st.global.f32 	[%rd130], %f93;
	add.s32 	%r257, %r257, %r80;
	setp.lt.s32 	%p43, %r257, %r83;
	@%p43 bra 	$L__BB10_60;
$L__BB10_61:
	ret;

}
	// .globl	_Z39attention_value_computation_backward_v2ILj320EEviiiiiiPKiS1_S1_S1_PKfS3_PfS4_S4_
.visible .entry _Z39attention_value_computation_backward_v2ILj320EEviiiiiiPKiS1_S1_S1_PKfS3_PfS4_S4_(
	.param .u32 _Z39attention_value_computation_backward_v2ILj320EEviiiiiiPKiS1_S1_S1_PKfS3_PfS4_S4__param_0,
	.param .u32 _Z39attention_value_computation_backward_v2ILj320EEviiiiiiPKiS1_S1_S1_PKfS3_PfS4_S4__param_1,
	.param .u32 _Z39attention_value_computation_backward_v2ILj320EEviiiiiiPKiS1_S1_S1_PKfS3_PfS4_S4__param_2,
	.param .u32 _Z39attention_value_computation_backward_v2ILj320EEviiiiiiPKiS1_S1_S1_PKfS3_PfS4_S4__param_3,
	.param .u32 _Z39attention_value_computation_backward_v2ILj320EEviiiiiiPKiS1_S1_S1_PKfS3_PfS4_S4__param_4,
	.param .u32 _Z39attention_value_computation_backward_v2ILj320EEviiiiiiPKiS1_S1_S1_PKfS3_PfS4_S4__param_5,
	.param .u64 .ptr .align 1 _Z39attention_value_computation_backward_v2ILj320EEviiiiiiPKiS1_S1_S1_PKfS3_PfS4_S4__param_6,
	.param .u64 .ptr .align 1 _Z39attention_value_computation_backward_v2ILj320EEviiiiiiPKiS1_S1_S1_PKfS3_PfS4_S4__param_7,
	.param .u64 .ptr .align 1 _Z39attention_value_computation_backward_v2ILj320EEviiiiiiPKiS1_S1_S1_PKfS3_PfS4_S4__param_8,
	.param .u64 .ptr .align 1 _Z39attention_value_computation_backward_v2ILj320EEviiiiiiPKiS1_S1_S1_PKfS3_PfS4_S4__param_9,
	.param .u64 .ptr .align 1 _Z39attention_value_computation_backward_v2ILj320EEviiiiiiPKiS1_S1_S1_PKfS3_PfS4_S4__param_10,
	.param .u64 .ptr .align 1 _Z39attention_value_computation_backward_v2ILj320EEviiiiiiPKiS1_S1_S1_PKfS3_PfS4_S4__param_11,
	.param .u64 .ptr .align 1 _Z39attention_value_computation_backward_v2ILj320EEviiiiiiPKiS1_S1_S1_PKfS3_PfS4_S4__param_12,
	.param .u64 .ptr .align 1 _Z39attention_value_computation_backward_v2ILj320EEviiiiiiPKiS1_S1_S1_PKfS3_PfS4_S4__param_13,
	.param .u64 .ptr .align 1 _Z39attention_value_computation_backward_v2ILj320EEviiiiiiPKiS1_S1_S1_PKfS3_PfS4_S4__param_14
)
{
	.reg .pred 	%p<44>;
	.reg .b32 	%r<258>;
	.reg .b32 	%f<94>;
	.reg .b64 	%rd<133>;
	// demoted variable
	.shared .align 4 .b8 _ZZ39attention_value_computation_backward_v2ILj320EEviiiiiiPKiS1_S1_S1_PKfS3_PfS4_S4_E18shared_attn_weight[1280];
	// demoted variable
	.shared .align 4 .b8 _ZZ39attention_value_computation_backward_v2ILj320EEviiiiiiPKiS1_S1_S1_PKfS3_PfS4_S4_E23shared_grad_attn_weight[1280];
	// demoted variable
	.shared .align 4 .b8 _ZZ39attention_value_computation_backward_v2ILj320EEviiiiiiPKiS1_S1_S1_PKfS3_PfS4_S4_E20shared_value_indices[1280];
	ld.param.u32 	%r86, [_Z39attention_value_computation_backward_v2ILj320EEviiiiiiPKiS1_S1_S1_PKfS3_PfS4_S4__param_1];
	ld.param.u32 	%r83, [_Z39attention_value_computation_backward_v2ILj320EEviiiiiiPKiS1_S1_S1_PKfS3_PfS4_S4__param_2];
	ld.param.u32 	%r84, [_Z39attention_value_computation_backward_v2ILj320EEviiiiiiPKiS1_S1_S1_PKfS3_PfS4_S4__param_4];
	ld.param.u32 	%r85, [_Z39attention_value_computation_backward_v2ILj320EEviiiiiiPKiS1_S1_S1_PKfS3_PfS4_S4__param_5];
	ld.param.u64 	%rd19, [_Z39attention_value_computation_backward_v2ILj320EEviiiiiiPKiS1_S1_S1_PKfS3_PfS4_S4__param_7];
	ld.param.u64 	%rd14, [_Z39attention_value_computation_backward_v2ILj320EEviiiiiiPKiS1_S1_S1_PKfS3_PfS4_S4__param_8];
	ld.param.u64 	%rd15, [_Z39attention_value_computation_backward_v2ILj320EEviiiiiiPKiS1_S1_S1_PKfS3_PfS4_S4__param_9];
	ld.param.u64 	%rd16, [_Z39attention_value_computation_backward_v2ILj320EEviiiiiiPKiS1_S1_S1_PKfS3_PfS4_S4__param_10];
	ld.param.u64 	%rd20, [_Z39attention_value_computation_backward_v2ILj320EEviiiiiiPKiS1_S1_S1_PKfS3_PfS4_S4__param_11];
	ld.param.u64 	%rd17, [_Z39attention_value_computation_backward_v2ILj320EEviiiiiiPKiS1_S1_S1_PKfS3_PfS4_S4__param_12];
	ld.param.u64 	%rd18, [_Z39attention_value_computation_backward_v2ILj320EEviiiiiiPKiS1_S1_S1_PKfS3_PfS4_S4__param_13];
	ld.param.u64 	%rd21, [_Z39attention_value_computation_backward_v2ILj320EEviiiiiiPKiS1_S1_S1_PKfS3_PfS4_S4__param_14];
	cvta.to.global.u64 	%rd1, %rd19;
	cvta.to.global.u64 	%rd2, %rd21;
	cvta.to.global.u64 	%rd3, %rd20;
	mov.u32 	%r1, %ctaid.x;
	mov.u32 	%r2, %ctaid.y;
	mov.u32 	%r257, %tid.x;
	setp.ge.s32 	%p1, %r1, %r86;
	setp.ge.s32 	%p2, %r2, %r84;
	or.pred  	%p3, %p1, %p2;
	setp.ge.s32 	%p4, %r257, %r85;
	or.pred  	%p5, %p3, %p4;
	@%p5 bra 	$L__BB11_61;
	cvta.to.global.u64 	%rd22, %rd14;
	mul.wide.u32 	%rd23, %r1, 4;
	add.s64 	%rd24, %rd22, %rd23;
	ld.global.u32 	%r4, [%rd24];
	setp.lt.s32 	%p6, %r4, 1;
	mov.b32 	%r246, 0;
	@%p6 bra 	$L__BB11_14;
	and.b32  	%r5, %r4, 15;
	setp.lt.u32 	%p7, %r4, 16;
	mov.b32 	%r236, 0;
	mov.u32 	%r246, %r236;
	@%p7 bra 	$L__BB11_5;
	and.b32  	%r236, %r4, 2147483632;
	neg.s32 	%r247, %r236;
	add.s64 	%rd132, %rd1, 32;
	mov.b32 	%r246, 0;
$L__BB11_4:
	.pragma "nounroll";
	ld.global.u32 	%r91, [%rd132+-32];
	add.s32 	%r92, %r91, %r246;
	ld.global.u32 	%r93, [%rd132+-28];
	add.s32 	%r94, %r93, %r92;
	ld.global.u32 	%r95, [%rd132+-24];
	add.s32 	%r96, %r95, %r94;
	ld.global.u32 	%r97, [%rd132+-20];
	add.s32 	%r98, %r97, %r96;
	ld.global.u32 	%r99, [%rd132+-16];
	add.s32 	%r100, %r99, %r98;
	ld.global.u32 	%r101, [%rd132+-12];
	add.s32 	%r102, %r101, %r100;
	ld.global.u32 	%r103, [%rd132+-8];
	add.s32 	%r104, %r103, %r102;
	ld.global.u32 	%r105, [%rd132+-4];
	add.s32 	%r106, %r105, %r104;
	ld.global.u32 	%r107, [%rd132];
	add.s32 	%r108, %r107, %r106;
	ld.global.u32 	%r109, [%rd132+4];
	add.s32 	%r110, %r109, %r108;
	ld.global.u32 	%r111, [%rd132+8];
	add.s32 	%r112, %r111, %r110;
	ld.global.u32 	%r113, [%rd132+12];
	add.s32 	%r114, %r113, %r112;
	ld.global.u32 	%r115, [%rd132+16];
	add.s32 	%r116, %r115, %r114;
	ld.global.u32 	%r117, [%rd132+20];
	add.s32 	%r118, %r117, %r116;
	ld.global.u32 	%r119, [%rd132+24];
	add.s32 	%r120, %r119, %r118;
	ld.global.u32 	%r121, [%rd132+28];
	add.s32 	%r246, %r121, %r120;
	add.s32 	%r247, %r247, 16;
	add.s64 	%rd132, %rd132, 64;
	setp.eq.s32 	%p8, %r247, 0;
	@%p8 bra 	$L__BB11_5;
	bra.uni 	$L__BB11_4;
$L__BB11_5:
	setp.eq.s32 	%p9, %r5, 0;
	@%p9 bra 	$L__BB11_14;
	and.b32  	%r11, %r4, 7;
	setp.lt.u32 	%p10, %r5, 8;
	@%p10 bra 	$L__BB11_8;
	mul.wide.u32 	%rd25, %r236, 4;
	add.s64 	%rd26, %rd1, %rd25;
	ld.global.u32 	%r123, [%rd26];
	add.s32 	%r124, %r123, %r246;
	ld.global.u32 	%r125, [%rd26+4];
	add.s32 	%r126, %r125, %r124;
	ld.global.u32 	%r127, [%rd26+8];
	add.s32 	%r128, %r127, %r126;
	ld.global.u32 	%r129, [%rd26+12];
	add.s32 	%r130, %r129, %r128;
	ld.global.u32 	%r131, [%rd26+16];
	add.s32 	%r132, %r131, %r130;
	ld.global.u32 	%r133, [%rd26+20];
	add.s32 	%r134, %r133, %r132;
	ld.global.u32 	%r135, [%rd26+24];
	add.s32 	%r136, %r135, %r134;
	ld.global.u32 	%r137, [%rd26+28];
	add.s32 	%r246, %r137, %r136;
	add.s32 	%r236, %r236, 8;
$L__BB11_8:
	setp.eq.s32 	%p11, %r11, 0;
	@%p11 bra 	$L__BB11_14;
	and.b32  	%r17, %r4, 3;
	setp.lt.u32 	%p12, %r11, 4;
	@%p12 bra 	$L__BB11_11;
	mul.wide.u32 	%rd27, %r236, 4;
	add.s64 	%rd28, %rd1, %rd27;
	ld.global.u32 	%r139, [%rd28];
	add.s32 	%r140, %r139, %r246;
	ld.global.u32 	%r141, [%rd28+4];
	add.s32 	%r142, %r141, %r140;
	ld.global.u32 	%r143, [%rd28+8];
	add.s32 	%r144, %r143, %r142;
	ld.global.u32 	%r145, [%rd28+12];
	add.s32 	%r246, %r145, %r144;
	add.s32 	%r236, %r236, 4;
$L__BB11_11:
	setp.eq.s32 	%p13, %r17, 0;
	@%p13 bra 	$L__BB11_14;
	mul.wide.u32 	%rd29, %r236, 4;
	add.s64 	%rd131, %rd1, %rd29;
	neg.s32 	%r244, %r17;
$L__BB11_13:
	.pragma "nounroll";
	ld.global.u32 	%r146, [%rd131];
	add.s32 	%r246, %r146, %r246;
	add.s64 	%rd131, %rd131, 4;
	add.s32 	%r244, %r244, 1;
	setp.ne.s32 	%p14, %r244, 0;
	@%p14 bra 	$L__BB11_13;
$L__BB11_14:
	setp.ge.s32 	%p15, %r257, %r83;
	@%p15 bra 	$L__BB11_17;
	mul.lo.s32 	%r29, %r83, %r1;
	mov.u32 	%r30, %ntid.x;
	cvta.to.global.u64 	%rd8, %rd16;
	cvta.to.global.u64 	%rd9, %rd15;
	mov.u32 	%r249, %r257;
$L__BB11_16:
	add.s32 	%r147, %r249, %r29;
	mad.lo.s32 	%r148, %r147, %r84, %r2;
	mul.wide.s32 	%rd30, %r148, 4;
	add.s64 	%rd31, %rd8, %rd30;
	ld.global.f32 	%f2, [%rd31];
	shl.b32 	%r149, %r249, 2;
	mov.u32 	%r150, _ZZ39attention_value_computation_backward_v2ILj320EEviiiiiiPKiS1_S1_S1_PKfS3_PfS4_S4_E18shared_attn_weight;
	add.s32 	%r151, %r150, %r149;
	st.shared.f32 	[%r151], %f2;
	mov.u32 	%r152, _ZZ39attention_value_computation_backward_v2ILj320EEviiiiiiPKiS1_S1_S1_PKfS3_PfS4_S4_E23shared_grad_attn_weight;
	add.s32 	%r153, %r152, %r149;
	mov.b32 	%r154, 0;
	st.shared.u32 	[%r153], %r154;
	mul.wide.s32 	%rd32, %r147, 4;
	add.s64 	%rd33, %rd9, %rd32;
	ld.global.u32 	%r155, [%rd33];
	setp.eq.s32 	%p16, %r155, -1;
	add.s32 	%r156, %r155, %r246;
	selp.b32 	%r157, -1, %r156, %p16;
	mov.u32 	%r158, _ZZ39attention_value_computation_backward_v2ILj320EEviiiiiiPKiS1_S1_S1_PKfS3_PfS4_S4_E20shared_value_indices;
	add.s32 	%r159, %r158, %r149;
	st.shared.u32 	[%r159], %r157;
	add.s32 	%r249, %r249, %r30;
	setp.lt.s32 	%p17, %r249, %r83;
	@%p17 bra 	$L__BB11_16;
$L__BB11_17:
	bar.sync 	0;
	mul.lo.s32 	%r160, %r84, %r1;
	mul.lo.s32 	%r37, %r85, %r2;
	add.s32 	%r38, %r37, %r257;
	mad.lo.s32 	%r161, %r160, %r85, %r38;
	cvta.to.global.u64 	%rd34, %rd17;
	mul.wide.u32 	%rd35, %r161, 4;
	add.s64 	%rd36, %rd34, %rd35;
	ld.global.f32 	%f1, [%rd36];
	setp.lt.s32 	%p18, %r83, 1;
	@%p18 bra 	$L__BB11_58;
	mul.lo.s32 	%r39, %r85, %r84;
	cvt.u64.u32 	%rd37, %r37;
	cvt.u64.u32 	%rd38, %r257;
	add.s64 	%rd12, %rd37, %rd38;
	and.b32  	%r40, %r83, 7;
	setp.lt.u32 	%p19, %r83, 8;
	mov.b32 	%r255, 0;
	@%p19 bra 	$L__BB11_37;
	and.b32  	%r255, %r83, 2147483640;
	mov.u32 	%r166, _ZZ39attention_value_computation_backward_v2ILj320EEviiiiiiPKiS1_S1_S1_PKfS3_PfS4_S4_E20shared_value_indices;
	add.s32 	%r253, %r166, 16;
	mov.u32 	%r167, _ZZ39attention_value_computation_backward_v2ILj320EEviiiiiiPKiS1_S1_S1_PKfS3_PfS4_S4_E18shared_attn_weight;
	add.s32 	%r252, %r167, 16;
	mov.u32 	%r168, _ZZ39attention_value_computation_backward_v2ILj320EEviiiiiiPKiS1_S1_S1_PKfS3_PfS4_S4_E23shared_grad_attn_weight;
	add.s32 	%r250, %r168, 16;
	neg.s32 	%r251, %r255;
$L__BB11_20:
	.pragma "nounroll";
	ld.shared.u32 	%r47, [%r253+-16];
	setp.eq.s32 	%p20, %r47, -1;
	@%p20 bra 	$L__BB11_22;
	mad.lo.s32 	%r169, %r39, %r47, %r38;
	mul.wide.s32 	%rd39, %r169, 4;
	add.s64 	%rd40, %rd3, %rd39;
	ld.global.f32 	%f3, [%rd40];
	mul.f32 	%f4, %f1, %f3;
	atom.shared.add.f32 	%f5, [%r250+-16], %f4;
	ld.shared.u32 	%r170, [%r253+-16];
	mul.lo.s32 	%r171, %r39, %r170;
	cvt.s64.s32 	%rd41, %r171;
	add.s64 	%rd42, %rd12, %rd41;
	shl.b64 	%rd43, %rd42, 2;
	add.s64 	%rd44, %rd2, %rd43;
	ld.shared.f32 	%f6, [%r252+-16];
	mul.f32 	%f7, %f1, %f6;
	atom.global.add.f32 	%f8, [%rd44], %f7;
$L__BB11_22:
	ld.shared.u32 	%r48, [%r253+-12];
	setp.eq.s32 	%p21, %r48, -1;
	@%p21 bra 	$L__BB11_24;
	mad.lo.s32 	%r172, %r39, %r48, %r38;
	mul.wide.s32 	%rd45, %r172, 4;
	add.s64 	%rd46, %rd3, %rd45;
	ld.global.f32 	%f9, [%rd46];
	mul.f32 	%f10, %f1, %f9;
	atom.shared.add.f32 	%f11, [%r250+-12], %f10;
	ld.shared.u32 	%r173, [%r253+-12];
	mul.lo.s32 	%r174, %r39, %r173;
	cvt.s64.s32 	%rd47, %r174;
	add.s64 	%rd48, %rd12, %rd47;
	shl.b64 	%rd49, %rd48, 2;
	add.s64 	%rd50, %rd2, %rd49;
	ld.shared.f32 	%f12, [%r252+-12];
	mul.f32 	%f13, %f1, %f12;
	atom.global.add.f32 	%f14, [%rd50], %f13;
$L__BB11_24:
	ld.shared.u32 	%r49, [%r253+-8];
	setp.eq.s32 	%p22, %r49, -1;
	@%p22 bra 	$L__BB11_26;
	mad.lo.s32 	%r175, %r39, %r49, %r38;
	mul.wide.s32 	%rd51, %r175, 4;
	add.s64 	%rd52, %rd3, %rd51;
	ld.global.f32 	%f15, [%rd52];
	mul.f32 	%f16, %f1, %f15;
	atom.shared.add.f32 	%f17, [%r250+-8], %f16;
	ld.shared.u32 	%r176, [%r253+-8];
	mul.lo.s32 	%r177, %r39, %r176;
	cvt.s64.s32 	%rd53, %r177;
	add.s64 	%rd54, %rd12, %rd53;
	shl.b64 	%rd55, %rd54, 2;
	add.s64 	%rd56, %rd2, %rd55;
	ld.shared.f32 	%f18, [%r252+-8];
	mul.f32 	%f19, %f1, %f18;
	atom.global.add.f32 	%f20, [%rd56], %f19;
$L__BB11_26:
	ld.shared.u32 	%r50, [%r253+-4];
	setp.eq.s32 	%p23, %r50, -1;
	@%p23 bra 	$L__BB11_28;
	mad.lo.s32 	%r178, %r39, %r50, %r38;
	mul.wide.s32 	%rd57, %r178, 4;
	add.s64 	%rd58, %rd3, %rd57;
	ld.global.f32 	%f21, [%rd58];
	mul.f32 	%f22, %f1, %f21;
	atom.shared.add.f32 	%f23, [%r250+-4], %f22;
	ld.shared.u32 	%r179, [%r253+-4];
	mul.lo.s32 	%r180, %r39, %r179;
	cvt.s64.s32 	%rd59, %r180;
	add.s64 	%rd60, %rd12, %rd59;
	shl.b64 	%rd61, %rd60, 2;
	add.s64 	%rd62, %rd2, %rd61;
	ld.shared.f32 	%f24, [%r252+-4];
	mul.f32 	%f25, %f1, %f24;
	atom.global.add.f32 	%f26, [%rd62], %f25;
$L__BB11_28:
	ld.shared.u32 	%r51, [%r253];
	setp.eq.s32 	%p24, %r51, -1;
	@%p24 bra 	$L__BB11_30;
	mad.lo.s32 	%r181, %r39, %r51, %r38;
	mul.wide.s32 	%rd63, %r181, 4;
	add.s64 	%rd64, %rd3, %rd63;
	ld.global.f32 	%f27, [%rd64];
	mul.f32 	%f28, %f1, %f27;
	atom.shared.add.f32 	%f29, [%r250], %f28;
	ld.shared.u32 	%r182, [%r253];
	mul.lo.s32 	%r183, %r39, %r182;
	cvt.s64.s32 	%rd65, %r183;
	add.s64 	%rd66, %rd12, %rd65;
	shl.b64 	%rd67, %rd66, 2;
	add.s64 	%rd68, %rd2, %rd67;
	ld.shared.f32 	%f30, [%r252];
	mul.f32 	%f31, %f1, %f30;
	atom.global.add.f32 	%f32, [%rd68], %f31;
$L__BB11_30:
	ld.shared.u32 	%r52, [%r253+4];
	setp.eq.s32 	%p25, %r52, -1;
	@%p25 bra 	$L__BB11_32;
	mad.lo.s32 	%r184, %r39, %r52, %r38;
	mul.wide.s32 	%rd69, %r184, 4;
	add.s64 	%rd70, %rd3, %rd69;
	ld.global.f32 	%f33, [%rd70];
	mul.f32 	%f34, %f1, %f33;
	atom.shared.add.f32 	%f35, [%r250+4], %f34;
	ld.shared.u32 	%r185, [%r253+4];
	mul.lo.s32 	%r186, %r39, %r185;
	cvt.s64.s32 	%rd71, %r186;
	add.s64 	%rd72, %rd12, %rd71;
	shl.b64 	%rd73, %rd72, 2;
	add.s64 	%rd74, %rd2, %rd73;
	ld.shared.f32 	%f36, [%r252+4];
	mul.f32 	%f37, %f1, %f36;
	atom.global.add.f32 	%f38, [%rd74], %f37;
$L__BB11_32:
	ld.shared.u32 	%r53, [%r253+8];
	setp.eq.s32 	%p26, %r53, -1;
	@%p26 bra 	$L__BB11_34;
	mad.lo.s32 	%r187, %r39, %r53, %r38;
	mul.wide.s32 	%rd75, %r187, 4;
	add.s64 	%rd76, %rd3, %rd75;
	ld.global.f32 	%f39, [%rd76];
	mul.f32 	%f40, %f1, %f39;
	atom.shared.add.f32 	%f41, [%r250+8], %f40;
	ld.shared.u32 	%r188, [%r253+8];
	mul.lo.s32 	%r189, %r39, %r188;
	cvt.s64.s32 	%rd77, %r189;
	add.s64 	%rd78, %rd12, %rd77;
	shl.b64 	%rd79, %rd78, 2;
	add.s64 	%rd80, %rd2, %rd79;
	ld.shared.f32 	%f42, [%r252+8];
	mul.f32 	%f43, %f1, %f42;
	atom.global.add.f32 	%f44, [%rd80], %f43;
$L__BB11_34:
	ld.shared.u32 	%r54, [%r253+12];
	setp.eq.s32 	%p27, %r54, -1;
	@%p27 bra 	$L__BB11_36;
	mad.lo.s32 	%r190, %r39, %r54, %r38;
	mul.wide.s32 	%rd81, %r190, 4;
	add.s64 	%rd82, %rd3, %rd81;
	ld.global.f32 	%f45, [%rd82];
	mul.f32 	%f46, %f1, %f45;
	atom.shared.add.f32 	%f47, [%r250+12], %f46;
	ld.shared.u32 	%r191, [%r253+12];
	mul.lo.s32 	%r192, %r39, %r191;
	cvt.s64.s32 	%rd83, %r192;
	add.s64 	%rd84, %rd12, %rd83;
	shl.b64 	%rd85, %rd84, 2;
	add.s64 	%rd86, %rd2, %rd85;
	ld.shared.f32 	%f48, [%r252+12];
	mul.f32 	%f49, %f1, %f48;
	atom.global.add.f32 	%f50, [%rd86], %f49;
$L__BB11_36:
	add.s32 	%r253, %r253, 32;
	add.s32 	%r252, %r252, 32;
	add.s32 	%r251, %r251, 8;
	add.s32 	%r250, %r250, 32;
	setp.ne.s32 	%p28, %r251, 0;
	@%p28 bra 	$L__BB11_20;
$L__BB11_37:
	setp.eq.s32 	%p29, %r40, 0;
	@%p29 bra 	$L__BB11_58;
	and.b32  	%r60, %r83, 3;
	setp.lt.u32 	%p30, %r40, 4;
	@%p30 bra 	$L__BB11_48;
	shl.b32 	%r193, %r255, 2;
	mov.u32 	%r194, _ZZ39attention_value_computation_backward_v2ILj320EEviiiiiiPKiS1_S1_S1_PKfS3_PfS4_S4_E20shared_value_indices;
	add.s32 	%r61, %r194, %r193;
	ld.shared.u32 	%r62, [%r61];
	setp.eq.s32 	%p31, %r62, -1;
	mov.u32 	%r195, _ZZ39attention_value_computation_backward_v2ILj320EEviiiiiiPKiS1_S1_S1_PKfS3_PfS4_S4_E23shared_grad_attn_weight;
	add.s32 	%r63, %r195, %r193;
	mov.u32 	%r196, _ZZ39attention_value_computation_backward_v2ILj320EEviiiiiiPKiS1_S1_S1_PKfS3_PfS4_S4_E18shared_attn_weight;
	add.s32 	%r64, %r196, %r193;
	@%p31 bra 	$L__BB11_41;
	mad.lo.s32 	%r197, %r39, %r62, %r38;
	mul.wide.s32 	%rd87, %r197, 4;
	add.s64 	%rd88, %rd3, %rd87;
	ld.global.f32 	%f51, [%rd88];
	mul.f32 	%f52, %f1, %f51;
	atom.shared.add.f32 	%f53, [%r63], %f52;
	ld.shared.u32 	%r198, [%r61];
	mul.lo.s32 	%r199, %r39, %r198;
	cvt.s64.s32 	%rd89, %r199;
	add.s64 	%rd90, %rd12, %rd89;
	shl.b64 	%rd91, %rd90, 2;
	add.s64 	%rd92, %rd2, %rd91;
	ld.shared.f32 	%f54, [%r64];
	mul.f32 	%f55, %f1, %f54;
	atom.global.add.f32 	%f56, [%rd92], %f55;
$L__BB11_41:
	ld.shared.u32 	%r65, [%r61+4];
	setp.eq.s32 	%p32, %r65, -1;
	@%p32 bra 	$L__BB11_43;
	mad.lo.s32 	%r200, %r39, %r65, %r38;
	mul.wide.s32 	%rd93, %r200, 4;
	add.s64 	%rd94, %rd3, %rd93;
	ld.global.f32 	%f57, [%rd94];
	mul.f32 	%f58, %f1, %f57;
	atom.shared.add.f32 	%f59, [%r63+4], %f58;
	ld.shared.u32 	%r201, [%r61+4];
	mul.lo.s32 	%r202, %r39, %r201;
	cvt.s64.s32 	%rd95, %r202;
	add.s64 	%rd96, %rd12, %rd95;
	shl.b64 	%rd97, %rd96, 2;
	add.s64 	%rd98, %rd2, %rd97;
	ld.shared.f32 	%f60, [%r64+4];
	mul.f32 	%f61, %f1, %f60;
	atom.global.add.f32 	%f62, [%rd98], %f61;
$L__BB11_43:
	ld.shared.u32 	%r66, [%r61+8];
	setp.eq.s32 	%p33, %r66, -1;
	@%p33 bra 	$L__BB11_45;
	mad.lo.s32 	%r203, %r39, %r66, %r38;
	mul.wide.s32 	%rd99, %r203, 4;
	add.s64 	%rd100, %rd3, %rd99;
	ld.global.f32 	%f63, [%rd100];
	mul.f32 	%f64, %f1, %f63;
	atom.shared.add.f32 	%f65, [%r63+8], %f64;
	ld.shared.u32 	%r204, [%r61+8];
	mul.lo.s32 	%r205, %r39, %r204;
	cvt.s64.s32 	%rd101, %r205;
	add.s64 	%rd102, %rd12, %rd101;
	shl.b64 	%rd103, %rd102, 2;
	add.s64 	%rd104, %rd2, %rd103;
	ld.shared.f32 	%f66, [%r64+8];
	mul.f32 	%f67, %f1, %f66;
	atom.global.add.f32 	%f68, [%rd104], %f67;
$L__BB11_45:
	ld.shared.u32 	%r67, [%r61+12];
	setp.eq.s32 	%p34, %r67, -1;
	@%p34 bra 	$L__BB11_47;
	mad.lo.s32 	%r206, %r39, %r67, %r38;
	mul.wide.s32 	%rd105, %r206, 4;
	add.s64 	%rd106, %rd3, %rd105;
	ld.global.f32 	%f69, [%rd106];
	mul.f32 	%f70, %f1, %f69;
	atom.shared.add.f32 	%f71, [%r63+12], %f70;
	ld.shared.u32 	%r207, [%r61+12];
	mul.lo.s32 	%r208, %r39, %r207;
	cvt.s64.s32 	%rd107, %r208;
	add.s64 	%rd108, %rd12, %rd107;
	shl.b64 	%rd109, %rd108, 2;
	add.s64 	%rd110, %rd2, %rd109;
	ld.shared.f32 	%f72, [%r64+12];
	mul.f32 	%f73, %f1, %f72;
	atom.global.add.f32 	%f74, [%rd110], %f73;
$L__BB11_47:
	add.s32 	%r255, %r255, 4;
$L__BB11_48:
	setp.eq.s32 	%p35, %r60, 0;
	@%p35 bra 	$L__BB11_58;
	setp.eq.s32 	%p36, %r60, 1;
	@%p36 bra 	$L__BB11_55;
	shl.b32 	%r209, %r255, 2;
	mov.u32 	%r210, _ZZ39attention_value_computation_backward_v2ILj320EEviiiiiiPKiS1_S1_S1_PKfS3_PfS4_S4_E20shared_value_indices;
	add.s32 	%r70, %r210, %r209;
	ld.shared.u32 	%r71, [%r70];
	setp.eq.s32 	%p37, %r71, -1;
	mov.u32 	%r211, _ZZ39attention_value_computation_backward_v2ILj320EEviiiiiiPKiS1_S1_S1_PKfS3_PfS4_S4_E23shared_grad_attn_weight;
	add.s32 	%r72, %r211, %r209;
	mov.u32 	%r212, _ZZ39attention_value_computation_backward_v2ILj320EEviiiiiiPKiS1_S1_S1_PKfS3_PfS4_S4_E18shared_attn_weight;
	add.s32 	%r73, %r212, %r209;
	@%p37 bra 	$L__BB11_52;
	mad.lo.s32 	%r213, %r39, %r71, %r38;
	mul.wide.s32 	%rd111, %r213, 4;
	add.s64 	%rd112, %rd3, %rd111;
	ld.global.f32 	%f75, [%rd112];
	mul.f32 	%f76, %f1, %f75;
	atom.shared.add.f32 	%f77, [%r72], %f76;
	ld.shared.u32 	%r214, [%r70];
	mul.lo.s32 	%r215, %r39, %r214;
	cvt.s64.s32 	%rd113, %r215;
	add.s64 	%rd114, %rd12, %rd113;
	shl.b64 	%rd115, %rd114, 2;
	add.s64 	%rd116, %rd2, %rd115;
	ld.shared.f32 	%f78, [%r73];
	mul.f32 	%f79, %f1, %f78;
	atom.global.add.f32 	%f80, [%rd116], %f79;
$L__BB11_52:
	ld.shared.u32 	%r74, [%r70+4];
	setp.eq.s32 	%p38, %r74, -1;
	@%p38 bra 	$L__BB11_54;
	mad.lo.s32 	%r216, %r39, %r74, %r38;
	mul.wide.s32 	%rd117, %r216, 4;
	add.s64 	%rd118, %rd3, %rd117;
	ld.global.f32 	%f81, [%rd118];
	mul.f32 	%f82, %f1, %f81;
	atom.shared.add.f32 	%f83, [%r72+4], %f82;
	ld.shared.u32 	%r217, [%r70+4];
	mul.lo.s32 	%r218, %r39, %r217;
	cvt.s64.s32 	%rd119, %r218;
	add.s64 	%rd120, %rd12, %rd119;
	shl.b64 	%rd121, %rd120, 2;
	add.s64 	%rd122, %rd2, %rd121;
	ld.shared.f32 	%f84, [%r73+4];
	mul.f32 	%f85, %f1, %f84;
	atom.global.add.f32 	%f86, [%rd122], %f85;
$L__BB11_54:
	add.s32 	%r255, %r255, 2;
$L__BB11_55:
	and.b32  	%r219, %r83, 1;
	setp.eq.b32 	%p39, %r219, 1;
	not.pred 	%p40, %p39;
	@%p40 bra 	$L__BB11_58;
	shl.b32 	%r220, %r255, 2;
	mov.u32 	%r221, _ZZ39attention_value_computation_backward_v2ILj320EEviiiiiiPKiS1_S1_S1_PKfS3_PfS4_S4_E20shared_value_indices;
	add.s32 	%r77, %r221, %r220;
	ld.shared.u32 	%r78, [%r77];
	setp.eq.s32 	%p41, %r78, -1;
	@%p41 bra 	$L__BB11_58;
	mov.u32 	%r223, _ZZ39attention_value_computation_backward_v2ILj320EEviiiiiiPKiS1_S1_S1_PKfS3_PfS4_S4_E23shared_grad_attn_weight;
	add.s32 	%r224, %r223, %r220;
	mad.lo.s32 	%r225, %r39, %r78, %r38;
	mul.wide.s32 	%rd123, %r225, 4;
	add.s64 	%rd124, %rd3, %rd123;
	ld.global.f32 	%f87, [%rd124];
	mul.f32 	%f88, %f1, %f87;
	atom.shared.add.f32 	%f89, [%r224], %f88;
	ld.shared.u32 	%r226, [%r77];
	mul.lo.s32 	%r227, %r39, %r226;
	cvt.s64.s32 	%rd125, %r227;
	add.s64 	%rd126, %rd12, %rd125;
	shl.b64 	%rd127, %rd126, 2;
	add.s64 	%rd128, %rd2, %rd127;
	mov.u32 	%r228, _ZZ39attention_value_computation_backward_v2ILj320EEviiiiiiPKiS1_S1_S1_PKfS3_PfS4_S4_E18shared_attn_weight;
	add.s32 	%r229, %r228, %r220;
	ld.shared.f32 	%f90, [%r229];
	mul.f32 	%f91, %f1, %f90;
	atom.global.add.f32 	%f92, [%rd128], %f91;
$L__BB11_58:
	setp.ge.s32 	%p42, %r257, %r83;
	bar.sync 	0;
	@%p42 bra 	$L__BB11_61;
	mul.lo.s32 	%r79, %r83, %r1;
	mov.u32 	%r80, %ntid.x;
	cvta.to.global.u64 	%rd13, %rd18;
	mov.u32 	%r231, _ZZ39attention_value_computation_backward_v2ILj320EEviiiiiiPKiS1_S1_S1_PKfS3_PfS4_S4_E23shared_grad_attn_weight;
$L__BB11_60:
	shl.b32 	%r230, %r257, 2;
	add.s32 	%r232, %r231, %r230;
	ld.shared.f32 	%f93, [%r232];
	add.s32 	%r233, %r257, %r79;
	mad.lo.s32 	%r234, %r233, %r84, %r2;
	mul.wide.s32 	%rd129, %r234, 4;
	add.s64 	%rd130, %rd13, %rd129;
	st.global.f32 	[%rd130], %f93;
	add.s32 	%r257, %r257, %r80;
	setp.lt.s32 	%p43, %r257, %r83;
	@%p43 bra 	$L__BB11_60;
$L__BB11_61:
	ret;

}
	// .globl	_Z39attention_value_computation_backward_v2ILj384EEviiiiiiPKiS1_S1_S1_PKfS3_PfS4_S4_
.visible .entry _Z39attention_value_computation_backward_v2ILj384EEviiiiiiPKiS1_S1_S1_PKfS3_PfS4_S4_(
	.param .u32 _Z39attention_value_computation_backward_v2ILj384EEviiiiiiPKiS1_S1_S1_PKfS3_PfS4_S4__param_0,
	.param .u32 _Z39attention_value_computation_backward_v2ILj384EEviiiiiiPKiS1_S1_S1_PKfS3_PfS4_S4__param_1,
	.param .u32 _Z39attention_value_computation_backward_v2ILj384EEviiiiiiPKiS1_S1_S1_PKfS3_PfS4_S4__param_2,
	.param .u32 _Z39attention_value_computation_backward_v2ILj384EEviiiiiiPKiS1_S1_S1_PKfS3_PfS4_S4__param_3,
	.param .u32 _Z39attention_value_computation_backward_v2ILj384EEviiiiiiPKiS1_S1_S1_PKfS3_PfS4_S4__param_4,
	.param .u32 _Z39attention_value_computation_backward_v2ILj384EEviiiiiiPKiS1_S1_S1_PKfS3_PfS4_S4__param_5,
	.param .u64 .ptr .align 1 _Z39attention_value_computation_backward_v2ILj384EEviiiiiiPKiS1_S1_S1_PKfS3_PfS4_S4__param_6,
	.param .u64 .ptr .align 1 _Z39attention_value_computation_backward_v2ILj384EEviiiiiiPKiS1_S1_S1_PKfS3_PfS4_S4__param_7,
	.param .u64 .ptr .align 1 _Z39attention_value_computation_backward_v2ILj384EEviiiiiiPKiS1_S1_S1_PKfS3_PfS4_S4__param_8,
	.param .u64 .ptr .align 1 _Z39attention_value_computation_backward_v2ILj384EEviiiiiiPKiS1_S1_S1_PKfS3_PfS4_S4__param_9,
	.param .u64 .ptr .align 1 _Z39attention_value_computation_backward_v2ILj384EEviiiiiiPKiS1_S1_S1_PKfS3_PfS4_S4__param_10,
	.param .u64 .ptr .align 1 _Z39attention_value_computation_backward_v2ILj384EEviiiiiiPKiS1_S1_S1_PKfS3_PfS4_S4__param_11,
	.param .u64 .ptr .align 1 _Z39attention_value_computation_backward_v2ILj384EEviiiiiiPKiS1_S1_S1_PKfS3_PfS4_S4__param_12,
	.param .u64 .ptr .align 1 _Z39attention_value_computation_backward_v2ILj384EEviiiiiiPKiS1_S1_S1_PKfS3_PfS4_S4__param_13,
	.param .u64 .ptr .align 1 _Z39attention_value_computation_backward_v2ILj384EEviiiiiiPKiS1_S1_S1_PKfS3_PfS4_S4__param_14
)
{
	.reg .pred 	%p<44>;
	.reg .b32 	%r<258>;
	.reg .b32 	%f<94>;
	.reg .b64 	%rd<133>;
	// demoted variable
	.shared .align 4 .b8 _ZZ39attention_value_computation_backward_v2ILj384EEviiiiiiPKiS1_S1_S1_PKfS3_PfS4_S4_E18shared_attn_weight[1536];
	// demoted variable
	.shared .align 4 .b8 _ZZ39attention_value_computation_backward_v2ILj384EEviiiiiiPKiS1_S1_S1_PKfS3_PfS4_S4_E23shared_grad_attn_weight[1536];
	// demoted variable
	.shared .align 4 .b8 _ZZ39attention_value_computation_backward_v2ILj384EEviiiiiiPKiS1_S1_S1_PKfS3_PfS4_S4_E20shared_value_indices[1536];
	ld.param.u32 	%r86, [_Z39attention_value_computation_backward_v2ILj384EEviiiiiiPKiS1_S1_S1_PKfS3_PfS4_S4__param_1];
	ld.param.u32 	%r83, [_Z39attention_value_computation_backward_v2ILj384EEviiiiiiPKiS1_S1_S1_PKfS3_PfS4_S4__param_2];
	ld.param.u32 	%r84, [_Z39attention_value_computation_backward_v2ILj384EEviiiiiiPKiS1_S1_S1_PKfS3_PfS4_S4__param_4];
	ld.param.u32 	%r85, [_Z39attention_value_computation_backward_v2ILj384EEviiiiiiPKiS1_S1_S1_PKfS3_PfS4_S4__param_5];
	ld.param.u64 	%rd19, [_Z39attention_value_computation_backward_v2ILj384EEviiiiiiPKiS1_S1_S1_PKfS3_PfS4_S4__param_7];
	ld.param.u64 	%rd14, [_Z39attention_value_computation_backward_v2ILj384EEviiiiiiPKiS1_S1_S1_PKfS3_PfS4_S4__param_8];
	ld.param.u64 	%rd15, [_Z39attention_value_computation_backward_v2ILj384EEviiiiiiPKiS1_S1_S1_PKfS3_PfS4_S4__param_9];
	ld.param.u64 	%rd16, [_Z39attention_value_computation_backward_v2ILj384EEviiiiiiPKiS1_S1_S1_PKfS3_PfS4_S4__param_10];
	ld.param.u64 	%rd20, [_Z39attention_value_computation_backward_v2ILj384EEviiiiiiPKiS1_S1_S1_PKfS3_PfS4_S4__param_11];
	ld.param.u64 	%rd17, [_Z39attention_value_computation_backward_v2ILj384EEviiiiiiPKiS1_S1_S1_PKfS3_PfS4_S4__param_12];
	ld.param.u64 	%rd18, [_Z39attention_value_computation_backward_v2ILj384EEviiiiiiPKiS1_S1_S1_PKfS3_PfS4_S4__param_13];
	ld.param.u64 	%rd21, [_Z39attention_value_computation_backward_v2ILj384EEviiiiiiPKiS1_S1_S1_PKfS3_PfS4_S4__param_14];
	cvta.to.global.u64 	%rd1, %rd19;
	cvta.to.global.u64 	%rd2, %rd21;
	cvta.to.global.u64 	%rd3, %rd20;
	mov.u32 	%r1, %ctaid.x;
	mov.u32 	%r2, %ctaid.y;
	mov.u32 	%r257, %tid.x;
	setp.ge.s32 	%p1, %r1, %r86;
	setp.ge.s32 	%p2, %r2, %r84;
	or.pred  	%p3, %p1, %p2;
	setp.ge.s32 	%p4, %r257, %r85;
	or.pred  	%p5, %p3, %p4;
	@%p5 bra 	$L__BB12_61;
	cvta.to.global.u64 	%rd22, %rd14;
	mul.wide.u32 	%rd23, %r1, 4;
	add.s64 	%rd24, %rd22, %rd23;
	ld.global.u32 	%r4, [%rd24];
	setp.lt.s32 	%p6, %r4, 1;
	mov.b32 	%r246, 0;
	@%p6 bra 	$L__BB12_14;
	and.b32  	%r5, %r4, 15;
	setp.lt.u32 	%p7, %r4, 16;
	mov.b32 	%r236, 0;
	mov.u32 	%r246, %r236;
	@%p7 bra 	$L__BB12_5;
	and.b32  	%r236, %r4, 2147483632;
	neg.s32 	%r247, %r236;
	add.s64 	%rd132, %rd1, 32;
	mov.b32 	%r246, 0;
$L__BB12_4:
	.pragma "nounroll";
	ld.global.u32 	%r91, [%rd132+-32];
	add.s32 	%r92, %r91, %r246;
	ld.global.u32 	%r93, [%rd132+-28];
	add.s32 	%r94, %r93, %r92;
	ld.global.u32 	%r95, [%rd132+-24];
	add.s32 	%r96, %r95, %r94;
	ld.global.u32 	%r97, [%rd132+-20];
	add.s32 	%r98, %r97, %r96;
	ld.global.u32 	%r99, [%rd132+-16];
	add.s32 	%r100, %r99, %r98;
	ld.global.u32 	%r101, [%rd132+-12];
	add.s32 	%r102, %r101, %r100;
	ld.global.u32 	%r103, [%rd132+-8];
	add.s32 	%r104, %r103, %r102;
	ld.global.u32 	%r105, [%rd132+-4];
	add.s32 	%r106, %r105, %r104;
	ld.global.u32 	%r107, [%rd132];
	add.s32 	%r108, %r107, %r106;
	ld.global.u32 	%r109, [%rd132+4];
	add.s32 	%r110, %r109, %r108;
	ld.global.u32 	%r111, [%rd132+8];
	add.s32 	%r112, %r111, %r110;
	ld.global.u32 	%r113, [%rd132+12];
	add.s32 	%r114, %r113, %r112;
	ld.global.u32 	%r115, [%rd132+16];
	add.s32 	%r116, %r115, %r114;
	ld.global.u32 	%r117, [%rd132+20];
	add.s32 	%r118, %r117, %r116;
	ld.global.u32 	%r119, [%rd132+24];
	add.s32 	%r120, %r119, %r118;
	ld.global.u32 	%r121, [%rd132+28];
	add.s32 	%r246, %r121, %r120;
	add.s32 	%r247, %r247, 16;
	add.s64 	%rd132, %rd132, 64;
	setp.eq.s32 	%p8, %r247, 0;
	@%p8 bra 	$L__BB12_5;
	bra.uni 	$L__BB12_4;
$L__BB12_5:
	setp.eq.s32 	%p9, %r5, 0;
	@%p9 bra 	$L__BB12_14;
	and.b32  	%r11, %r4, 7;
	setp.lt.u32 	%p10, %r5, 8;
	@%p10 bra 	$L__BB12_8;
	mul.wide.u32 	%rd25, %r236, 4;
	add.s64 	%rd26, %rd1, %rd25;
	ld.global.u32 	%r123, [%rd26];
	add.s32 	%r124, %r123, %r246;
	ld.global.u32 	%r125, [%rd26+4];
	add.s32 	%r126, %r125, %r124;
	ld.global.u32 	%r127, [%rd26+8];
	add.s32 	%r128, %r127, %r126;
	ld.global.u32 	%r129, [%rd26+12];
	add.s32 	%r130, %r129, %r128;
	ld.global.u32 	%r131, [%rd26+16];
	add.s32 	%r132, %r131, %r130;
	ld.global.u32 	%r133, [%rd26+20];
	add.s32 	%r134, %r133, %r132;
	ld.global.u32 	%r135, [%rd26+24];
	add.s32 	%r136, %r135, %r134;
	ld.global.u32 	%r137, [%rd26+28];
	add.s32 	%r246, %r137, %r136;
	add.s32 	%r236, %r236, 8;
$L__BB12_8:
	setp.eq.s32 	%p11, %r11, 0;
	@%p11 bra 	$L__BB12_14;
	and.b32  	%r17, %r4, 3;
	setp.lt.u32 	%p12, %r11, 4;
	@%p12 bra 	$L__BB12_11;
	mul.wide.u32 	%rd27, %r236, 4;
	add.s64 	%rd28, %rd1, %rd27;
	ld.global.u32 	%r139, [%rd28];
	add.s32 	%r140, %r139, %r246;
	ld.global.u32 	%r141, [%rd28+4];
	add.s32 	%r142, %r141, %r140;
	ld.global.u32 	%r143, [%rd28+8];
	add.s32 	%r144, %r143, %r142;
	ld.global.u32 	%r145, [%rd28+12];
	add.s32 	%r246, %r145, %r144;
	add.s32 	%r236, %r236, 4;
$L__BB12_11:
	setp.eq.s32 	%p13, %r17, 0;
	@%p13 bra 	$L__BB12_14;
	mul.wide.u32 	%rd29, %r236, 4;
	add.s64 	%rd131, %rd1, %rd29;
	neg.s32 	%r244, %r17;
$L__BB12_13:
	.pragma "nounroll";
	ld.global.u32 	%r146, [%rd131];
	add.s32 	%r246, %r146, %r246;
	add.s64 	%rd131, %rd131, 4;
	add.s32 	%r244, %r244, 1;
	setp.ne.s32 	%p14, %r244, 0;
	@%p14 bra 	$L__BB12_13;
$L__BB12_14:
	setp.ge.s32 	%p15, %r257, %r83;
	@%p15 bra 	$L__BB12_17;
	mul.lo.s32 	%r29, %r83, %r1;
	mov.u32 	%r30, %ntid.x;
	cvta.to.global.u64 	%rd8, %rd16;
	cvta.to.global.u64 	%rd9, %rd15;
	mov.u32 	%r249, %r257;
$L__BB12_16:
	add.s32 	%r147, %r249, %r29;
	mad.lo.s32 	%r148, %r147, %r84, %r2;
	mul.wide.s32 	%rd30, %r148, 4;
	add.s64 	%rd31, %rd8, %rd30;
	ld.global.f32 	%f2, [%rd31];
	shl.b32 	%r149, %r249, 2;
	mov.u32 	%r150, _ZZ39attention_value_computation_backward_v2ILj384EEviiiiiiPKiS1_S1_S1_PKfS3_PfS4_S4_E18shared_attn_weight;
	add.s32 	%r151, %r150, %r149;
	st.shared.f32 	[%r151], %f2;
	mov.u32 	%r152, _ZZ39attention_value_computation_backward_v2ILj384EEviiiiiiPKiS1_S1_S1_PKfS3_PfS4_S4_E23shared_grad_attn_weight;
	add.s32 	%r153, %r152, %r149;
	mov.b32 	%r154, 0;
	st.shared.u32 	[%r153], %r154;
	mul.wide.s32 	%rd32, %r147, 4;
	add.s64 	%rd33, %rd9, %rd32;
	ld.global.u32 	%r155, [%rd33];
	setp.eq.s32 	%p16, %r155, -1;
	add.s32 	%r156, %r155, %r246;
	selp.b32 	%r157, -1, %r156, %p16;
	mov.u32 	%r158, _ZZ39attention_value_computation_backward_v2ILj384EEviiiiiiPKiS1_S1_S1_PKfS3_PfS4_S4_E20shared_value_indices;
	add.s32 	%r159, %r158, %r149;
	st.shared.u32 	[%r159], %r157;
	add.s32 	%r249, %r249, %r30;
	setp.lt.s32 	%p17, %r249, %r83;
	@%p17 bra 	$L__BB12_16;
$L__BB12_17:
	bar.sync 	0;
	mul.lo.s32 	%r160, %r84, %r1;
	mul.lo.s32 	%r37, %r85, %r2;
	add.s32 	%r38, %r37, %r257;
	mad.lo.s32 	%r161, %r160, %r85, %r38;
	cvta.to.global.u64 	%rd34, %rd17;
	mul.wide.u32 	%rd35, %r161, 4;
	add.s64 	%rd36, %rd34, %rd35;
	ld.global.f32 	%f1, [%rd36];
	setp.lt.s32 	%p18, %r83, 1;
	@%p18 bra 	$L__BB12_58;
	mul.lo.s32 	%r39, %r85, %r84;
	cvt.u64.u32 	%rd37, %r37;
	cvt.u64.u32 	%rd38, %r257;
	add.s64 	%rd12, %rd37, %rd38;
	and.b32  	%r40, %r83, 7;
	setp.lt.u32 	%p19, %r83, 8;
	mov.b32 	%r255, 0;
	@%p19 bra 	$L__BB12_37;
	and.b32  	%r255, %r83, 2147483640;
	mov.u32 	%r166, _ZZ39attention_value_computation_backward_v2ILj384EEviiiiiiPKiS1_S1_S1_PKfS3_PfS4_S4_E20shared_value_indices;
	add.s32 	%r253, %r166, 16;
	mov.u32 	%r167, _ZZ39attention_value_computation_backward_v2ILj384EEviiiiiiPKiS1_S1_S1_PKfS3_PfS4_S4_E18shared_attn_weight;
	add.s32 	%r252, %r167, 16;
	mov.u32 	%r168, _ZZ39attention_value_computation_backward_v2ILj384EEviiiiiiPKiS1_S1_S1_PKfS3_PfS4_S4_E23shared_grad_attn_weight;
	add.s32 	%r250, %r168, 16;
	neg.s32 	%r251, %r255;
$L__BB12_20:
	.pragma "nounroll";
	ld.shared.u32 	%r47, [%r253+-16];
	setp.eq.s32 	%p20, %r47, -1;
	@%p20 bra 	$L__BB12_22;
	mad.lo.s32 	%r169, %r39, %r47, %r38;
	mul.wide.s32 	%rd39, %r169, 4;
	add.s64 	%rd40, %rd3, %rd39;
	ld.global.f32 	%f3, [%rd40];
	mul.f32 	%f4, %f1, %f3;
	atom.shared.add.f32 	%f5, [%r250+-16], %f4;
	ld.shared.u32 	%r170, [%r253+-16];
	mul.lo.s32 	%r171, %r39, %r170;
	cvt.s64.s32 	%rd41, %r171;
	add.s64 	%rd42, %rd12, %rd41;
	shl.b64 	%rd43, %rd42, 2;
	add.s64 	%rd44, %rd2, %rd43;
	ld.shared.f32 	%f6, [%r252+-16];
	mul.f32 	%f7, %f1, %f6;
	atom.global.add.f32 	%f8, [%rd44], %f7;
$L__BB12_22:
	ld.shared.u32 	%r48, [%r253+-12];
	setp.eq.s32 	%p21, %r48, -1;
	@%p21 bra 	$L__BB12_24;
	mad.lo.s32 	%r172, %r39, %r48, %r38;
	mul.wide.s32 	%rd45, %r172, 4;
	add.s64 	%rd46, %rd3, %rd45;
	ld.global.f32 	%f9, [%rd46];
	mul.f32 	%f10, %f1, %f9;
	atom.shared.add.f32 	%f11, [%r250+-12], %f10;
	ld.shared.u32 	%r173, [%r253+-12];
	mul.lo.s32 	%r174, %r39, %r173;
	cvt.s64.s32 	%rd47, %r174;
	add.s64 	%rd48, %rd12, %rd47;
	shl.b64 	%rd49, %rd48, 2;
	add.s64 	%rd50, %rd2, %rd49;
	ld.shared.f32 	%f12, [%r252+-12];
	mul.f32 	%f13, %f1, %f12;
	atom.global.add.f32 	%f14, [%rd50], %f13;
$L__BB12_24:
	ld.shared.u32 	%r49, [%r253+-8];
	setp.eq.s32 	%p22, %r49, -1;
	@%p22 bra 	$L__BB12_26;
	mad.lo.s32 	%r175, %r39, %r49, %r38;
	mul.wide.s32 	%rd51, %r175, 4;
	add.s64 	%rd52, %rd3, %rd51;
	ld.global.f32 	%f15, [%rd52];
	mul.f32 	%f16, %f1, %f15;
	atom.shared.add.f32 	%f17, [%r250+-8], %f16;
	ld.shared.u32 	%r176, [%r253+-8];
	mul.lo.s32 	%r177, %r39, %r176;
	cvt.s64.s32 	%rd53, %r177;
	add.s64 	%rd54, %rd12, %rd53;
	shl.b64 	%rd55, %rd54, 2;
	add.s64 	%rd56, %rd2, %rd55;
	ld.shared.f32 	%f18, [%r252+-8];
	mul.f32 	%f19, %f1, %f18;
	atom.global.add.f32 	%f20, [%rd56], %f19;
$L__BB12_26:
	ld.shared.u32 	%r50, [%r253+-4];
	setp.eq.s32 	%p23, %r50, -1;
	@%p23 bra 	$L__BB12_28;
	mad.lo.s32 	%r178, %r39, %r50, %r38;
	mul.wide.s32 	%rd57, %r178, 4;
	add.s64 	%rd58, %rd3, %rd57;
	ld.global.f32 	%f21, [%rd58];
	mul.f32 	%f22, %f1, %f21;
	atom.shared.add.f32 	%f23, [%r250+-4], %f22;
	ld.shared.u32 	%r179, [%r253+-4];
	mul.lo.s32 	%r180, %r39, %r179;
	cvt.s64.s32 	%rd59, %r180;
	add.s64 	%rd60, %rd12, %rd59;
	shl.b64 	%rd61, %rd60, 2;
	add.s64 	%rd62, %rd2, %rd61;
	ld.shared.f32 	%f24, [%r252+-4];
	mul.f32 	%f25, %f1, %f24;
	atom.global.add.f32 	%f26, [%rd62], %f25;
$L__BB12_28:
	ld.shared.u32 	%r51, [%r253];
	setp.eq.s32 	%p24, %r51, -1;
	@%p24 bra 	$L__BB12_30;
	mad.lo.s32 	%r181, %r39, %r51, %r38;
	mul.wide.s32 	%rd63, %r181, 4;
	add.s64 	%rd64, %rd3, %rd63;
	ld.global.f32 	%f27, [%rd64];
	mul.f32 	%f28, %f1, %f27;
	atom.shared.add.f32 	%f29, [%r250], %f28;
	ld.shared.u32 	%r182, [%r253];
	mul.lo.s32 	%r183, %r39, %r182;
	cvt.s64.s32 	%rd65, %r183;
	add.s64 	%rd66, %rd12, %rd65;
	shl.b64 	%rd67, %rd66, 2;
	add.s64 	%rd68, %rd2, %rd67;
	ld.shared.f32 	%f30, [%r252];
	mul.f32 	%f31, %f1, %f30;
	atom.global.add.f32 	%f32, [%rd68], %f31;
$L__BB12_30:
	ld.shared.u32 	%r52, [%r253+4];
	setp.eq.s32 	%p25, %r52, -1;
	@%p25 bra 	$L__BB12_32;
	mad.lo.s32 	%r184, %r39, %r52, %r38;
	mul.wide.s32 	%rd69, %r184, 4;
	add.s64 	%rd70, %rd3, %rd69;
	ld.global.f32 	%f33, [%rd70];
	mul.f32 	%f34, %f1, %f33;
	atom.shared.add.f32 	%f35, [%r250+4], %f34;
	ld.shared.u32 	%r185, [%r253+4];
	mul.lo.s32 	%r186, %r39, %r185;
	cvt.s64.s32 	%rd71, %r186;
	add.s64 	%rd72, %rd12, %rd71;
	shl.b64 	%rd73, %rd72, 2;
	add.s64 	%rd74, %rd2, %rd73;
	ld.shared.f32 	%f36, [%r252+4];
	mul.f32 	%f37, %f1, %f36;
	atom.global.add.f32 	%f38, [%rd74], %f37;
$L__BB12_32:
	ld.shared.u32 	%r53, [%r253+8];
	setp.eq.s32 	%p26, %r53, -1;
	@%p26 bra 	$L__BB12_34;
	mad.lo.s32 	%r187, %r39, %r53, %r38;
	mul.wide.s32 	%rd75, %r187, 4;
	add.s64 	%rd76, %rd3, %rd75;
	ld.global.f32 	%f39, [%rd76];
	mul.f32 	%f40, %f1, %f39;
	atom.shared.add.f32 	%f41, [%r250+8], %f40;
	ld.shared.u32 	%r188, [%r253+8];
	mul.lo.s32 	%r189, %r39, %r188;
	cvt.s64.s32 	%rd77, %r189;
	add.s64 	%rd78, %rd12, %rd77;
	shl.b64 	%rd79, %rd78, 2;
	add.s64 	%rd80, %rd2, %rd79;
	ld.shared.f32 	%f42, [%r252+8];
	mul.f32 	%f43, %f1, %f42;
	atom.global.add.f32 	%f44, [%rd80], %f43;
$L__BB12_34:
	ld.shared.u32 	%r54, [%r253+12];
	setp.eq.s32 	%p27, %r54, -1;
	@%p27 bra 	$L__BB12_36;
	mad.lo.s32 	%r190, %r39, %r54, %r38;
	mul.wide.s32 	%rd81, %r190, 4;
	add.s64 	%rd82, %rd3, %rd81;
	ld.global.f32 	%f45, [%rd82];
	mul.f32 	%f46, %f1, %f45;
	atom.shared.add.f32 	%f47, [%r250+12], %f46;
	ld.shared.u32 	%r191, [%r253+12];
	mul.lo.s32 	%r192, %r39, %r191;
	cvt.s64.s32 	%rd83, %r192;
	add.s64 	%rd84, %rd12, %rd83;
	shl.b64 	%rd85, %rd84, 2;
	add.s64 	%rd86, %rd2, %rd85;
	ld.shared.f32 	%f48, [%r252+12];
	mul.f32 	%f49, %f1, %f48;
	atom.global.add.f32 	%f50, [%rd86], %f49;
$L__BB12_36:
	add.s32 	%r253, %r253, 32;
	add.s32 	%r252, %r252, 32;
	add.s32 	%r251, %r251, 8;
	add.s32 	%r250, %r250, 32;
	setp.ne.s32 	%p28, %r251, 0;
	@%p28 bra 	$L__BB12_20;
$L__BB12_37:
	setp.eq.s32 	%p29, %r40, 0;
	@%p29 bra 	$L__BB12_58;
	and.b32  	%r60, %r83, 3;
	setp.lt.u32 	%p30, %r40, 4;
	@%p30 bra 	$L__BB12_48;
	shl.b32 	%r193, %r255, 2;
	mov.u32 	%r194, _ZZ39attention_value_computation_backward_v2ILj384EEviiiiiiPKiS1_S1_S1_PKfS3_PfS4_S4_E20shared_value_indices;
	add.s32 	%r61, %r194, %r193;
	ld.shared.u32 	%r62, [%r61];
	setp.eq.s32 	%p31, %r62, -1;
	mov.u32 	%r195, _ZZ39attention_value_computation_backward_v2ILj384EEviiiiiiPKiS1_S1_S1_PKfS3_PfS4_S4_E23shared_grad_attn_weight;
	add.s32 	%r63, %r195, %r193;
	mov.u32 	%r196, _ZZ39attention_value_computation_backward_v2ILj384EEviiiiiiPKiS1_S1_S1_PKfS3_PfS4_S4_E18shared_attn_weight;
	add.s32 	%r64, %r196, %r193;
	@%p31 bra 	$L__BB12_41;
	mad.lo.s32 	%r197, %r39, %r62, %r38;
	mul.wide.s32 	%rd87, %r197, 4;
	add.s64 	%rd88, %rd3, %rd87;
	ld.global.f32 	%f51, [%rd88];
	mul.f32 	%f52, %f1, %f51;
	atom.shared.add.f32 	%f53, [%r63], %f52;
	ld.shared.u32 	%r198, [%r61];
	mul.lo.s32 	%r199, %r39, %r198;
	cvt.s64.s32 	%rd89, %r199;
	add.s64 	%rd90, %rd12, %rd89;
	shl.b64 	%rd91, %rd90, 2;
	add.s64 	%rd92, %rd2, %rd91;
	ld.shared.f32 	%f54, [%r64];
	mul.f32 	%f55, %f1, %f54;
	atom.global.add.f32 	%f56, [%rd92], %f55;
$L__BB12_41:
	ld.shared.u32 	%r65, [%r61+4];
	setp.eq.s32 	%p32, %r65, -1;
	@%p32 bra 	$L__BB12_43;
	mad.lo.s32 	%r200, %r39, %r65, %r38;
	mul.wide.s32 	%rd93, %r200, 4;
	add.s64 	%rd94, %rd3, %rd93;
	ld.global.f32 	%f57, [%rd94];
	mul.f32 	%f58, %f1, %f57;
	atom.shared.add.f32 	%f59, [%r63+4], %f58;
	ld.shared.u32 	%r201, [%r61+4];
	mul.lo.s32 	%r202, %r39, %r201;
	cvt.s64.s32 	%rd95, %r202;
	add.s64 	%rd96, %rd12, %rd95;
	shl.b64 	%rd97, %rd96, 2;
	add.s64 	%rd98, %rd2, %rd97;
	ld.shared.f32 	%f60, [%r64+4];
	mul.f32 	%f61, %f1, %f60;
	atom.global.add.f32 	%f62, [%rd98], %f61;
$L__BB12_43:
	ld.shared.u32 	%r66, [%r61+8];
	setp.eq.s32 	%p33, %r66, -1;
	@%p33 bra 	$L__BB12_45;
	mad.lo.s32 	%r203, %r39, %r66, %r38;
	mul.wide.s32 	%rd99, %r203, 4;
	add.s64 	%rd100, %rd3, %rd99;
	ld.global.f32 	%f63, [%rd100];
	mul.f32 	%f64, %f1, %f63;
	atom.shared.add.f32 	%f65, [%r63+8], %f64;
	ld.shared.u32 	%r204, [%r61+8];
	mul.lo.s32 	%r205, %r39, %r204;
	cvt.s64.s32 	%rd101, %r205;
	add.s64 	%rd102, %rd12, %rd101;
	shl.b64 	%rd103, %rd102, 2;
	add.s64 	%rd104, %rd2, %rd103;
	ld.shared.f32 	%f66, [%r64+8];
	mul.f32 	%f67, %f1, %f66;
	atom.global.add.f32 	%f68, [%rd104], %f67;
$L__BB12_45:
	ld.shared.u32 	%r67, [%r61+12];
	setp.eq.s32 	%p34, %r67, -1;
	@%p34 bra 	$L__BB12_47;
	mad.lo.s32 	%r206, %r39, %r67, %r38;
	mul.wide.s32 	%rd105, %r206, 4;
	add.s64 	%rd106, %rd3, %rd105;
	ld.global.f32 	%f69, [%rd106];
	mul.f32 	%f70, %f1, %f69;
	atom.shared.add.f32 	%f71, [%r63+12], %f70;
	ld.shared.u32 	%r207, [%r61+12];
	mul.lo.s32 	%r208, %r39, %r207;
	cvt.s64.s32 	%rd107, %r208;
	add.s64 	%rd108, %rd12, %rd107;
	shl.b64 	%rd109, %rd108, 2;
	add.s64 	%rd110, %rd2, %rd109;
	ld.shared.f32 	%f72, [%r64+12];
	mul.f32 	%f73, %f1, %f72;
	atom.global.add.f32 	%f74, [%rd110], %f73;
$L__BB12_47:
	add.s32 	%r255, %r255, 4;
$L__BB12_48:
	setp.eq.s32 	%p35, %r60, 0;
	@%p35 bra 	$L__BB12_58;
	setp.eq.s32 	%p36, %r60, 1;
	@%p36 bra 	$L__BB12_55;
	shl.b32 	%r209, %r255, 2;
	mov.u32 	%r210, _ZZ39attention_value_computation_backward_v2ILj384EEviiiiiiPKiS1_S1_S1_PKfS3_PfS4_S4_E20shared_value_indices;
	add.s32 	%r70, %r210, %r209;
	ld.shared.u32 	%r71, [%r70];
	setp.eq.s32 	%p37, %r71, -1;
	mov.u32 	%r211, _ZZ39attention_value_computation_backward_v2ILj384EEviiiiiiPKiS1_S1_S1_PKfS3_PfS4_S4_E23shared_grad_attn_weight;
	add.s32 	%r72, %r211, %r209;
	mov.u32 	%r212, _ZZ39attention_value_computation_backward_v2ILj384EEviiiiiiPKiS1_S1_S1_PKfS3_PfS4_S4_E18shared_attn_weight;
	add.s32 	%r73, %r212, %r209;
	@%p37 bra 	$L__BB12_52;
	mad.lo.s32 	%r213, %r39, %r71, %r38;
	mul.wide.s32 	%rd111, %r213, 4;
	add.s64 	%rd112, %rd3, %rd111;
	ld.global.f32 	%f75, [%rd112];
	mul.f32 	%f76, %f1, %f75;
	atom.shared.add.f32 	%f77, [%r72], %f76;
	ld.shared.u32 	%r214, [%r70];
	mul.lo.s32 	%r215, %r39, %r214;
	cvt.s64.s32 	%rd113, %r215;
	add.s64 	%rd114, %rd12, %rd113;
	shl.b64 	%rd115, %rd114, 2;
	add.s64 	%rd116, %rd2, %rd115;
	ld.shared.f32 	%f78, [%r73];
	mul.f32 	%f79, %f1, %f78;
	atom.global.add.f32 	%f80, [%rd116], %f79;
$L__BB12_52:
	ld.shared.u32 	%r74, [%r70+4];
	setp.eq.s32 	%p38, %r74, -1;
	@%p38 bra 	$L__BB12_54;
	mad.lo.s32 	%r216, %r39, %r74, %r38;
	mul.wide.s32 	%rd117, %r216, 4;
	add.s64 	%rd118, %rd3, %rd117;
	ld.global.f32 	%f81, [%rd118];
	mul.f32 	%f82, %f1, %f81;
	atom.shared.add.f32 	%f83, [%r72+4], %f82;
	ld.shared.u32 	%r217, [%r70+4];
	mul.lo.s32 	%r218, %r39, %r217;
	cvt.s64.s32 	%rd119, %r218;
	add.s64 	%rd120, %rd12, %rd119;
	shl.b64 	%rd121, %rd120, 2;
	add.s64 	%rd122, %rd2, %rd121;
	ld.shared.f32 	%f84, [%r73+4];
	mul.f32 	%f85, %f1, %f84;
	atom.global.add.f32 	%f86, [%rd122], %f85;
$L__BB12_54:
	add.s32 	%r255, %r255, 2;
$L__BB12_55:
	and.b32  	%r219, %r83, 1;
	setp.eq.b32 	%p39, %r219, 1;
	not.pred 	%p40, %p39;
	@%p40 bra 	$L__BB12_58;
	shl.b32 	%r220, %r255, 2;
	mov.u32 	%r221, _ZZ39attention_value_computation_backward_v2ILj384EEviiiiiiPKiS1_S1_S1_PKfS3_PfS4_S4_E20shared_value_indices;
	add.s32 	%r77, %r221, %r220;
	ld.shared.u32 	%r78, [%r77];
	setp.eq.s32 	%p41, %r78, -1;
	@%p41 bra 	$L__BB12_58;
	mov.u32 	%r223, _ZZ39attention_value_computation_backward_v2ILj384EEviiiiiiPKiS1_S1_S1_PKfS3_PfS4_S4_E23shared_grad_attn_weight;
	add.s32 	%r224, %r223, %r220;
	mad.lo.s32 	%r225, %r39, %r78, %r38;
	mul.wide.s32 	%rd123, %r225, 4;
	add.s64 	%rd124, %rd3, %rd123;
	ld.global.f32 	%f87, [%rd124];
	mul.f32 	%f88, %f1, %f87;
	atom.shared.add.f32 	%f89, [%r224], %f88;
	ld.shared.u32 	%r226, [%r77];
	mul.lo.s32 	%r227, %r39, %r226;
	cvt.s64.s32 	%rd125, %r227;
	add.s64 	%rd126, %rd12, %rd125;
	shl.b64 	%rd127, %rd126, 2;
	add.s64 	%rd128, %rd2, %rd127;
	mov.u32 	%r228, _ZZ39attention_value_computation_backward_v2ILj384EEviiiiiiPKiS1_S1_S1_PKfS3_PfS4_S4_E18shared_attn_weight;
	add.s32 	%r229, %r228, %r220;
	ld.shared.f32 	%f90, [%r229];
	mul.f32 	%f91, %f1, %f90;
	atom.global.add.f32 	%f92, [%rd128], %f91;
$L__BB12_58:
	setp.ge.s32 	%p42, %r257, %r83;
	bar.sync 	0;
	@%p42 bra 	$L__BB12_61;
	mul.lo.s32 	%r79, %r83, %r1;
	mov.u32 	%r80, %ntid.x;
	cvta.to.global.u64 	%rd13, %rd18;
	mov.u32 	%r231, _ZZ39attention_value_computation_backward_v2ILj384EEviiiiiiPKiS1_S1_S1_PKfS3_PfS4_S4_E23shared_grad_attn_weight;
$L__BB12_60:
	shl.b32 	%r230, %r257, 2;
	add.s32 	%r232, %r231, %r230;
	ld.shared.f32 	%f93, [%r232];
	add.s32 	%r233, %r257, %r79;
	mad.lo.s32 	%r234, %r233, %r84, %r2;
	mul.wide.s32 	%rd129, %r234, 4;
	add.s64 	%rd130, %rd13, %rd129;
	st.global.f32 	[%rd130], %f93;
	add.s32 	%r257, %r257, %r80;
	setp.lt.s32 	%p43, %r257, %r83;
	@%p43 bra 	$L__BB12_60;
$L__BB12_61:
	ret;

}
	// .globl	_Z39attention_value_computation_backward_v2ILj512EEviiiiiiPKiS1_S1_S1_PKfS3_PfS4_S4_
.visible .entry _Z39attention_value_computation_backward_v2ILj512EEviiiiiiPKiS1_S1_S1_PKfS3_PfS4_S4_(
	.param .u32 _Z39attention_value_computation_backward_v2ILj512EEviiiiiiPKiS1_S1_S1_PKfS3_PfS4_S4__param_0,
	.param .u32 _Z39attention_value_computation_backward_v2ILj512EEviiiiiiPKiS1_S1_S1_PKfS3_PfS4_S4__param_1,
	.param .u32 _Z39attention_value_computation_backward_v2ILj512EEviiiiiiPKiS1_S1_S1_PKfS3_PfS4_S4__param_2,
	.param .u32 _Z39attention_value_computation_backward_v2ILj512EEviiiiiiPKiS1_S1_S1_PKfS3_PfS4_S4__param_3,
	.param .u32 _Z39attention_value_computation_backward_v2ILj512EEviiiiiiPKiS1_S1_S1_PKfS3_PfS4_S4__param_4,
	.param .u32 _Z39attention_value_computation_backward_v2ILj512EEviiiiiiPKiS1_S1_S1_PKfS3_PfS4_S4__param_5,
	.param .u64 .ptr .align 1 _Z39attention_value_computation_backward_v2ILj512EEviiiiiiPKiS1_S1_S1_PKfS3_PfS4_S4__param_6,
	.param .u64 .ptr .align 1 _Z39attention_value_computation_backward_v2ILj512EEviiiiiiPKiS1_S1_S1_PKfS3_PfS4_S4__param_7,
	.param .u64 .ptr .align 1 _Z39attention_value_computation_backward_v2ILj512EEviiiiiiPKiS1_S1_S1_PKfS3_PfS4_S4__param_8,
	.param .u64 .ptr .align 1 _Z39attention_value_computation_backward_v2ILj512EEviiiiiiPKiS1_S1_S1_PKfS3_PfS4_S4__param_9,
	.param .u64 .ptr .align 1 _Z39attention_value_computation_backward_v2ILj512EEviiiiiiPKiS1_S1_S1_PKfS3_PfS4_S4__param_10,
	.param .u64 .ptr .align 1 _Z39attention_value_computation_backward_v2ILj512EEviiiiiiPKiS1_S1_S1_PKfS3_PfS4_S4__param_11,
	.param .u64 .ptr .align 1 _Z39attention_value_computation_backward_v2ILj512EEviiiiiiPKiS1_S1_S1_PKfS3_PfS4_S4__param_12,
	.param .u64 .ptr .align 1 _Z39attention_value_computation_backward_v2ILj512EEviiiiiiPKiS1_S1_S1_PKfS3_PfS4_S4__param_13,
	.param .u64 .ptr .align 1 _Z39attention_value_computation_backward_v2ILj512EEviiiiiiPKiS1_S1_S1_PKfS3_PfS4_S4__param_14
)
{
	.reg .pred 	%p<44>;
	.reg .b32 	%r<258>;
	.reg .b32 	%f<94>;
	.reg .b64 	%rd<133>;
	// demoted variable
	.shared .align 4 .b8 _ZZ39attention_value_computation_backward_v2ILj512EEviiiiiiPKiS1_S1_S1_PKfS3_PfS4_S4_E18shared_attn_weight[2048];
	// demoted variable
	.shared .align 4 .b8 _ZZ39attention_value_computation_backward_v2ILj512EEviiiiiiPKiS1_S1_S1_PKfS3_PfS4_S4_E23shared_grad_attn_weight[2048];
	// demoted variable
	.shared .align 4 .b8 _ZZ39attention_value_computation_backward_v2ILj512EEviiiiiiPKiS1_S1_S1_PKfS3_PfS4_S4_E20shared_value_indices[2048];
	ld.param.u32 	%r86, [_Z39attention_value_computation_backward_v2ILj512EEviiiiiiPKiS1_S1_S1_PKfS3_PfS4_S4__param_1];
	ld.param.u32 	%r83, [_Z39attention_value_computation_backward_v2ILj512EEviiiiiiPKiS1_S1_S1_PKfS3_PfS4_S4__param_2];
	ld.param.u32 	%r84, [_Z39attention_value_computation_backward_v2ILj512EEviiiiiiPKiS1_S1_S1_PKfS3_PfS4_S4__param_4];
	ld.param.u32 	%r85, [_Z39attention_value_computation_backward_v2ILj512EEviiiiiiPKiS1_S1_S1_PKfS3_PfS4_S4__param_5];
	ld.param.u64 	%rd19, [_Z39attention_value_computation_backward_v2ILj512EEviiiiiiPKiS1_S1_S1_PKfS3_PfS4_S4__param_7];
	ld.param.u64 	%rd14, [_Z39attention_value_computation_backward_v2ILj512EEviiiiiiPKiS1_S1_S1_PKfS3_PfS4_S4__param_8];
	ld.param.u64 	%rd15, [_Z39attention_value_computation_backward_v2ILj512EEviiiiiiPKiS1_S1_S1_PKfS3_PfS4_S4__param_9];
	ld.param.u64 	%rd16, [_Z39attention_value_computation_backward_v2ILj512EEviiiiiiPKiS1_S1_S1_PKfS3_PfS4_S4__param_10];
	ld.param.u64 	%rd20, [_Z39attention_value_computation_backward_v2ILj512EEviiiiiiPKiS1_S1_S1_PKfS3_PfS4_S4__param_11];
	ld.param.u64 	%rd17, [_Z39attention_value_computation_backward_v2ILj512EEviiiiiiPKiS1_S1_S1_PKfS3_PfS4_S4__param_12];
	ld.param.u64 	%rd18, [_Z39attention_value_computation_backward_v2ILj512EEviiiiiiPKiS1_S1_S1_PKfS3_PfS4_S4__param_13];
	ld.param.u64 	%rd21, [_Z39attention_value_computation_backward_v2ILj512EEviiiiiiPKiS1_S1_S1_PKfS3_PfS4_S4__param_14];
	cvta.to.global.u64 	%rd1, %rd19;
	cvta.to.global.u64 	%rd2, %rd21;
	cvta.to.global.u64 	%rd3, %rd20;
	mov.u32 	%r1, %ctaid.x;
	mov.u32 	%r2, %ctaid.y;
	mov.u32 	%r257, %tid.x;
	setp.ge.s32 	%p1, %r1, %r86;
	setp.ge.s32 	%p2, %r2, %r84;
	or.pred  	%p3, %p1, %p2;
	setp.ge.s32 	%p4, %r257, %r85;
	or.pred  	%p5, %p3, %p4;
	@%p5 bra 	$L__BB13_61;
	cvta.to.global.u64 	%rd22, %rd14;
	mul.wide.u32 	%rd23, %r1, 4;
	add.s64 	%rd24, %rd22, %rd23;
	ld.global.u32 	%r4, [%rd24];
	setp.lt.s32 	%p6, %r4, 1;
	mov.b32 	%r246, 0;
	@%p6 bra 	$L__BB13_14;
	and.b32  	%r5, %r4, 15;
	setp.lt.u32 	%p7, %r4, 16;
	mov.b32 	%r236, 0;
	mov.u32 	%r246, %r236;
	@%p7 bra 	$L__BB13_5;
	and.b32  	%r236, %r4, 2147483632;
	neg.s32 	%r247, %r236;
	add.s64 	%rd132, %rd1, 32;
	mov.b32 	%r246, 0;
$L__BB13_4:
	.pragma "nounroll";
	ld.global.u32 	%r91, [%rd132+-32];
	add.s32 	%r92, %r91, %r246;
	ld.global.u32 	%r93, [%rd132+-28];
	add.s32 	%r94, %r93, %r92;
	ld.global.u32 	%r95, [%rd132+-24];
	add.s32 	%r96, %r95, %r94;
	ld.global.u32 	%r97, [%rd132+-20];
	add.s32 	%r98, %r97, %r96;
	ld.global.u32 	%r99, [%rd132+-16];
	add.s32 	%r100, %r99, %r98;
	ld.global.u32 	%r101, [%rd132+-12];
	add.s32 	%r102, %r101, %r100;
	ld.global.u32 	%r103, [%rd132+-8];
	add.s32 	%r104, %r103, %r102;
	ld.global.u32 	%r105, [%rd132+-4];
	add.s32 	%r106, %r105, %r104;
	ld.global.u32 	%r107, [%rd132];
	add.s32 	%r108, %r107, %r106;
	ld.global.u32 	%r109, [%rd132+4];
	add.s32 	%r110, %r109, %r108;
	ld.global.u32 	%r111, [%rd132+8];
	add.s32 	%r112, %r111, %r110;
	ld.global.u32 	%r113, [%rd132+12];
	add.s32 	%r114, %r113, %r112;
	ld.global.u32 	%r115, [%rd132+16];
	add.s32 	%r116, %r115, %r114;
	ld.global.u32 	%r117, [%rd132+20];
	add.s32 	%r118, %r117, %r116;
	ld.global.u32 	%r119, [%rd132+24];
	add.s32 	%r120, %r119, %r118;
	ld.global.u32 	%r121, [%rd132+28];
	add.s32 	%r246, %r121, %r120;
	add.s32 	%r247, %r247, 16;
	add.s64 	%rd132, %rd132, 64;
	setp.eq.s32 	%p8, %r247, 0;
	@%p8 bra 	$L__BB13_5;
	bra.uni 	$L__BB13_4;
$L__BB13_5:
	setp.eq.s32 	%p9, %r5, 0;
	@%p9 bra 	$L__BB13_14;
	and.b32  	%r11, %r4, 7;
	setp.lt.u32 	%p10, %r5, 8;
	@%p10 bra 	$L__BB13_8;
	mul.wide.u32 	%rd25, %r236, 4;
	add.s64 	%rd26, %rd1, %rd25;
	ld.global.u32 	%r123, [%rd26];
	add.s32 	%r124, %r123, %r246;
	ld.global.u32 	%r125, [%rd26+4];
	add.s32 	%r126, %r125, %r124;
	ld.global.u32 	%r127, [%rd26+8];
	add.s32 	%r128, %r127, %r126;
	ld.global.u32 	%r129, [%rd26+12];
	add.s32 	%r130, %r129, %r128;
	ld.global.u32 	%r131, [%rd26+16];
	add.s32 	%r132, %r131, %r130;
	ld.global.u32 	%r133, [%rd26+20];
	add.s32 	%r134, %r133, %r132;
	ld.global.u32 	%r135, [%rd26+24];
	add.s32 	%r136, %r135, %r134;
	ld.global.u32 	%r137, [%rd26+28];
	add.s32 	%r246, %r137, %r136;
	add.s32 	%r236, %r236, 8;
$L__BB13_8:
	setp.eq.s32 	%p11, %r11, 0;
	@%p11 bra 	$L__BB13_14;
	and.b32  	%r17, %r4, 3;
	setp.lt.u32 	%p12, %r11, 4;
	@%p12 bra 	$L__BB13_11;
	mul.wide.u32 	%rd27, %r236, 4;
	add.s64 	%rd28, %rd1, %rd27;
	ld.global.u32 	%r139, [%rd28];
	add.s32 	%r140, %r139, %r246;
	ld.global.u32 	%r141, [%rd28+4];
	add.s32 	%r142, %r141, %r140;
	ld.global.u32 	%r143, [%rd28+8];
	add.s32 	%r144, %r143, %r142;
	ld.global.u32 	%r145, [%rd28+12];
	add.s32 	%r246, %r145, %r144;
	add.s32 	%r236, %r236, 4;
$L__BB13_11:
	setp.eq.s32 	%p13, %r17, 0;
	@%p13 bra 	$L__BB13_14;
	mul.wide.u32 	%rd29, %r236, 4;
	add.s64 	%rd131, %rd1, %rd29;
	neg.s32 	%r244, %r17;
$L__BB13_13:
	.pragma "nounroll";
	ld.global.u32 	%r146, [%rd131];
	add.s32 	%r246, %r146, %r246;
	add.s64 	%rd131, %rd131, 4;
	add.s32 	%r244, %r244, 1;
	setp.ne.s32 	%p14, %r244, 0;
	@%p14 bra 	$L__BB13_13;
$L__BB13_14:
	setp.ge.s32 	%p15, %r257, %r83;
	@%p15 bra 	$L__BB13_17;
	mul.lo.s32 	%r29, %r83, %r1;
	mov.u32 	%r30, %ntid.x;
	cvta.to.global.u64 	%rd8, %rd16;
	cvta.to.global.u64 	%rd9, %rd15;
	mov.u32 	%r249, %r257;
$L__BB13_16:
	add.s32 	%r147, %r249, %r29;
	mad.lo.s32 	%r148, %r147, %r84, %r2;
	mul.wide.s32 	%rd30, %r148, 4;
	add.s64 	%rd31, %rd8, %rd30;
	ld.global.f32 	%f2, [%rd31];
	shl.b32 	%r149, %r249, 2;
	mov.u32 	%r150, _ZZ39attention_value_computation_backward_v2ILj512EEviiiiiiPKiS1_S1_S1_PKfS3_PfS4_S4_E18shared_attn_weight;
	add.s32 	%r151, %r150, %r149;
	st.shared.f32 	[%r151], %f2;
	mov.u32 	%r152, _ZZ39attention_value_computation_backward_v2ILj512EEviiiiiiPKiS1_S1_S1_PKfS3_PfS4_S4_E23shared_grad_attn_weight;
	add.s32 	%r153, %r152, %r149;
	mov.b32 	%r154, 0;
	st.shared.u32 	[%r153], %r154;
	mul.wide.s32 	%rd32, %r147, 4;
	add.s64 	%rd33, %rd9, %rd32;
	ld.global.u32 	%r155, [%rd33];
	setp.eq.s32 	%p16, %r155, -1;
	add.s32 	%r156, %r155, %r246;
	selp.b32 	%r157, -1, %r156, %p16;
	mov.u32 	%r158, _ZZ39attention_value_computation_backward_v2ILj512EEviiiiiiPKiS1_S1_S1_PKfS3_PfS4_S4_E20shared_value_indices;
	add.s32 	%r159, %r158, %r149;
	st.shared.u32 	[%r159], %r157;
	add.s32 	%r249, %r249, %r30;
	setp.lt.s32 	%p17, %r249, %r83;
	@%p17 bra 	$L__BB13_16;
$L__BB13_17:
	bar.sync 	0;
	mul.lo.s32 	%r160, %r84, %r1;
	mul.lo.s32 	%r37, %r85, %r2;
	add.s32 	%r38, %r37, %r257;
	mad.lo.s32 	%r161, %r160, %r85, %r38;
	cvta.to.global.u64 	%rd34, %rd17;
	mul.wide.u32 	%rd35, %r161, 4;
	add.s64 	%rd36, %rd34, %rd35;
	ld.global.f32 	%f1, [%rd36];
	setp.lt.s32 	%p18, %r83, 1;
	@%p18 bra 	$L__BB13_58;
	mul.lo.s32 	%r39, %r85, %r84;
	cvt.u64.u32 	%rd37, %r37;
	cvt.u64.u32 	%rd38, %r257;
	add.s64 	%rd12, %rd37, %rd38;
	and.b32  	%r40, %r83, 7;
	setp.lt.u32 	%p19, %r83, 8;
	mov.b32 	%r255, 0;
	@%p19 bra 	$L__BB13_37;
	and.b32  	%r255, %r83, 2147483640;
	mov.u32 	%r166, _ZZ39attention_value_computation_backward_v2ILj512EEviiiiiiPKiS1_S1_S1_PKfS3_PfS4_S4_E20shared_value_indices;
	add.s32 	%r253, %r166, 16;
	mov.u32 	%r167, _ZZ39attention_value_computation_backward_v2ILj512EEviiiiiiPKiS1_S1_S1_PKfS3_PfS4_S4_E18shared_attn_weight;
	add.s32 	%r252, %r167, 16;
	mov.u32 	%r168, _ZZ39attention_value_computation_backward_v2ILj512EEviiiiiiPKiS1_S1_S1_PKfS3_PfS4_S4_E23shared_grad_attn_weight;
	add.s32 	%r250, %r168, 16;
	neg.s32 	%r251, %r255;
$L__BB13_20:
	.pragma "nounroll";
	ld.shared.u32 	%r47, [%r253+-16];
	setp.eq.s32 	%p20, %r47, -1;
	@%p20 bra 	$L__BB13_22;
	mad.lo.s32 	%r169, %r39, %r47, %r38;
	mul.wide.s32 	%rd39, %r169, 4;
	add.s64 	%rd40, %rd3, %rd39;
	ld.global.f32 	%f3, [%rd40];
	mul.f32 	%f4, %f1, %f3;
	atom.shared.add.f32 	%f5, [%r250+-16], %f4;
	ld.shared.u32 	%r170, [%r253+-16];
	mul.lo.s32 	%r171, %r39, %r170;
	cvt.s64.s32 	%rd41, %r171;
	add.s64 	%rd42, %rd12, %rd41;
	shl.b64 	%rd43, %rd42, 2;
	add.s64 	%rd44, %rd2, %rd43;
	ld.shared.f32 	%f6, [%r252+-16];
	mul.f32 	%f7, %f1, %f6;
	atom.global.add.f32 	%f8, [%rd44], %f7;
$L__BB13_22:
	ld.shared.u32 	%r48, [%r253+-12];
	setp.eq.s32 	%p21, %r48, -1;
	@%p21 bra 	$L__BB13_24;
	mad.lo.s32 	%r172, %r39, %r48, %r38;
	mul.wide.s32 	%rd45, %r172, 4;
	add.s64 	%rd46, %rd3, %rd45;
	ld.global.f32 	%f9, [%rd46];
	mul.f32 	%f10, %f1, %f9;
	atom.shared.add.f32 	%f11, [%r250+-12], %f10;
	ld.shared.u32 	%r173, [%r253+-12];
	mul.lo.s32 	%r174, %r39, %r173;
	cvt.s64.s32 	%rd47, %r174;
	add.s64 	%rd48, %rd12, %rd47;
	shl.b64 	%rd49, %rd48, 2;
	add.s64 	%rd50, %rd2, %rd49;
	ld.shared.f32 	%f12, [%r252+-12];
	mul.f32 	%f13, %f1, %f12;
	atom.global.add.f32 	%f14, [%rd50], %f13;
$L__BB13_24:
	ld.shared.u32 	%r49, [%r253+-8];
	setp.eq.s32 	%p22, %r49, -1;
	@%p22 bra 	$L__BB13_26;
	mad.lo.s32 	%r175, %r39, %r49, %r38;
	mul.wide.s32 	%rd51, %r175, 4;
	add.s64 	%rd52, %rd3, %rd51;
	ld.global.f32 	%f15, [%rd52];
	mul.f32 	%f16, %f1, %f15;
	atom.shared.add.f32 	%f17, [%r250+-8], %f16;
	ld.shared.u32 	%r176, [%r253+-8];
	mul.lo.s32 	%r177, %r39, %r176;
	cvt.s64.s32 	%rd53, %r177;
	add.s64 	%rd54, %rd12, %rd53;
	shl.b64 	%rd55, %rd54, 2;
	add.s64 	%rd56, %rd2, %rd55;
	ld.shared.f32 	%f18, [%r252+-8];
	mul.f32 	%f19, %f1, %f18;
	atom.global.add.f32 	%f20, [%rd56], %f19;
$L__BB13_26:
	ld.shared.u32 	%r50, [%r253+-4];
	setp.eq.s32 	%p23, %r50, -1;
	@%p23 bra 	$L__BB13_28;
	mad.lo.s32 	%r178, %r39, %r50, %r38;
	mul.wide.s32 	%rd57, %r178, 4;
	add.s64 	%rd58, %rd3, %rd57;
	ld.global.f32 	%f21, [%rd58];
	mul.f32 	%f22, %f1, %f21;
	atom.shared.add.f32 	%f23, [%r250+-4], %f22;
	ld.shared.u32 	%r179, [%r253+-4];
	mul.lo.s32 	%r180, %r39, %r179;
	cvt.s64.s32 	%rd59, %r180;
	add.s64 	%rd60, %rd12, %rd59;
	shl.b64 	%rd61, %rd60, 2;
	add.s64 	%rd62, %rd2, %rd61;
	ld.shared.f32 	%f24, [%r252+-4];
	mul.f32 	%f25, %f1, %f24;
	atom.global.add.f32 	%f26, [%rd62], %f25;
$L__BB13_28:
	ld.shared.u32 	%r51, [%r253];
	setp.eq.s32 	%p24, %r51, -1;
	@%p24 bra 	$L__BB13_30;
	mad.lo.s32 	%r181, %r39, %r51, %r38;
	mul.wide.s32 	%rd63, %r181, 4;
	add.s64 	%rd64, %rd3, %rd63;
	ld.global.f32 	%f27, [%rd64];
	mul.f32 	%f28, %f1, %f27;
	atom.shared.add.f32 	%f29, [%r250], %f28;
	ld.shared.u32 	%r182, [%r253];
	mul.lo.s32 	%r183, %r39, %r182;
	cvt.s64.s32 	%rd65, %r183;
	add.s64 	%rd66, %rd12, %rd65;
	shl.b64 	%rd67, %rd66, 2;
	add.s64 	%rd68, %rd2, %rd67;
	ld.shared.f32 	%f30, [%r252];
	mul.f32 	%f31, %f1, %f30;
	atom.global.add.f32 	%f32, [%rd68], %f31;
$L__BB13_30:
	ld.shared.u32 	%r52, [%r253+4];
	setp.eq.s32 	%p25, %r52, -1;
	@%p25 bra 	$L__BB13_32;
	mad.lo.s32 	%r184, %r39, %r52, %r38;
	mul.wide.s32 	%rd69, %r184, 4;
	add.s64 	%rd70, %rd3, %rd69;
	ld.global.f32 	%f33, [%rd70];
	mul.f32 	%f34, %f1, %f33;
	atom.shared.add.f32 	%f35, [%r250+4], %f34;
	ld.shared.u32 	%r185, [%r253+4];
	mul.lo.s32 	%r186, %r39, %r185;
	cvt.s64.s32 	%rd71, %r186;
	add.s64 	%rd72, %rd12, %rd71;
	shl.b64 	%rd73, %rd72, 2;
	add.s64 	%rd74, %rd2, %rd73;
	ld.shared.f32 	%f36, [%r252+4];
	mul.f32 	%f37, %f1, %f36;
	atom.global.add.f32 	%f38, [%rd74], %f37;
$L__BB13_32:
	ld.shared.u32 	%r53, [%r253+8];
	setp.eq.s32 	%p26, %r53, -1;
	@%p26 bra 	$L__BB13_34;
	mad.lo.s32 	%r187, %r39, %r53, %r38;
	mul.wide.s32 	%rd75, %r187, 4;
	add.s64 	%rd76, %rd3, %rd75;
	ld.global.f32 	%f39, [%rd76];
	mul.f32 	%f40, %f1, %f39;
	atom.shared.add.f32 	%f41, [%r250+8], %f40;
	ld.shared.u32 	%r188, [%r253+8];
	mul.lo.s32 	%r189, %r39, %r188;
	cvt.s64.s32 	%rd77, %r189;
	add.s64 	%rd78, %rd12, %rd77;
	shl.b64 	%rd79, %rd78, 2;
	add.s64 	%rd80, %rd2, %rd79;
	ld.shared.f32 	%f42, [%r252+8];
	mul.f32 	%f43, %f1, %f42;
	atom.global.add.f32 	%f44, [%rd80], %f43;
$L__BB13_34:
	ld.shared.u32 	%r54, [%r253+12];
	setp.eq.s32 	%p27, %r54, -1;
	@%p27 bra 	$L__BB13_36;
	mad.lo.s32 	%r190, %r39, %r54, %r38;
	mul.wide.s32 	%rd81, %r190, 4;
	add.s64 	%rd82, %rd3, %rd81;
	ld.global.f32 	%f45, [%rd82];
	mul.f32 	%f46, %f1, %f45;
	atom.shared.add.f32 	%f47, [%r250+12], %f46;
	ld.shared.u32 	%r191, [%r253+12];
	mul.lo.s32 	%r192, %r39, %r191;
	cvt.s64.s32 	%rd83, %r192;
	add.s64 	%rd84, %rd12, %rd83;
	shl.b64 	%rd85, %rd84, 2;
	add.s64 	%rd86, %rd2, %rd85;
	ld.shared.f32 	%f48, [%r252+12];
	mul.f32 	%f49, %f1, %f48;
	atom.global.add.f32 	%f50, [%rd86], %f49;
$L__BB13_36:
	add.s32 	%r253, %r253, 32;
	add.s32 	%r252, %r252, 32;
	add.s32 	%r251, %r251, 8;
	add.s32 	%r250, %r250, 32;
	setp.ne.s32 	%p28, %r251, 0;
	@%p28 bra 	$L__BB13_20;
$L__BB13_37:
	setp.eq.s32 	%p29, %r40, 0;
	@%p29 bra 	$L__BB13_58;
	and.b32  	%r60, %r83, 3;
	setp.lt.u32 	%p30, %r40, 4;
	@%p30 bra 	$L__BB13_48;
	shl.b32 	%r193, %r255, 2;
	mov.u32 	%r194, _ZZ39attention_value_computation_backward_v2ILj512EEviiiiiiPKiS1_S1_S1_PKfS3_PfS4_S4_E20shared_value_indices;
	add.s32 	%r61, %r194, %r193;
	ld.shared.u32 	%r62, [%r61];
	setp.eq.s32 	%p31, %r62, -1;
	mov.u32 	%r195, _ZZ39attention_value_computation_backward_v2ILj512EEviiiiiiPKiS1_S1_S1_PKfS3_PfS4_S4_E23shared_grad_attn_weight;
	add.s32 	%r63, %r195, %r193;
	mov.u32 	%r196, _ZZ39attention_value_computation_backward_v2ILj512EEviiiiiiPKiS1_S1_S1_PKfS3_PfS4_S4_E18shared_attn_weight;
	add.s32 	%r64, %r196, %r193;
	@%p31 bra 	$L__BB13_41;
	mad.lo.s32 	%r197, %r39, %r62, %r38;
	mul.wide.s32 	%rd87, %r197, 4;
	add.s64 	%rd88, %rd3, %rd87;
	ld.global.f32 	%f51, [%rd88];
	mul.f32 	%f52, %f1, %f51;
	atom.shared.add.f32 	%f53, [%r63], %f52;
	ld.shared.u32 	%r198, [%r61];
	mul.lo.s32 	%r199, %r39, %r198;
	cvt.s64.s32 	%rd89, %r199;
	add.s64 	%rd90, %rd12, %rd89;
	shl.b64 	%rd91, %rd90, 2;
	add.s64 	%rd92, %rd2, %rd91;
	ld.shared.f32 	%f54, [%r64];
	mul.f32 	%f55, %f1, %f54;
	atom.global.add.f32 	%f56, [%rd92], %f55;
$L__BB13_41:
	ld.shared.u32 	%r65, [%r61+4];
	setp.eq.s32 	%p32, %r65, -1;
	@%p32 bra 	$L__BB13_43;
	mad.lo.s32 	%r200, %r39, %r65, %r38;
	mul.wide.s32 	%rd93, %r200, 4;
	add.s64 	%rd94, %rd3, %rd93;
	ld.global.f32 	%f57, [%rd94];
	mul.f32 	%f58, %f1, %f57;
	atom.shared.add.f32 	%f59, [%r63+4], %f58;
	ld.shared.u32 	%r201, [%r61+4];
	mul.lo.s32 	%r202, %r39, %r201;
	cvt.s64.s32 	%rd95, %r202;
	add.s64 	%rd96, %rd12, %rd95;
	shl.b64 	%rd97, %rd96, 2;
	add.s64 	%rd98, %rd2, %rd97;
	ld.shared.f32 	%f60, [%r64+4];
	mul.f32 	%f61, %f1, %f60;
	atom.global.add.f32 	%f62, [%rd98], %f61;
$L__BB13_43:
	ld.shared.u32 	%r66, [%r61+8];
	setp.eq.s32 	%p33, %r66, -1;
	@%p33 bra 	$L__BB13_45;
	mad.lo.s32 	%r203, %r39, %r66, %r38;
	mul.wide.s32 	%rd99, %r203, 4;
	add.s64 	%rd100, %rd3, %rd99;
	ld.global.f32 	%f63, [%rd100];
	mul.f32 	%f64, %f1, %f63;
	atom.shared.add.f32 	%f65, [%r63+8], %f64;
	ld.shared.u32 	%r204, [%r61+8];
	mul.lo.s32 	%r205, %r39, %r204;
	cvt.s64.s32 	%rd101, %r205;
	add.s64 	%rd102, %rd12, %rd101;
	shl.b64 	%rd103, %rd102, 2;
	add.s64 	%rd104, %rd2, %rd103;
	ld.shared.f32 	%f66, [%r64+8];
	mul.f32 	%f67, %f1, %f66;
	atom.global.add.f32 	%f68, [%rd104], %f67;
$L__BB13_45:
	ld.shared.u32 	%r67, [%r61+12];
	setp.eq.s32 	%p34, %r67, -1;
	@%p34 bra 	$L__BB13_47;
	mad.lo.s32 	%r206, %r39, %r67, %r38;
	mul.wide.s32 	%rd105, %r206, 4;
	add.s64 	%rd106, %rd3, %rd105;
	ld.global.f32 	%f69, [%rd106];
	mul.f32 	%f70, %f1, %f69;
	atom.shared.add.f32 	%f71, [%r63+12], %f70;
	ld.shared.u32 	%r207, [%r61+12];
	mul.lo.s32 	%r208, %r39, %r207;
	cvt.s64.s32 	%rd107, %r208;
	add.s64 	%rd108, %rd12, %rd107;
	shl.b64 	%rd109, %rd108, 2;
	add.s64 	%rd110, %rd2, %rd109;
	ld.shared.f32 	%f72, [%r64+12];
	mul.f32 	%f73, %f1, %f72;
	atom.global.add.f32 	%f74, [%rd110], %f73;
$L__BB13_47:
	add.s32 	%r255, %r255, 4;
$L__BB13_48:
	setp.eq.s32 	%p35, %r60, 0;
	@%p35 bra 	$L__BB13_58;
	setp.eq.s32 	%p36, %r60, 1;
	@%p36 bra 	$L__BB13_55;
	shl.b32 	%r209, %r255, 2;
	mov.u32 	%r210, _ZZ39attention_value_computation_backward_v2ILj512EEviiiiiiPKiS1_S1_S1_PKfS3_PfS4_S4_E20shared_value_indices;
	add.s32 	%r70, %r210, %r209;
	ld.shared.u32 	%r71, [%r70];
	setp.eq.s32 	%p37, %r71, -1;
	mov.u32 	%r211, _ZZ39attention_value_computation_backward_v2ILj512EEviiiiiiPKiS1_S1_S1_PKfS3_PfS4_S4_E23shared_grad_attn_weight;
	add.s32 	%r72, %r211, %r209;
	mov.u32 	%r212, _ZZ39attention_value_computation_backward_v2ILj512EEviiiiiiPKiS1_S1_S1_PKfS3_PfS4_S4_E18shared_attn_weight;
	add.s32 	%r73, %r212, %r209;
	@%p37 bra 	$L__BB13_52;
	mad.lo.s32 	%r213, %r39, %r71, %r38;
	mul.wide.s32 	%rd111, %r213, 4;
	add.s64 	%rd112, %rd3, %rd111;
	ld.global.f32 	%f75, [%rd112];
	mul.f32 	%f76, %f1, %f75;
	atom.shared.add.f32 	%f77, [%r72], %f76;
	ld.shared.u32 	%r214, [%r70];
	mul.lo.s32 	%r215, %r39, %r214;
	cvt.s64.s32 	%rd113, %r215;
	add.s64 	%rd114, %rd12, %rd113;
	shl.b64 	%rd115, %rd114, 2;
	add.s64 	%rd116, %rd2, %rd115;
	ld.shared.f32 	%f78, [%r73];
	mul.f32 	%f79, %f1, %f78;
	atom.global.add.f32 	%f80, [%rd116], %f79;
$L__BB13_52:
	ld.shared.u32 	%r74, [%r70+4];
	setp.eq.s32 	%p38, %r74, -1;
	@%p38 bra 	$L__BB13_54;
	mad.lo.s32 	%r216, %r39, %r74, %r38;
	mul.wide.s32 	%rd117, %r216, 4;
	add.s64 	%rd118, %rd3, %rd117;
	ld.global.f32 	%f81, [%rd118];
	mul.f32 	%f82, %f1, %f81;
	atom.shared.add.f32 	%f83, [%r72+4], %f82;
	ld.shared.u32 	%r217, [%r70+4];
	mul.lo.s32 	%r218, %r39, %r217;
	cvt.s64.s32 	%rd119, %r218;
	add.s64 	%rd120, %rd12, %rd119;
	shl.b64 	%rd121, %rd120, 2;
	add.s64 	%rd122, %rd2, %rd121;
	ld.shared.f32 	%f84, [%r73+4];
	mul.f32 	%f85, %f1, %f84;
	atom.global.add.f32 	%f86, [%rd122], %f85;
$L__BB13_54:
	add.s32 	%r255, %r255, 2;
$L__BB13_55:
	and.b32  	%r219, %r83, 1;
	setp.eq.b32 	%p39, %r219, 1;
	not.pred 	%p40, %p39;
	@%p40 bra 	$L__BB13_58;
	shl.b32 	%r220, %r255, 2;
	mov.u32 	%r221, _ZZ39attention_value_computation_backward_v2ILj512EEviiiiiiPKiS1_S1_S1_PKfS3_PfS4_S4_E20shared_value_indices;
	add.s32 	%r77, %r221, %r220;
	ld.shared.u32 	%r78, [%r77];
	setp.eq.s32 	%p41, %r78, -1;
	@%p41 bra 	$L__BB13_58;
	mov.u32 	%r223, _ZZ39attention_value_computation_backward_v2ILj512EEviiiiiiPKiS1_S1_S1_PKfS3_PfS4_S4_E23shared_grad_attn_weight;
	add.s32 	%r224, %r223, %r220;
	mad.lo.s32 	%r225, %r39, %r78, %r38;
	mul.wide.s32 	%rd123, %r225, 4;
	add.s64 	%rd124, %rd3, %rd123;
	ld.global.f32 	%f87, [%rd124];
	mul.f32 	%f88, %f1, %f87;
	atom.shared.add.f32 	%f89, [%r224], %f88;
	ld.shared.u32 	%r226, [%r77];
	mul.lo.s32 	%r227, %r39, %r226;
	cvt.s64.s32 	%rd125, %r227;
	add.s64 	%rd126, %rd12, %rd125;
	shl.b64 	%rd127, %rd126, 2;
	add.s64 	%rd128, %rd2, %rd127;
	mov.u32 	%r228, _ZZ39attention_value_computation_backward_v2ILj512EEviiiiiiPKiS1_S1_S1_PKfS3_PfS4_S4_E18shared_attn_weight;
	add.s32 	%r229, %r228, %r220;
	ld.shared.f32 	%f90, [%r229];
	mul.f32 	%f91, %f1, %f90;
	atom.global.add.f32 	%f92, [%rd128], %f91;
$L__BB13_58:
	setp.ge.s32 	%p42, %r257, %r83;
	bar.sync 	0;
	@%p42 bra 	$L__BB13_61;
	mul.lo.s32 	%r79, %r83, %r1;
	mov.u32 	%r80, %ntid.x;
	cvta.to.global.u64 	%rd13, %rd18;
	mov.u32 	%r231, _ZZ39attention_value_computation_backward_v2ILj512EEviiiiiiPKiS1_S1_S1_PKfS3_PfS4_S4_E23shared_grad_attn_weight;
$L__BB13_60:
	shl.b32 	%r230, %r257, 2;
	add.s32 	%r232, %r231, %r230;
	ld.shared.f32 	%f93, [%r232];
	add.s32 	%r233, %r257, %r79;
	mad.lo.s32 	%r234, %r233, %r84, %r2;
	mul.wide.s32 	%rd129, %r234, 4;
	add.s64 	%rd130, %rd13, %rd129;
	st.global.f32 	[%rd130], %f93;
	add.s32 	%r257, %r257, %r80;
	setp.lt.s32 	%p43, %r257, %r83;
	@%p43 bra 	$L__BB13_60;
$L__BB13_61:
	ret;

}


// ===== COMPILED SASS (sm_100) =====

	.target	sm_100

	.elftype	@"ET_EXEC"


//--------------------- .note.nv.tkinfo           --------------------------
	.section	.note.nv.tkinfo,"",@"SHT_NOTE"
	.sectionflags	@"SHF_NOTE_NV_TKINFO"
	.tkinfo
        /*0018*/ 	.word	0x00000002
        /*0030*/ 	.string	""
        /*0030*/ 	.string	"ptxas"
        /*0030*/ 	.string	"Cuda compilation tools, release 13.0, V13.0.88"
        /*0030*/ 	.string	"Build cuda_13.0.r13.0/compiler.36424714_0"
        /*0030*/ 	.string	"-arch sm_100 -m 64 "



//--------------------- .note.nv.cuinfo           --------------------------
	.section	.note.nv.cuinfo,"",@"SHT_NOTE"
	.sectionflags	@"SHF_NOTE_NV_CUINFO"
        /*0018*/ 	.short	0x0002
        /*001a*/ 	.short	0x0064
        /*001c*/ 	.short	0x0082
	.zero		2


//--------------------- .nv.info                  --------------------------
	.section	.nv.info,"",@"SHT_CUDA_INFO"
	.align	4


	//----- nvinfo : EIATTR_REGCOUNT
	.align		4
        /*0000*/ 	.byte	0x04, 0x2f
        /*0002*/ 	.short	(.L_1 - .L_0)
	.align		4
.L_0:
        /*0004*/ 	.word	index@(_Z38attention_value_computation_forward_v2ILj16EEviiiiiiPKiS1_S1_S1_PKfS3_Pf)
        /*0008*/ 	.word	0x00000020


	//----- nvinfo : EIATTR_FRAME_SIZE
	.align		4
.L_1:
        /*000c*/ 	.byte	0x04, 0x11
        /*000e*/ 	.short	(.L_3 - .L_2)
	.align		4
.L_2:
        /*0010*/ 	.word	index@(_Z38attention_value_computation_forward_v2ILj16EEviiiiiiPKiS1_S1_S1_PKfS3_Pf)
        /*0014*/ 	.word	0x00000000


	//----- nvinfo : EIATTR_REGCOUNT
	.align		4
.L_3:
        /*0018*/ 	.byte	0x04, 0x2f
        /*001a*/ 	.short	(.L_5 - .L_4)
	.align		4
.L_4:
        /*001c*/ 	.word	index@(_Z38attention_value_computation_forward_v2ILj32EEviiiiiiPKiS1_S1_S1_PKfS3_Pf)
        /*0020*/ 	.word	0x00000020


	//----- nvinfo : EIATTR_FRAME_SIZE
	.align		4
.L_5:
        /*0024*/ 	.byte	0x04, 0x11
        /*0026*/ 	.short	(.L_7 - .L_6)
	.align		4
.L_6:
        /*0028*/ 	.word	index@(_Z38attention_value_computation_forward_v2ILj32EEviiiiiiPKiS1_S1_S1_PKfS3_Pf)
        /*002c*/ 	.word	0x00000000


	//----- nvinfo : EIATTR_REGCOUNT
	.align		4
.L_7:
        /*0030*/ 	.byte	0x04, 0x2f
        /*0032*/ 	.short	(.L_9 - .L_8)
	.align		4
.L_8:
        /*0034*/ 	.word	index@(_Z38attention_value_computation_forward_v2ILj64EEviiiiiiPKiS1_S1_S1_PKfS3_Pf)
        /*0038*/ 	.word	0x00000020


	//----- nvinfo : EIATTR_FRAME_SIZE
	.align		4
.L_9:
        /*003c*/ 	.byte	0x04, 0x11
        /*003e*/ 	.short	(.L_11 - .L_10)
	.align		4
.L_10:
        /*0040*/ 	.word	index@(_Z38attention_value_computation_forward_v2ILj64EEviiiiiiPKiS1_S1_S1_PKfS3_Pf)
        /*0044*/ 	.word	0x00000000


	//----- nvinfo : EIATTR_REGCOUNT
	.align		4
.L_11:
        /*0048*/ 	.byte	0x04, 0x2f
        /*004a*/ 	.short	(.L_13 - .L_12)
	.align		4
.L_12:
        /*004c*/ 	.word	index@(_Z38attention_value_computation_forward_v2ILj128EEviiiiiiPKiS1_S1_S1_PKfS3_Pf)
        /*0050*/ 	.word	0x00000020


	//----- nvinfo : EIATTR_FRAME_SIZE
	.align		4
.L_13:
        /*0054*/ 	.byte	0x04, 0x11
        /*0056*/ 	.short	(.L_15 - .L_14)
	.align		4
.L_14:
        /*0058*/ 	.word	index@(_Z38attention_value_computation_forward_v2ILj128EEviiiiiiPKiS1_S1_S1_PKfS3_Pf)
        /*005c*/ 	.word	0x00000000


	//----- nvinfo : EIATTR_REGCOUNT
	.align		4
.L_15:
        /*0060*/ 	.byte	0x04, 0x2f
        /*0062*/ 	.short	(.L_17 - .L_16)
	.align		4
.L_16:
        /*0064*/ 	.word	index@(_Z38attention_value_computation_forward_v2ILj320EEviiiiiiPKiS1_S1_S1_PKfS3_Pf)
        /*0068*/ 	.word	0x00000020


	//----- nvinfo : EIATTR_FRAME_SIZE
	.align		4
.L_17:
        /*006c*/ 	.byte	0x04, 0x11
        /*006e*/ 	.short	(.L_19 - .L_18)
	.align		4
.L_18:
        /*0070*/ 	.word	index@(_Z38attention_value_computation_forward_v2ILj320EEviiiiiiPKiS1_S1_S1_PKfS3_Pf)
        /*0074*/ 	.word	0x00000000


	//----- nvinfo : EIATTR_REGCOUNT
	.align		4
.L_19:
        /*0078*/ 	.byte	0x04, 0x2f
        /*007a*/ 	.short	(.L_21 - .L_20)
	.align		4
.L_20:
        /*007c*/ 	.word	index@(_Z38attention_value_computation_forward_v2ILj384EEviiiiiiPKiS1_S1_S1_PKfS3_Pf)
        /*0080*/ 	.word	0x00000020


	//----- nvinfo : EIATTR_FRAME_SIZE
	.align		4
.L_21:
        /*0084*/ 	.byte	0x04, 0x11
        /*0086*/ 	.short	(.L_23 - .L_22)
	.align		4
.L_22:
        /*0088*/ 	.word	index@(_Z38attention_value_computation_forward_v2ILj384EEviiiiiiPKiS1_S1_S1_PKfS3_Pf)
        /*008c*/ 	.word	0x00000000


	//----- nvinfo : EIATTR_REGCOUNT
	.align		4
.L_23:
        /*0090*/ 	.byte	0x04, 0x2f
        /*0092*/ 	.short	(.L_25 - .L_24)
	.align		4
.L_24:
        /*0094*/ 	.word	index@(_Z38attention_value_computation_forward_v2ILj512EEviiiiiiPKiS1_S1_S1_PKfS3_Pf)
        /*0098*/ 	.word	0x00000020


	//----- nvinfo : EIATTR_FRAME_SIZE
	.align		4
.L_25:
        /*009c*/ 	.byte	0x04, 0x11
        /*009e*/ 	.short	(.L_27 - .L_26)
	.align		4
.L_26:
        /*00a0*/ 	.word	index@(_Z38attention_value_computation_forward_v2ILj512EEviiiiiiPKiS1_S1_S1_PKfS3_Pf)
        /*00a4*/ 	.word	0x00000000


	//----- nvinfo : EIATTR_REGCOUNT
	.align		4
.L_27:
        /*00a8*/ 	.byte	0x04, 0x2f
        /*00aa*/ 	.short	(.L_29 - .L_28)
	.align		4
.L_28:
        /*00ac*/ 	.word	index@(_Z39attention_value_computation_backward_v2ILj16EEviiiiiiPKiS1_S1_S1_PKfS3_PfS4_S4_)
        /*00b0*/ 	.word	0x0000001c


	//----- nvinfo : EIATTR_FRAME_SIZE
	.align		4
.L_29:
        /*00b4*/ 	.byte	0x04, 0x11
        /*00b6*/ 	.short	(.L_31 - .L_30)
	.align		4
.L_30:
        /*00b8*/ 	.word	index@(_Z39attention_value_computation_backward_v2ILj16EEviiiiiiPKiS1_S1_S1_PKfS3_PfS4_S4_)
        /*00bc*/ 	.word	0x00000000


	//----- nvinfo : EIATTR_REGCOUNT
	.align		4
.L_31:
        /*00c0*/ 	.byte	0x04, 0x2f
        /*00c2*/ 	.short	(.L_33 - .L_32)
	.align		4
.L_32:
        /*00c4*/ 	.word	index@(_Z39attention_value_computation_backward_v2ILj32EEviiiiiiPKiS1_S1_S1_PKfS3_PfS4_S4_)
        /*00c8*/ 	.word	0x0000001c


	//----- nvinfo : EIATTR_FRAME_SIZE
	.align		4
.L_33:
        /*00cc*/ 	.byte	0x04, 0x11
        /*00ce*/ 	.short	(.L_35 - .L_34)
	.align		4
.L_34:
        /*00d0*/ 	.word	index@(_Z39attention_value_computation_backward_v2ILj32EEviiiiiiPKiS1_S1_S1_PKfS3_PfS4_S4_)
        /*00d4*/ 	.word	0x00000000


	//----- nvinfo : EIATTR_REGCOUNT
	.align		4
.L_35:
        /*00d8*/ 	.byte	0x04, 0x2f
        /*00da*/ 	.short	(.L_37 - .L_36)
	.align		4
.L_36:
        /*00dc*/ 	.word	index@(_Z39attention_value_computation_backward_v2ILj64EEviiiiiiPKiS1_S1_S1_PKfS3_PfS4_S4_)
        /*00e0*/ 	.word	0x0000001c


	//----- nvinfo : EIATTR_FRAME_SIZE
	.align		4
.L_37:
        /*00e4*/ 	.byte	0x04, 0x11
        /*00e6*/ 	.short	(.L_39 - .L_38)
	.align		4
.L_38:
        /*00e8*/ 	.word	index@(_Z39attention_value_computation_backward_v2ILj64EEviiiiiiPKiS1_S1_S1_PKfS3_PfS4_S4_)
        /*00ec*/ 	.word	0x00000000


	//----- nvinfo : EIATTR_REGCOUNT
	.align		4
.L_39:
        /*00f0*/ 	.byte	0x04, 0x2f
        /*00f2*/ 	.short	(.L_41 - .L_40)
	.align		4
.L_40:
        /*00f4*/ 	.word	index@(_Z39attention_value_computation_backward_v2ILj128EEviiiiiiPKiS1_S1_S1_PKfS3_PfS4_S4_)
        /*00f8*/ 	.word	0x0000001c


	//----- nvinfo : EIATTR_FRAME_SIZE
	.align		4
.L_41:
        /*00fc*/ 	.byte	0x04, 0x11
        /*00fe*/ 	.short	(.L_43 - .L_42)
	.align		4
.L_42:
        /*0100*/ 	.word	index@(_Z39attention_value_computation_backward_v2ILj128EEviiiiiiPKiS1_S1_S1_PKfS3_PfS4_S4_)
        /*0104*/ 	.word	0x00000000


	//----- nvinfo : EIATTR_REGCOUNT
	.align		4
.L_43:
        /*0108*/ 	.byte	0x04, 0x2f
        /*010a*/ 	.short	(.L_45 - .L_44)
	.align		4
.L_44:
        /*010c*/ 	.word	index@(_Z39attention_value_computation_backward_v2ILj320EEviiiiiiPKiS1_S1_S1_PKfS3_PfS4_S4_)
        /*0110*/ 	.word	0x0000001c


	//----- nvinfo : EIATTR_FRAME_SIZE
	.align		4
.L_45:
        /*0114*/ 	.byte	0x04, 0x11
        /*0116*/ 	.short	(.L_47 - .L_46)
	.align		4
.L_46:
        /*0118*/ 	.word	index@(_Z39attention_value_computation_backward_v2ILj320EEviiiiiiPKiS1_S1_S1_PKfS3_PfS4_S4_)
        /*011c*/ 	.word	0x00000000


	//----- nvinfo : EIATTR_REGCOUNT
	.align		4
.L_47:
        /*0120*/ 	.byte	0x04, 0x2f
        /*0122*/ 	.short	(.L_49 - .L_48)
	.align		4
.L_48:
        /*0124*/ 	.word	index@(_Z39attention_value_computation_backward_v2ILj384EEviiiiiiPKiS1_S1_S1_PKfS3_PfS4_S4_)
        /*0128*/ 	.word	0x0000001c


	//----- nvinfo : EIATTR_FRAME_SIZE
	.align		4
.L_49:
        /*012c*/ 	.byte	0x04, 0x11
        /*012e*/ 	.short	(.L_51 - .L_50)
	.align		4
.L_50:
        /*0130*/ 	.word	index@(_Z39attention_value_computation_backward_v2ILj384EEviiiiiiPKiS1_S1_S1_PKfS3_PfS4_S4_)
        /*0134*/ 	.word	0x00000000


	//----- nvinfo : EIATTR_REGCOUNT
	.align		4
.L_51:
        /*0138*/ 	.byte	0x04, 0x2f
        /*013a*/ 	.short	(.L_53 - .L_52)
	.align		4
.L_52:
        /*013c*/ 	.word	index@(_Z39attention_value_computation_backward_v2ILj512EEviiiiiiPKiS1_S1_S1_PKfS3_PfS4_S4_)
        /*0140*/ 	.word	0x0000001c


	//----- nvinfo : EIATTR_FRAME_SIZE
	.align		4
.L_53:
        /*0144*/ 	.byte	0x04, 0x11
        /*0146*/ 	.short	(.L_55 - .L_54)
	.align		4
.L_54:
        /*0148*/ 	.word	index@(_Z39attention_value_computation_backward_v2ILj512EEviiiiiiPKiS1_S1_S1_PKfS3_PfS4_S4_)
        /*014c*/ 	.word	0x00000000


	//----- nvinfo : EIATTR_MIN_STACK_SIZE
	.align		4
.L_55:
        /*0150*/ 	.byte	0x04, 0x12
        /*0152*/ 	.short	(.L_57 - .L_56)
	.align		4
.L_56:
        /*0154*/ 	.word	index@(_Z39attention_value_computation_backward_v2ILj512EEviiiiiiPKiS1_S1_S1_PKfS3_PfS4_S4_)
        /*0158*/ 	.word	0x00000000


	//----- nvinfo : EIATTR_MIN_STACK_SIZE
	.align		4
.L_57:
        /*015c*/ 	.byte	0x04, 0x12
        /*015e*/ 	.short	(.L_59 - .L_58)
	.align		4
.L_58:
        /*0160*/ 	.word	index@(_Z39attention_value_computation_backward_v2ILj384EEviiiiiiPKiS1_S1_S1_PKfS3_PfS4_S4_)
        /*0164*/ 	.word	0x00000000


	//----- nvinfo : EIATTR_MIN_STACK_SIZE
	.align		4
.L_59:
        /*0168*/ 	.byte	0x04, 0x12
        /*016a*/ 	.short	(.L_61 - .L_60)
	.align		4
.L_60:
        /*016c*/ 	.word	index@(_Z39attention_value_computation_backward_v2ILj320EEviiiiiiPKiS1_S1_S1_PKfS3_PfS4_S4_)
        /*0170*/ 	.word	0x00000000


	//----- nvinfo : EIATTR_MIN_STACK_SIZE
	.align		4
.L_61:
        /*0174*/ 	.byte	0x04, 0x12
        /*0176*/ 	.short	(.L_63 - .L_62)
	.align		4
.L_62:
        /*0178*/ 	.word	index@(_Z39attention_value_computation_backward_v2ILj128EEviiiiiiPKiS1_S1_S1_PKfS3_PfS4_S4_)
        /*017c*/ 	.word	0x00000000


	//----- nvinfo : EIATTR_MIN_STACK_SIZE
	.align		4
.L_63:
        /*0180*/ 	.byte	0x04, 0x12
        /*0182*/ 	.short	(.L_65 - .L_64)
	.align		4
.L_64:
        /*0184*/ 	.word	index@(_Z39attention_value_computation_backward_v2ILj64EEviiiiiiPKiS1_S1_S1_PKfS3_PfS4_S4_)
        /*0188*/ 	.word	0x00000000


	//----- nvinfo : EIATTR_MIN_STACK_SIZE
	.align		4
.L_65:
        /*018c*/ 	.byte	0x04, 0x12
        /*018e*/ 	.short	(.L_67 - .L_66)
	.align		4
.L_66:
        /*0190*/ 	.word	index@(_Z39attention_value_computation_backward_v2ILj32EEviiiiiiPKiS1_S1_S1_PKfS3_PfS4_S4_)
        /*0194*/ 	.word	0x00000000


	//----- nvinfo : EIATTR_MIN_STACK_SIZE
	.align		4
.L_67:
        /*0198*/ 	.byte	0x04, 0x12
        /*019a*/ 	.short	(.L_69 - .L_68)
	.align		4
.L_68:
        /*019c*/ 	.word	index@(_Z39attention_value_computation_backward_v2ILj16EEviiiiiiPKiS1_S1_S1_PKfS3_PfS4_S4_)
        /*01a0*/ 	.word	0x00000000


	//----- nvinfo : EIATTR_MIN_STACK_SIZE
	.align		4
.L_69:
        /*01a4*/ 	.byte	0x04, 0x12
        /*01a6*/ 	.short	(.L_71 - .L_70)
	.align		4
.L_70:
        /*01a8*/ 	.word	index@(_Z38attention_value_computation_forward_v2ILj512EEviiiiiiPKiS1_S1_S1_PKfS3_Pf)
        /*01ac*/ 	.word	0x00000000


	//----- nvinfo : EIATTR_MIN_STACK_SIZE
	.align		4
.L_71:
        /*01b0*/ 	.byte	0x04, 0x12
        /*01b2*/ 	.short	(.L_73 - .L_72)
	.align		4
.L_72:
        /*01b4*/ 	.word	index@(_Z38attention_value_computation_forward_v2ILj384EEviiiiiiPKiS1_S1_S1_PKfS3_Pf)
        /*01b8*/ 	.word	0x00000000


	//----- nvinfo : EIATTR_MIN_STACK_SIZE
	.align		4
.L_73:
        /*01bc*/ 	.byte	0x04, 0x12
        /*01be*/ 	.short	(.L_75 - .L_74)
	.align		4
.L_74:
        /*01c0*/ 	.word	index@(_Z38attention_value_computation_forward_v2ILj320EEviiiiiiPKiS1_S1_S1_PKfS3_Pf)
        /*01c4*/ 	.word	0x00000000


	//----- nvinfo : EIATTR_MIN_STACK_SIZE
	.align		4
.L_75:
        /*01c8*/ 	.byte	0x04, 0x12
        /*01ca*/ 	.short	(.L_77 - .L_76)
	.align		4
.L_76:
        /*01cc*/ 	.word	index@(_Z38attention_value_computation_forward_v2ILj128EEviiiiiiPKiS1_S1_S1_PKfS3_Pf)
        /*01d0*/ 	.word	0x00000000


	//----- nvinfo : EIATTR_MIN_STACK_SIZE
	.align		4
.L_77:
        /*01d4*/ 	.byte	0x04, 0x12
        /*01d6*/ 	.short	(.L_79 - .L_78)
	.align		4
.L_78:
        /*01d8*/ 	.word	index@(_Z38attention_value_computation_forward_v2ILj64EEviiiiiiPKiS1_S1_S1_PKfS3_Pf)
        /*01dc*/ 	.word	0x00000000


	//----- nvinfo : EIATTR_MIN_STACK_SIZE
	.align		4
.L_79:
        /*01e0*/ 	.byte	0x04, 0x12
        /*01e2*/ 	.short	(.L_81 - .L_80)
	.align		4
.L_80:
        /*01e4*/ 	.word	index@(_Z38attention_value_computation_forward_v2ILj32EEviiiiiiPKiS1_S1_S1_PKfS3_Pf)
        /*01e8*/ 	.word	0x00000000


	//----- nvinfo : EIATTR_MIN_STACK_SIZE
	.align		4
.L_81:
        /*01ec*/ 	.byte	0x04, 0x12
        /*01ee*/ 	.short	(.L_83 - .L_82)
	.align		4
.L_82:
        /*01f0*/ 	.word	index@(_Z38attention_value_computation_forward_v2ILj16EEviiiiiiPKiS1_S1_S1_PKfS3_Pf)
        /*01f4*/ 	.word	0x00000000
.L_83:


//--------------------- .nv.compat                --------------------------
	.section	.nv.compat,"",@"SHT_CUDA_COMPAT_INFO"
	.align	4
        /*0000*/ 	.byte	0x02, 0x09, 0x00, 0x00, 0x02, 0x02, 0x01, 0x00, 0x02, 0x05, 0x05, 0x00, 0x03, 0x07, 0x01, 0x01
        /*0010*/ 	.byte	0x02, 0x03, 0x00, 0x00, 0x02, 0x06, 0x01, 0x00, 0x04, 0x0b, 0x08, 0x00, 0x09, 0x00, 0x00, 0x00
        /*0020*/ 	.byte	0x00, 0x00, 0x00, 0x00


//--------------------- .nv.info._Z39attention_value_computation_backward_v2ILj512EEviiiiiiPKiS1_S1_S1_PKfS3_PfS4_S4_ --------------------------
	.section	.nv.info._Z39attention_value_computation_backward_v2ILj512EEviiiiiiPKiS1_S1_S1_PKfS3_PfS4_S4_,"",@"SHT_CUDA_INFO"
	.sectionflags	@""
	.align	4


	//----- nvinfo : EIATTR_CUDA_API_VERSION
	.align		4
        /*0000*/ 	.byte	0x04, 0x37
        /*0002*/ 	.short	(.L_85 - .L_84)
.L_84:
        /*0004*/ 	.word	0x00000082


	//----- nvinfo : EIATTR_KPARAM_INFO
	.align		4
.L_85:
        /*0008*/ 	.byte	0x04, 0x17
        /*000a*/ 	.short	(.L_87 - .L_86)
.L_86:
        /*000c*/ 	.word	0x00000000
        /*0010*/ 	.short	0x000e
        /*0012*/ 	.short	0x0058
        /*0014*/ 	.byte	0x00, 0xf5, 0x21, 0x00


	//----- nvinfo : EIATTR_KPARAM_INFO
	.align		4
.L_87:
        /*0018*/ 	.byte	0x04, 0x17
        /*001a*/ 	.short	(.L_89 - .L_88)
.L_88:
        /*001c*/ 	.word	0x00000000
        /*0020*/ 	.short	0x000d
        /*0022*/ 	.short	0x0050
        /*0024*/ 	.byte	0x00, 0xf5, 0x21, 0x00


	//----- nvinfo : EIATTR_KPARAM_INFO
	.align		4
.L_89:
        /*0028*/ 	.byte	0x04, 0x17
        /*002a*/ 	.short	(.L_91 - .L_90)
.L_90:
        /*002c*/ 	.word	0x00000000
        /*0030*/ 	.short	0x000c
        /*0032*/ 	.short	0x0048
        /*0034*/ 	.byte	0x00, 0xf5, 0x21, 0x00


	//----- nvinfo : EIATTR_KPARAM_INFO
	.align		4
.L_91:
        /*0038*/ 	.byte	0x04, 0x17
        /*003a*/ 	.short	(.L_93 - .L_92)
.L_92:
        /*003c*/ 	.word	0x00000000
        /*0040*/ 	.short	0x000b
        /*0042*/ 	.short	0x0040
        /*0044*/ 	.byte	0x00, 0xf5, 0x21, 0x00


	//----- nvinfo : EIATTR_KPARAM_INFO
	.align		4
.L_93:
        /*0048*/ 	.byte	0x04, 0x17
        /*004a*/ 	.short	(.L_95 - .L_94)
.L_94:
        /*004c*/ 	.word	0x00000000
        /*0050*/ 	.short	0x000a
        /*0052*/ 	.short	0x0038
        /*0054*/ 	.byte	0x00, 0xf5, 0x21, 0x00


	//----- nvinfo : EIATTR_KPARAM_INFO
	.align		4
.L_95:
        /*0058*/ 	.byte	0x04, 0x17
        /*005a*/ 	.short	(.L_97 - .L_96)
.L_96:
        /*005c*/ 	.word	0x00000000
        /*0060*/ 	.short	0x0009
        /*0062*/ 	.short	0x0030
        /*0064*/ 	.byte	0x00, 0xf5, 0x21, 0x00


	//----- nvinfo : EIATTR_KPARAM_INFO
	.align		4
.L_97:
        /*0068*/ 	.byte	0x04, 0x17
        /*006a*/ 	.short	(.L_99 - .L_98)
.L_98:
        /*006c*/ 	.word	0x00000000
        /*0070*/ 	.short	0x0008
        /*0072*/ 	.short	0x0028
        /*0074*/ 	.byte	0x00, 0xf5, 0x21, 0x00


	//----- nvinfo : EIATTR_KPARAM_INFO
	.align		4
.L_99:
        /*0078*/ 	.byte	0x04, 0x17
        /*007a*/ 	.short	(.L_101 - .L_100)
.L_100:
        /*007c*/ 	.word	0x00000000
        /*0080*/ 	.short	0x0007
        /*0082*/ 	.short	0x0020
        /*0084*/ 	.byte	0x00, 0xf5, 0x21, 0x00


	//----- nvinfo : EIATTR_KPARAM_INFO
	.align		4
.L_101:
        /*0088*/ 	.byte	0x04, 0x17
        /*008a*/ 	.short	(.L_103 - .L_102)
.L_102:
        /*008c*/ 	.word	0x00000000
        /*0090*/ 	.short	0x0006
        /*0092*/ 	.short	0x0018
        /*0094*/ 	.byte	0x00, 0xf5, 0x21, 0x00


	//----- nvinfo : EIATTR_KPARAM_INFO
	.align		4
.L_103:
        /*0098*/ 	.byte	0x04, 0x17
        /*009a*/ 	.short	(.L_105 - .L_104)
.L_104:
        /*009c*/ 	.word	0x00000000
        /*00a0*/ 	.short	0x0005
        /*00a2*/ 	.short	0x0014
        /*00a4*/ 	.byte	0x00, 0xf0, 0x11, 0x00


	//----- nvinfo : EIATTR_KPARAM_INFO
	.align		4
.L_105:
        /*00a8*/ 	.byte	0x04, 0x17
        /*00aa*/ 	.short	(.L_107 - .L_106)
.L_106:
        /*00ac*/ 	.word	0x00000000
        /*00b0*/ 	.short	0x0004
        /*00b2*/ 	.short	0x0010
        /*00b4*/ 	.byte	0x00, 0xf0, 0x11, 0x00


	//----- nvinfo : EIATTR_KPARAM_INFO
	.align		4
.L_107:
        /*00b8*/ 	.byte	0x04, 0x17
        /*00ba*/ 	.short	(.L_109 - .L_108)
.L_108:
        /*00bc*/ 	.word	0x00000000
        /*00c0*/ 	.short	0x0003
        /*00c2*/ 	.short	0x000c
        /*00c4*/ 	.byte	0x00, 0xf0, 0x11, 0x00


	//----- nvinfo : EIATTR_KPARAM_INFO
	.align		4
.L_109:
        /*00c8*/ 	.byte	0x04, 0x17
        /*00ca*/ 	.short	(.L_111 - .L_110)
.L_110:
        /*00cc*/ 	.word	0x00000000
        /*00d0*/ 	.short	0x0002
        /*00d2*/ 	.short	0x0008
        /*00d4*/ 	.byte	0x00, 0xf0, 0x11, 0x00


	//----- nvinfo : EIATTR_KPARAM_INFO
	.align		4
.L_111:
        /*00d8*/ 	.byte	0x04, 0x17
        /*00da*/ 	.short	(.L_113 - .L_112)
.L_112:
        /*00dc*/ 	.word	0x00000000
        /*00e0*/ 	.short	0x0001
        /*00e2*/ 	.short	0x0004
        /*00e4*/ 	.byte	0x00, 0xf0, 0x11, 0x00


	//----- nvinfo : EIATTR_KPARAM_INFO
	.align		4
.L_113:
        /*00e8*/ 	.byte	0x04, 0x17
        /*00ea*/ 	.short	(.L_115 - .L_114)
.L_114:
        /*00ec*/ 	.word	0x00000000
        /*00f0*/ 	.short	0x0000
        /*00f2*/ 	.short	0x0000
        /*00f4*/ 	.byte	0x00, 0xf0, 0x11, 0x00


	//----- nvinfo : EIATTR_SPARSE_MMA_MASK
	.align		4
.L_115:
        /*00f8*/ 	.byte	0x03, 0x50
        /*00fa*/ 	.short	0x0000


	//----- nvinfo : EIATTR_MAXREG_COUNT
	.align		4
        /*00fc*/ 	.byte	0x03, 0x1b
        /*00fe*/ 	.short	0x00ff


	//----- nvinfo : EIATTR_NUM_BARRIERS
	.align		4
        /*0100*/ 	.byte	0x02, 0x4c
        /*0102*/ 	.byte	0x01
	.zero		1


	//----- nvinfo : EIATTR_MERCURY_ISA_VERSION
	.align		4
        /*0104*/ 	.byte	0x03, 0x5f
        /*0106*/ 	.short	0x0101


	//----- nvinfo : EIATTR_VRC_CTA_INIT_COUNT
	.align		4
        /*0108*/ 	.byte	0x02, 0x4a
	.zero		1
	.zero		1


	//----- nvinfo : EIATTR_EXIT_INSTR_OFFSETS
	.align		4
        /*010c*/ 	.byte	0x04, 0x1c
        /*010e*/ 	.short	(.L_117 - .L_116)


	//   ....[0]....
.L_116:
        /*0110*/ 	.word	0x00000090


	//   ....[1]....
        /*0114*/ 	.word	0x00002590


	//   ....[2]....
        /*0118*/ 	.word	0x000026a0


	//----- nvinfo : EIATTR_CRS_STACK_SIZE
	.align		4
.L_117:
        /*011c*/ 	.byte	0x04, 0x1e
        /*011e*/ 	.short	(.L_119 - .L_118)
.L_118:
        /*0120*/ 	.word	0x00000000


	//----- nvinfo : EIATTR_CBANK_PARAM_SIZE
	.align		4
.L_119:
        /*0124*/ 	.byte	0x03, 0x19
        /*0126*/ 	.short	0x0060


	//----- nvinfo : EIATTR_PARAM_CBANK
	.align		4
        /*0128*/ 	.byte	0x04, 0x0a
        /*012a*/ 	.short	(.L_121 - .L_120)
	.align		4
.L_120:
        /*012c*/ 	.word	index@(.nv.constant0._Z39attention_value_computation_backward_v2ILj512EEviiiiiiPKiS1_S1_S1_PKfS3_PfS4_S4_)
        /*0130*/ 	.short	0x0380
        /*0132*/ 	.short	0x0060


	//----- nvinfo : EIATTR_SW_WAR
	.align		4
.L_121:
        /*0134*/ 	.byte	0x04, 0x36
        /*0136*/ 	.short	(.L_123 - .L_122)
.L_122:
        /*0138*/ 	.word	0x00000008
.L_123:


//--------------------- .nv.info._Z39attention_value_computation_backward_v2ILj384EEviiiiiiPKiS1_S1_S1_PKfS3_PfS4_S4_ --------------------------
	.section	.nv.info._Z39attention_value_computation_backward_v2ILj384EEviiiiiiPKiS1_S1_S1_PKfS3_PfS4_S4_,"",@"SHT_CUDA_INFO"
	.sectionflags	@""
	.align	4


	//----- nvinfo : EIATTR_CUDA_API_VERSION
	.align		4
        /*0000*/ 	.byte	0x04, 0x37
        /*0002*/ 	.short	(.L_125 - .L_124)
.L_124:
        /*0004*/ 	.word	0x00000082


	//----- nvinfo : EIATTR_KPARAM_INFO
	.align		4
.L_125:
        /*0008*/ 	.byte	0x04, 0x17
        /*000a*/ 	.short	(.L_127 - .L_126)
.L_126:
        /*000c*/ 	.word	0x00000000
        /*0010*/ 	.short	0x000e
        /*0012*/ 	.short	0x0058
        /*0014*/ 	.byte	0x00, 0xf5, 0x21, 0x00


	//----- nvinfo : EIATTR_KPARAM_INFO
	.align		4
.L_127:
        /*0018*/ 	.byte	0x04, 0x17
        /*001a*/ 	.short	(.L_129 - .L_128)
.L_128:
        /*001c*/ 	.word	0x00000000
        /*0020*/ 	.short	0x000d
        /*0022*/ 	.short	0x0050
        /*0024*/ 	.byte	0x00, 0xf5, 0x21, 0x00


	//----- nvinfo : EIATTR_KPARAM_INFO
	.align		4
.L_129:
        /*0028*/ 	.byte	0x04, 0x17
        /*002a*/ 	.short	(.L_131 - .L_130)
.L_130:
        /*002c*/ 	.word	0x00000000
        /*0030*/ 	.short	0x000c
        /*0032*/ 	.short	0x0048
        /*0034*/ 	.byte	0x00, 0xf5, 0x21, 0x00


	//----- nvinfo : EIATTR_KPARAM_INFO
	.align		4
.L_131:
        /*0038*/ 	.byte	0x04, 0x17
        /*003a*/ 	.short	(.L_133 - .L_132)
.L_132:
        /*003c*/ 	.word	0x00000000
        /*0040*/ 	.short	0x000b
        /*0042*/ 	.short	0x0040
        /*0044*/ 	.byte	0x00, 0xf5, 0x21, 0x00


	//----- nvinfo : EIATTR_KPARAM_INFO
	.align		4
.L_133:
        /*0048*/ 	.byte	0x04, 0x17
        /*004a*/ 	.short	(.L_135 - .L_134)
.L_134:
        /*004c*/ 	.word	0x00000000
        /*0050*/ 	.short	0x000a
        /*0052*/ 	.short	0x0038
        /*0054*/ 	.byte	0x00, 0xf5, 0x21, 0x00


	//----- nvinfo : EIATTR_KPARAM_INFO
	.align		4
.L_135:
        /*0058*/ 	.byte	0x04, 0x17
        /*005a*/ 	.short	(.L_137 - .L_136)
.L_136:
        /*005c*/ 	.word	0x00000000
        /*0060*/ 	.short	0x0009
        /*0062*/ 	.short	0x0030
        /*0064*/ 	.byte	0x00, 0xf5, 0x21, 0x00


	//----- nvinfo : EIATTR_KPARAM_INFO
	.align		4
.L_137:
        /*0068*/ 	.byte	0x04, 0x17
        /*006a*/ 	.short	(.L_139 - .L_138)
.L_138:
        /*006c*/ 	.word	0x00000000
        /*0070*/ 	.short	0x0008
        /*0072*/ 	.short	0x0028
        /*0074*/ 	.byte	0x00, 0xf5, 0x21, 0x00


	//----- nvinfo : EIATTR_KPARAM_INFO
	.align		4
.L_139:
        /*0078*/ 	.byte	0x04, 0x17
        /*007a*/ 	.short	(.L_141 - .L_140)
.L_140:
        /*007c*/ 	.word	0x00000000
        /*0080*/ 	.short	0x0007
        /*0082*/ 	.short	0x0020
        /*0084*/ 	.byte	0x00, 0xf5, 0x21, 0x00


	//----- nvinfo : EIATTR_KPARAM_INFO
	.align		4
.L_141:
        /*0088*/ 	.byte	0x04, 0x17
        /*008a*/ 	.short	(.L_143 - .L_142)
.L_142:
        /*008c*/ 	.word	0x00000000
        /*0090*/ 	.short	0x0006
        /*0092*/ 	.short	0x0018
        /*0094*/ 	.byte	0x00, 0xf5, 0x21, 0x00


	//----- nvinfo : EIATTR_KPARAM_INFO
	.align		4
.L_143:
        /*0098*/ 	.byte	0x04, 0x17
        /*009a*/ 	.short	(.L_145 - .L_144)
.L_144:
        /*009c*/ 	.word	0x00000000
        /*00a0*/ 	.short	0x0005
        /*00a2*/ 	.short	0x0014
        /*00a4*/ 	.byte	0x00, 0xf0, 0x11, 0x00


	//----- nvinfo : EIATTR_KPARAM_INFO
	.align		4
.L_145:
        /*00a8*/ 	.byte	0x04, 0x17
        /*00aa*/ 	.short	(.L_147 - .L_146)
.L_146:
        /*00ac*/ 	.word	0x00000000
        /*00b0*/ 	.short	0x0004
        /*00b2*/ 	.short	0x0010
        /*00b4*/ 	.byte	0x00, 0xf0, 0x11, 0x00


	//----- nvinfo : EIATTR_KPARAM_INFO
	.align		4
.L_147:
        /*00b8*/ 	.byte	0x04, 0x17
        /*00ba*/ 	.short	(.L_149 - .L_148)
.L_148:
        /*00bc*/ 	.word	0x00000000
        /*00c0*/ 	.short	0x0003
        /*00c2*/ 	.short	0x000c
        /*00c4*/ 	.byte	0x00, 0xf0, 0x11, 0x00


	//----- nvinfo : EIATTR_KPARAM_INFO
	.align		4
.L_149:
        /*00c8*/ 	.byte	0x04, 0x17
        /*00ca*/ 	.short	(.L_151 - .L_150)
.L_150:
        /*00cc*/ 	.word	0x00000000
        /*00d0*/ 	.short	0x0002
        /*00d2*/ 	.short	0x0008
        /*00d4*/ 	.byte	0x00, 0xf0, 0x11, 0x00


	//----- nvinfo : EIATTR_KPARAM_INFO
	.align		4
.L_151:
        /*00d8*/ 	.byte	0x04, 0x17
        /*00da*/ 	.short	(.L_153 - .L_152)
.L_152:
        /*00dc*/ 	.word	0x00000000
        /*00e0*/ 	.short	0x0001
        /*00e2*/ 	.short	0x0004
        /*00e4*/ 	.byte	0x00, 0xf0, 0x11, 0x00


	//----- nvinfo : EIATTR_KPARAM_INFO
	.align		4
.L_153:
        /*00e8*/ 	.byte	0x04, 0x17
        /*00ea*/ 	.short	(.L_155 - .L_154)
.L_154:
        /*00ec*/ 	.word	0x00000000
        /*00f0*/ 	.short	0x0000
        /*00f2*/ 	.short	0x0000
        /*00f4*/ 	.byte	0x00, 0xf0, 0x11, 0x00


	//----- nvinfo : EIATTR_SPARSE_MMA_MASK
	.align		4
.L_155:
        /*00f8*/ 	.byte	0x03, 0x50
        /*00fa*/ 	.short	0x0000


	//----- nvinfo : EIATTR_MAXREG_COUNT
	.align		4
        /*00fc*/ 	.byte	0x03, 0x1b
        /*00fe*/ 	.short	0x00ff


	//----- nvinfo : EIATTR_NUM_BARRIERS
	.align		4
        /*0100*/ 	.byte	0x02, 0x4c
        /*0102*/ 	.byte	0x01
	.zero		1


	//----- nvinfo : EIATTR_MERCURY_ISA_VERSION
	.align		4
        /*0104*/ 	.byte	0x03, 0x5f
        /*0106*/ 	.short	0x0101


	//----- nvinfo : EIATTR_VRC_CTA_INIT_COUNT
	.align		4
        /*0108*/ 	.byte	0x02, 0x4a
	.zero		1
	.zero		1


	//----- nvinfo : EIATTR_EXIT_INSTR_OFFSETS
	.align		4
        /*010c*/ 	.byte	0x04, 0x1c
        /*010e*/ 	.short	(.L_157 - .L_156)


	//   ....[0]....
.L_156:
        /*0110*/ 	.word	0x00000090


	//   ....[1]....
        /*0114*/ 	.word	0x00002590


	//   ....[2]....
        /*0118*/ 	.word	0x000026a0


	//----- nvinfo : EIATTR_CRS_STACK_SIZE
	.align		4
.L_157:
        /*011c*/ 	.byte	0x04, 0x1e
        /*011e*/ 	.short	(.L_159 - .L_158)
.L_158:
        /*0120*/ 	.word	0x00000000


	//----- nvinfo : EIATTR_CBANK_PARAM_SIZE
	.align		4
.L_159:
        /*0124*/ 	.byte	0x03, 0x19
        /*0126*/ 	.short	0x0060


	//----- nvinfo : EIATTR_PARAM_CBANK
	.align		4
        /*0128*/ 	.byte	0x04, 0x0a
        /*012a*/ 	.short	(.L_161 - .L_160)
	.align		4
.L_160:
        /*012c*/ 	.word	index@(.nv.constant0._Z39attention_value_computation_backward_v2ILj384EEviiiiiiPKiS1_S1_S1_PKfS3_PfS4_S4_)
        /*0130*/ 	.short	0x0380
        /*0132*/ 	.short	0x0060


	//----- nvinfo : EIATTR_SW_WAR
	.align		4
.L_161:
        /*0134*/ 	.byte	0x04, 0x36
        /*0136*/ 	.short	(.L_163 - .L_162)
.L_162:
        /*0138*/ 	.word	0x00000008
.L_163:


//--------------------- .nv.info._Z39attention_value_computation_backward_v2ILj320EEviiiiiiPKiS1_S1_S1_PKfS3_PfS4_S4_ --------------------------
	.section	.nv.info._Z39attention_value_computation_backward_v2ILj320EEviiiiiiPKiS1_S1_S1_PKfS3_PfS4_S4_,"",@"SHT_CUDA_INFO"
	.sectionflags	@""
	.align	4


	//----- nvinfo : EIATTR_CUDA_API_VERSION
	.align		4
        /*0000*/ 	.byte	0x04, 0x37
        /*0002*/ 	.short	(.L_165 - .L_164)
.L_164:
        /*0004*/ 	.word	0x00000082


	//----- nvinfo : EIATTR_KPARAM_INFO
	.align		4
.L_165:
        /*0008*/ 	.byte	0x04, 0x17
        /*000a*/ 	.short	(.L_167 - .L_166)
.L_166:
        /*000c*/ 	.word	0x00000000
        /*0010*/ 	.short	0x000e
        /*0012*/ 	.short	0x0058
        /*0014*/ 	.byte	0x00, 0xf5, 0x21, 0x00


	//----- nvinfo : EIATTR_KPARAM_INFO
	.align		4
.L_167:
        /*0018*/ 	.byte	0x04, 0x17
        /*001a*/ 	.short	(.L_169 - .L_168)
.L_168:
        /*001c*/ 	.word	0x00000000
        /*0020*/ 	.short	0x000d
        /*0022*/ 	.short	0x0050
        /*0024*/ 	.byte	0x00, 0xf5, 0x21, 0x00


	//----- nvinfo : EIATTR_KPARAM_INFO
	.align		4
.L_169:
        /*0028*/ 	.byte	0x04, 0x17
        /*002a*/ 	.short	(.L_171 - .L_170)
.L_170:
        /*002c*/ 	.word	0x00000000
        /*0030*/ 	.short	0x000c
        /*0032*/ 	.short	0x0048
        /*0034*/ 	.byte	0x00, 0xf5, 0x21, 0x00


	//----- nvinfo : EIATTR_KPARAM_INFO
	.align		4
.L_171:
        /*0038*/ 	.byte	0x04, 0x17
        /*003a*/ 	.short	(.L_173 - .L_172)
.L_172:
        /*003c*/ 	.word	0x00000000
        /*0040*/ 	.short	0x000b
        /*0042*/ 	.short	0x0040
        /*0044*/ 	.byte	0x00, 0xf5, 0x21, 0x00


	//----- nvinfo : EIATTR_KPARAM_INFO
	.align		4
.L_173:
        /*0048*/ 	.byte	0x04, 0x17
        /*004a*/ 	.short	(.L_175 - .L_174)
.L_174:
        /*004c*/ 	.word	0x00000000
        /*0050*/ 	.short	0x000a
        /*0052*/ 	.short	0x0038
        /*0054*/ 	.byte	0x00, 0xf5, 0x21, 0x00


	//----- nvinfo : EIATTR_KPARAM_INFO
	.align		4
.L_175:
        /*0058*/ 	.byte	0x04, 0x17
        /*005a*/ 	.short	(.L_177 - .L_176)
.L_176:
        /*005c*/ 	.word	0x00000000
        /*0060*/ 	.short	0x0009
        /*0062*/ 	.short	0x0030
        /*0064*/ 	.byte	0x00, 0xf5, 0x21, 0x00


	//----- nvinfo : EIATTR_KPARAM_INFO
	.align		4
.L_177:
        /*0068*/ 	.byte	0x04, 0x17
        /*006a*/ 	.short	(.L_179 - .L_178)
.L_178:
        /*006c*/ 	.word	0x00000000
        /*0070*/ 	.short	0x0008
        /*0072*/ 	.short	0x0028
        /*0074*/ 	.byte	0x00, 0xf5, 0x21, 0x00


	//----- nvinfo : EIATTR_KPARAM_INFO
	.align		4
.L_179:
        /*0078*/ 	.byte	0x04, 0x17
        /*007a*/ 	.short	(.L_181 - .L_180)
.L_180:
        /*007c*/ 	.word	0x00000000
        /*0080*/ 	.short	0x0007
        /*0082*/ 	.short	0x0020
        /*0084*/ 	.byte	0x00, 0xf5, 0x21, 0x00


	//----- nvinfo : EIATTR_KPARAM_INFO
	.align		4
.L_181:
        /*0088*/ 	.byte	0x04, 0x17
        /*008a*/ 	.short	(.L_183 - .L_182)
.L_182:
        /*008c*/ 	.word	0x00000000
        /*0090*/ 	.short	0x0006
        /*0092*/ 	.short	0x0018
        /*0094*/ 	.byte	0x00, 0xf5, 0x21, 0x00


	//----- nvinfo : EIATTR_KPARAM_INFO
	.align		4
.L_183:
        /*0098*/ 	.byte	0x04, 0x17
        /*009a*/ 	.short	(.L_185 - .L_184)
.L_184:
        /*009c*/ 	.word	0x00000000
        /*00a0*/ 	.short	0x0005
        /*00a2*/ 	.short	0x0014
        /*00a4*/ 	.byte	0x00, 0xf0, 0x11, 0x00


	//----- nvinfo : EIATTR_KPARAM_INFO
	.align		4
.L_185:
        /*00a8*/ 	.byte	0x04, 0x17
        /*00aa*/ 	.short	(.L_187 - .L_186)
.L_186:
        /*00ac*/ 	.word	0x00000000
        /*00b0*/ 	.short	0x0004
        /*00b2*/ 	.short	0x0010
        /*00b4*/ 	.byte	0x00, 0xf0, 0x11, 0x00


	//----- nvinfo : EIATTR_KPARAM_INFO
	.align		4
.L_187:
        /*00b8*/ 	.byte	0x04, 0x17
        /*00ba*/ 	.short	(.L_189 - .L_188)
.L_188:
        /*00bc*/ 	.word	0x00000000
        /*00c0*/ 	.short	0x0003
        /*00c2*/ 	.short	0x000c
        /*00c4*/ 	.byte	0x00, 0xf0, 0x11, 0x00


	//----- nvinfo : EIATTR_KPARAM_INFO
	.align		4
.L_189:
        /*00c8*/ 	.byte	0x04, 0x17
        /*00ca*/ 	.short	(.L_191 - .L_190)
.L_190:
        /*00cc*/ 	.word	0x00000000
        /*00d0*/ 	.short	0x0002
        /*00d2*/ 	.short	0x0008
        /*00d4*/ 	.byte	0x00, 0xf0, 0x11, 0x00


	//----- nvinfo : EIATTR_KPARAM_INFO
	.align		4
.L_191:
        /*00d8*/ 	.byte	0x04, 0x17
        /*00da*/ 	.short	(.L_193 - .L_192)
.L_192:
        /*00dc*/ 	.word	0x00000000
        /*00e0*/ 	.short	0x0001
        /*00e2*/ 	.short	0x0004
        /*00e4*/ 	.byte	0x00, 0xf0, 0x11, 0x00


	//----- nvinfo : EIATTR_KPARAM_INFO
	.align		4
.L_193:
        /*00e8*/ 	.byte	0x04, 0x17
        /*00ea*/ 	.short	(.L_195 - .L_194)
.L_194:
        /*00ec*/ 	.word	0x00000000
        /*00f0*/ 	.short	0x0000
        /*00f2*/ 	.short	0x0000
        /*00f4*/ 	.byte	0x00, 0xf0, 0x11, 0x00


	//----- nvinfo : EIATTR_SPARSE_MMA_MASK
	.align		4
.L_195:
        /*00f8*/ 	.byte	0x03, 0x50
        /*00fa*/ 	.short	0x0000


	//----- nvinfo : EIATTR_MAXREG_COUNT
	.align		4
        /*00fc*/ 	.byte	0x03, 0x1b
        /*00fe*/ 	.short	0x00ff


	//----- nvinfo : EIATTR_NUM_BARRIERS
	.align		4
        /*0100*/ 	.byte	0x02, 0x4c
        /*0102*/ 	.byte	0x01
	.zero		1


	//----- nvinfo : EIATTR_MERCURY_ISA_VERSION
	.align		4
        /*0104*/ 	.byte	0x03, 0x5f
        /*0106*/ 	.short	0x0101


	//----- nvinfo : EIATTR_VRC_CTA_INIT_COUNT
	.align		4
        /*0108*/ 	.byte	0x02, 0x4a
	.zero		1
	.zero		1


	//----- nvinfo : EIATTR_EXIT_INSTR_OFFSETS
	.align		4
        /*010c*/ 	.byte	0x04, 0x1c
        /*010e*/ 	.short	(.L_197 - .L_196)


	//   ....[0]....
.L_196:
        /*0110*/ 	.word	0x00000090


	//   ....[1]....
        /*0114*/ 	.word	0x00002590


	//   ....[2]....
        /*0118*/ 	.word	0x000026a0


	//----- nvinfo : EIATTR_CRS_STACK_SIZE
	.align		4
.L_197:
        /*011c*/ 	.byte	0x04, 0x1e
        /*011e*/ 	.short	(.L_199 - .L_198)
.L_198:
        /*0120*/ 	.word	0x00000000


	//----- nvinfo : EIATTR_CBANK_PARAM_SIZE
	.align		4
.L_199:
        /*0124*/ 	.byte	0x03, 0x19
        /*0126*/ 	.short	0x0060


	//----- nvinfo : EIATTR_PARAM_CBANK
	.align		4
        /*0128*/ 	.byte	0x04, 0x0a
        /*012a*/ 	.short	(.L_201 - .L_200)
	.align		4
.L_200:
        /*012c*/ 	.word	index@(.nv.constant0._Z39attention_value_computation_backward_v2ILj320EEviiiiiiPKiS1_S1_S1_PKfS3_PfS4_S4_)
        /*0130*/ 	.short	0x0380
        /*0132*/ 	.short	0x0060


	//----- nvinfo : EIATTR_SW_WAR
	.align		4
.L_201:
        /*0134*/ 	.byte	0x04, 0x36
        /*0136*/ 	.short	(.L_203 - .L_202)
.L_202:
        /*0138*/ 	.word	0x00000008
.L_203:


//--------------------- .nv.info._Z39attention_value_computation_backward_v2ILj128EEviiiiiiPKiS1_S1_S1_PKfS3_PfS4_S4_ --------------------------
	.section	.nv.info._Z39attention_value_computation_backward_v2ILj128EEviiiiiiPKiS1_S1_S1_PKfS3_PfS4_S4_,"",@"SHT_CUDA_INFO"
	.sectionflags	@""
	.align	4


	//----- nvinfo : EIATTR_CUDA_API_VERSION
	.align		4
        /*0000*/ 	.byte	0x04, 0x37
        /*0002*/ 	.short	(.L_205 - .L_204)
.L_204:
        /*0004*/ 	.word	0x00000082


	//----- nvinfo : EIATTR_KPARAM_INFO
	.align		4
.L_205:
        /*0008*/ 	.byte	0x04, 0x17
        /*000a*/ 	.short	(.L_207 - .L_206)
.L_206:
        /*000c*/ 	.word	0x00000000
        /*0010*/ 	.short	0x000e
        /*0012*/ 	.short	0x0058
        /*0014*/ 	.byte	0x00, 0xf5, 0x21, 0x00


	//----- nvinfo : EIATTR_KPARAM_INFO
	.align		4
.L_207:
        /*0018*/ 	.byte	0x04, 0x17
        /*001a*/ 	.short	(.L_209 - .L_208)
.L_208:
        /*001c*/ 	.word	0x00000000
        /*0020*/ 	.short	0x000d
        /*0022*/ 	.short	0x0050
        /*0024*/ 	.byte	0x00, 0xf5, 0x21, 0x00


	//----- nvinfo : EIATTR_KPARAM_INFO
	.align		4
.L_209:
        /*0028*/ 	.byte	0x04, 0x17
        /*002a*/ 	.short	(.L_211 - .L_210)
.L_210:
        /*002c*/ 	.word	0x00000000
        /*0030*/ 	.short	0x000c
        /*0032*/ 	.short	0x0048
        /*0034*/ 	.byte	0x00, 0xf5, 0x21, 0x00


	//----- nvinfo : EIATTR_KPARAM_INFO
	.align		4
.L_211:
        /*0038*/ 	.byte	0x04, 0x17
        /*003a*/ 	.short	(.L_213 - .L_212)
.L_212:
        /*003c*/ 	.word	0x00000000
        /*0040*/ 	.short	0x000b
        /*0042*/ 	.short	0x0040
        /*0044*/ 	.byte	0x00, 0xf5, 0x21, 0x00


	//----- nvinfo : EIATTR_KPARAM_INFO
	.align		4
.L_213:
        /*0048*/ 	.byte	0x04, 0x17
        /*004a*/ 	.short	(.L_215 - .L_214)
.L_214:
        /*004c*/ 	.word	0x00000000
        /*0050*/ 	.short	0x000a
        /*0052*/ 	.short	0x0038
        /*0054*/ 	.byte	0x00, 0xf5, 0x21, 0x00


	//----- nvinfo : EIATTR_KPARAM_INFO
	.align		4
.L_215:
        /*0058*/ 	.byte	0x04, 0x17
        /*005a*/ 	.short	(.L_217 - .L_216)
.L_216:
        /*005c*/ 	.word	0x00000000
        /*0060*/ 	.short	0x0009
        /*0062*/ 	.short	0x0030
        /*0064*/ 	.byte	0x00, 0xf5, 0x21, 0x00


	//----- nvinfo : EIATTR_KPARAM_INFO
	.align		4
.L_217:
        /*0068*/ 	.byte	0x04, 0x17
        /*006a*/ 	.short	(.L_219 - .L_218)
.L_218:
        /*006c*/ 	.word	0x00000000
        /*0070*/ 	.short	0x0008
        /*0072*/ 	.short	0x0028
        /*0074*/ 	.byte	0x00, 0xf5, 0x21, 0x00


	//----- nvinfo : EIATTR_KPARAM_INFO
	.align		4
.L_219:
        /*0078*/ 	.byte	0x04, 0x17
        /*007a*/ 	.short	(.L_221 - .L_220)
.L_220:
        /*007c*/ 	.word	0x00000000
        /*0080*/ 	.short	0x0007
        /*0082*/ 	.short	0x0020
        /*0084*/ 	.byte	0x00, 0xf5, 0x21, 0x00


	//----- nvinfo : EIATTR_KPARAM_INFO
	.align		4
.L_221:
        /*0088*/ 	.byte	0x04, 0x17
        /*008a*/ 	.short	(.L_223 - .L_222)
.L_222:
        /*008c*/ 	.word	0x00000000
        /*0090*/ 	.short	0x0006
        /*0092*/ 	.short	0x0018
        /*0094*/ 	.byte	0x00, 0xf5, 0x21, 0x00


	//----- nvinfo : EIATTR_KPARAM_INFO
	.align		4
.L_223:
        /*0098*/ 	.byte	0x04, 0x17
        /*009a*/ 	.short	(.L_225 - .L_224)
.L_224:
        /*009c*/ 	.word	0x00000000
        /*00a0*/ 	.short	0x0005
        /*00a2*/ 	.short	0x0014
        /*00a4*/ 	.byte	0x00, 0xf0, 0x11, 0x00


	//----- nvinfo : EIATTR_KPARAM_INFO
	.align		4
.L_225:
        /*00a8*/ 	.byte	0x04, 0x17
        /*00aa*/ 	.short	(.L_227 - .L_226)
.L_226:
        /*00ac*/ 	.word	0x00000000
        /*00b0*/ 	.short	0x0004
        /*00b2*/ 	.short	0x0010
        /*00b4*/ 	.byte	0x00, 0xf0, 0x11, 0x00


	//----- nvinfo : EIATTR_KPARAM_INFO
	.align		4
.L_227:
        /*00b8*/ 	.byte	0x04, 0x17
        /*00ba*/ 	.short	(.L_229 - .L_228)
.L_228:
        /*00bc*/ 	.word	0x00000000
        /*00c0*/ 	.short	0x0003
        /*00c2*/ 	.short	0x000c
        /*00c4*/ 	.byte	0x00, 0xf0, 0x11, 0x00


	//----- nvinfo : EIATTR_KPARAM_INFO
	.align		4
.L_229:
        /*00c8*/ 	.byte	0x04, 0x17
        /*00ca*/ 	.short	(.L_231 - .L_230)
.L_230:
        /*00cc*/ 	.word	0x00000000
        /*00d0*/ 	.short	0x0002
        /*00d2*/ 	.short	0x0008
        /*00d4*/ 	.byte	0x00, 0xf0, 0x11, 0x00


	//----- nvinfo : EIATTR_KPARAM_INFO
	.align		4
.L_231:
        /*00d8*/ 	.byte	0x04, 0x17
        /*00da*/ 	.short	(.L_233 - .L_232)
.L_232:
        /*00dc*/ 	.word	0x00000000
        /*00e0*/ 	.short	0x0001
        /*00e2*/ 	.short	0x0004
        /*00e4*/ 	.byte	0x00, 0xf0, 0x11, 0x00


	//----- nvinfo : EIATTR_KPARAM_INFO
	.align		4
.L_233:
        /*00e8*/ 	.byte	0x04, 0x17
        /*00ea*/ 	.short	(.L_235 - .L_234)
.L_234:
        /*00ec*/ 	.word	0x00000000
        /*00f0*/ 	.short	0x0000
        /*00f2*/ 	.short	0x0000
        /*00f4*/ 	.byte	0x00, 0xf0, 0x11, 0x00


	//----- nvinfo : EIATTR_SPARSE_MMA_MASK
	.align		4
.L_235:
        /*00f8*/ 	.byte	0x03, 0x50
        /*00fa*/ 	.short	0x0000


	//----- nvinfo : EIATTR_MAXREG_COUNT
	.align		4
        /*00fc*/ 	.byte	0x03, 0x1b
        /*00fe*/ 	.short	0x00ff


	//----- nvinfo : EIATTR_NUM_BARRIERS
	.align		4
        /*0100*/ 	.byte	0x02, 0x4c
        /*0102*/ 	.byte	0x01
	.zero		1


	//----- nvinfo : EIATTR_MERCURY_ISA_VERSION
	.align		4
        /*0104*/ 	.byte	0x03, 0x5f
        /*0106*/ 	.short	0x0101


	//----- nvinfo : EIATTR_VRC_CTA_INIT_COUNT
	.align		4
        /*0108*/ 	.byte	0x02, 0x4a
	.zero		1
	.zero		1


	//----- nvinfo : EIATTR_EXIT_INSTR_OFFSETS
	.align		4
        /*010c*/ 	.byte	0x04, 0x1c
        /*010e*/ 	.short	(.L_237 - .L_236)


	//   ....[0]....
.L_236:
        /*0110*/ 	.word	0x00000090


	//   ....[1]....
        /*0114*/ 	.word	0x00002590


	//   ....[2]....
        /*0118*/ 	.word	0x000026a0


	//----- nvinfo : EIATTR_CRS_STACK_SIZE
	.align		4
.L_237:
        /*011c*/ 	.byte	0x04, 0x1e
        /*011e*/ 	.short	(.L_239 - .L_238)
.L_238:
        /*0120*/ 	.word	0x00000000


	//----- nvinfo : EIATTR_CBANK_PARAM_SIZE
	.align		4
.L_239:
        /*0124*/ 	.byte	0x03, 0x19
        /*0126*/ 	.short	0x0060


	//----- nvinfo : EIATTR_PARAM_CBANK
	.align		4
        /*0128*/ 	.byte	0x04, 0x0a
        /*012a*/ 	.short	(.L_241 - .L_240)
	.align		4
.L_240:
        /*012c*/ 	.word	index@(.nv.constant0._Z39attention_value_computation_backward_v2ILj128EEviiiiiiPKiS1_S1_S1_PKfS3_PfS4_S4_)
        /*0130*/ 	.short	0x0380
        /*0132*/ 	.short	0x0060


	//----- nvinfo : EIATTR_SW_WAR
	.align		4
.L_241:
        /*0134*/ 	.byte	0x04, 0x36
        /*0136*/ 	.short	(.L_243 - .L_242)
.L_242:
        /*0138*/ 	.word	0x00000008
.L_243:


//--------------------- .nv.info._Z39attention_value_computation_backward_v2ILj64EEviiiiiiPKiS1_S1_S1_PKfS3_PfS4_S4_ --------------------------
	.section	.nv.info._Z39attention_value_computation_backward_v2ILj64EEviiiiiiPKiS1_S1_S1_PKfS3_PfS4_S4_,"",@"SHT_CUDA_INFO"
	.sectionflags	@""
	.align	4


	//----- nvinfo : EIATTR_CUDA_API_VERSION
	.align		4
        /*0000*/ 	.byte	0x04, 0x37
        /*0002*/ 	.short	(.L_245 - .L_244)
.L_244:
        /*0004*/ 	.word	0x00000082


	//----- nvinfo : EIATTR_KPARAM_INFO
	.align		4
.L_245:
        /*0008*/ 	.byte	0x04, 0x17
        /*000a*/ 	.short	(.L_247 - .L_246)
.L_246:
        /*000c*/ 	.word	0x00000000
        /*0010*/ 	.short	0x000e
        /*0012*/ 	.short	0x0058
        /*0014*/ 	.byte	0x00, 0xf5, 0x21, 0x00


	//----- nvinfo : EIATTR_KPARAM_INFO
	.align		4
.L_247:
        /*0018*/ 	.byte	0x04, 0x17
        /*001a*/ 	.short	(.L_249 - .L_248)
.L_248:
        /*001c*/ 	.word	0x00000000
        /*0020*/ 	.short	0x000d
        /*0022*/ 	.short	0x0050
        /*0024*/ 	.byte	0x00, 0xf5, 0x21, 0x00


	//----- nvinfo : EIATTR_KPARAM_INFO
	.align		4
.L_249:
        /*0028*/ 	.byte	0x04, 0x17
        /*002a*/ 	.short	(.L_251 - .L_250)
.L_250:
        /*002c*/ 	.word	0x00000000
        /*0030*/ 	.short	0x000c
        /*0032*/ 	.short	0x0048
        /*0034*/ 	.byte	0x00, 0xf5, 0x21, 0x00


	//----- nvinfo : EIATTR_KPARAM_INFO
	.align		4
.L_251:
        /*0038*/ 	.byte	0x04, 0x17
        /*003a*/ 	.short	(.L_253 - .L_252)
.L_252:
        /*003c*/ 	.word	0x00000000
        /*0040*/ 	.short	0x000b
        /*0042*/ 	.short	0x0040
        /*0044*/ 	.byte	0x00, 0xf5, 0x21, 0x00


	//----- nvinfo : EIATTR_KPARAM_INFO
	.align		4
.L_253:
        /*0048*/ 	.byte	0x04, 0x17
        /*004a*/ 	.short	(.L_255 - .L_254)
.L_254:
        /*004c*/ 	.word	0x00000000
        /*0050*/ 	.short	0x000a
        /*0052*/ 	.short	0x0038
        /*0054*/ 	.byte	0x00, 0xf5, 0x21, 0x00


	//----- nvinfo : EIATTR_KPARAM_INFO
	.align		4
.L_255:
        /*0058*/ 	.byte	0x04, 0x17
        /*005a*/ 	.short	(.L_257 - .L_256)
.L_256:
        /*005c*/ 	.word	0x00000000
        /*0060*/ 	.short	0x0009
        /*0062*/ 	.short	0x0030
        /*0064*/ 	.byte	0x00, 0xf5, 0x21, 0x00


	//----- nvinfo : EIATTR_KPARAM_INFO
	.align		4
.L_257:
        /*0068*/ 	.byte	0x04, 0x17
        /*006a*/ 	.short	(.L_259 - .L_258)
.L_258:
        /*006c*/ 	.word	0x00000000
        /*0070*/ 	.short	0x0008
        /*0072*/ 	.short	0x0028
        /*0074*/ 	.byte	0x00, 0xf5, 0x21, 0x00


	//----- nvinfo : EIATTR_KPARAM_INFO
	.align		4
.L_259:
        /*0078*/ 	.byte	0x04, 0x17
        /*007a*/ 	.short	(.L_261 - .L_260)
.L_260:
        /*007c*/ 	.word	0x00000000
        /*0080*/ 	.short	0x0007
        /*0082*/ 	.short	0x0020
        /*0084*/ 	.byte	0x00, 0xf5, 0x21, 0x00


	//----- nvinfo : EIATTR_KPARAM_INFO
	.align		4
.L_261:
        /*0088*/ 	.byte	0x04, 0x17
        /*008a*/ 	.short	(.L_263 - .L_262)
.L_262:
        /*008c*/ 	.word	0x00000000
        /*0090*/ 	.short	0x0006
        /*0092*/ 	.short	0x0018
        /*0094*/ 	.byte	0x00, 0xf5, 0x21, 0x00


	//----- nvinfo : EIATTR_KPARAM_INFO
	.align		4
.L_263:
        /*0098*/ 	.byte	0x04, 0x17
        /*009a*/ 	.short	(.L_265 - .L_264)
.L_264:
        /*009c*/ 	.word	0x00000000
        /*00a0*/ 	.short	0x0005
        /*00a2*/ 	.short	0x0014
        /*00a4*/ 	.byte	0x00, 0xf0, 0x11, 0x00


	//----- nvinfo : EIATTR_KPARAM_INFO
	.align		4
.L_265:
        /*00a8*/ 	.byte	0x04, 0x17
        /*00aa*/ 	.short	(.L_267 - .L_266)
.L_266:
        /*00ac*/ 	.word	0x00000000
        /*00b0*/ 	.short	0x0004
        /*00b2*/ 	.short	0x0010
        /*00b4*/ 	.byte	0x00, 0xf0, 0x11, 0x00


	//----- nvinfo : EIATTR_KPARAM_INFO
	.align		4
.L_267:
        /*00b8*/ 	.byte	0x04, 0x17
        /*00ba*/ 	.short	(.L_269 - .L_268)
.L_268:
        /*00bc*/ 	.word	0x00000000
        /*00c0*/ 	.short	0x0003
        /*00c2*/ 	.short	0x000c
        /*00c4*/ 	.byte	0x00, 0xf0, 0x11, 0x00


	//----- nvinfo : EIATTR_KPARAM_INFO
	.align		4
.L_269:
        /*00c8*/ 	.byte	0x04, 0x17
        /*00ca*/ 	.short	(.L_271 - .L_270)
.L_270:
        /*00cc*/ 	.word	0x00000000
        /*00d0*/ 	.short	0x0002
        /*00d2*/ 	.short	0x0008
        /*00d4*/ 	.byte	0x00, 0xf0, 0x11, 0x00


	//----- nvinfo : EIATTR_KPARAM_INFO
	.align		4
.L_271:
        /*00d8*/ 	.byte	0x04, 0x17
        /*00da*/ 	.short	(.L_273 - .L_272)
.L_272:
        /*00dc*/ 	.word	0x00000000
        /*00e0*/ 	.short	0x0001
        /*00e2*/ 	.short	0x0004
        /*00e4*/ 	.byte	0x00, 0xf0, 0x11, 0x00


	//----- nvinfo : EIATTR_KPARAM_INFO
	.align		4
.L_273:
        /*00e8*/ 	.byte	0x04, 0x17
        /*00ea*/ 	.short	(.L_275 - .L_274)
.L_274:
        /*00ec*/ 	.word	0x00000000
        /*00f0*/ 	.short	0x0000
        /*00f2*/ 	.short	0x0000
        /*00f4*/ 	.byte	0x00, 0xf0, 0x11, 0x00


	//----- nvinfo : EIATTR_SPARSE_MMA_MASK
	.align		4
.L_275:
        /*00f8*/ 	.byte	0x03, 0x50
        /*00fa*/ 	.short	0x0000


	//----- nvinfo : EIATTR_MAXREG_COUNT
	.align		4
        /*00fc*/ 	.byte	0x03, 0x1b
        /*00fe*/ 	.short	0x00ff


	//----- nvinfo : EIATTR_NUM_BARRIERS
	.align		4
        /*0100*/ 	.byte	0x02, 0x4c
        /*0102*/ 	.byte	0x01
	.zero		1


	//----- nvinfo : EIATTR_MERCURY_ISA_VERSION
	.align		4
        /*0104*/ 	.byte	0x03, 0x5f
        /*0106*/ 	.short	0x0101


	//----- nvinfo : EIATTR_VRC_CTA_INIT_COUNT
	.align		4
        /*0108*/ 	.byte	0x02, 0x4a
	.zero		1
	.zero		1


	//----- nvinfo : EIATTR_EXIT_INSTR_OFFSETS
	.align		4
        /*010c*/ 	.byte	0x04, 0x1c
        /*010e*/ 	.short	(.L_277 - .L_276)


	//   ....[0]....
.L_276:
        /*0110*/ 	.word	0x00000090


	//   ....[1]....
        /*0114*/ 	.word	0x00002590


	//   ....[2]....
        /*0118*/ 	.word	0x000026a0


	//----- nvinfo : EIATTR_CRS_STACK_SIZE
	.align		4
.L_277:
        /*011c*/ 	.byte	0x04, 0x1e
        /*011e*/ 	.short	(.L_279 - .L_278)
.L_278:
        /*0120*/ 	.word	0x00000000


	//----- nvinfo : EIATTR_CBANK_PARAM_SIZE
	.align		4
.L_279:
        /*0124*/ 	.byte	0x03, 0x19
        /*0126*/ 	.short	0x0060


	//----- nvinfo : EIATTR_PARAM_CBANK
	.align		4
        /*0128*/ 	.byte	0x04, 0x0a
        /*012a*/ 	.short	(.L_281 - .L_280)
	.align		4
.L_280:
        /*012c*/ 	.word	index@(.nv.constant0._Z39attention_value_computation_backward_v2ILj64EEviiiiiiPKiS1_S1_S1_PKfS3_PfS4_S4_)
        /*0130*/ 	.short	0x0380
        /*0132*/ 	.short	0x0060


	//----- nvinfo : EIATTR_SW_WAR
	.align		4
.L_281:
        /*0134*/ 	.byte	0x04, 0x36
        /*0136*/ 	.short	(.L_283 - .L_282)
.L_282:
        /*0138*/ 	.word	0x00000008
.L_283:


//--------------------- .nv.info._Z39attention_value_computation_backward_v2ILj32EEviiiiiiPKiS1_S1_S1_PKfS3_PfS4_S4_ --------------------------
	.section	.nv.info._Z39attention_value_computation_backward_v2ILj32EEviiiiiiPKiS1_S1_S1_PKfS3_PfS4_S4_,"",@"SHT_CUDA_INFO"
	.sectionflags	@""
	.align	4


	//----- nvinfo : EIATTR_CUDA_API_VERSION
	.align		4
        /*0000*/ 	.byte	0x04, 0x37
        /*0002*/ 	.short	(.L_285 - .L_284)
.L_284:
        /*0004*/ 	.word	0x00000082


	//----- nvinfo : EIATTR_KPARAM_INFO
	.align		4
.L_285:
        /*0008*/ 	.byte	0x04, 0x17
        /*000a*/ 	.short	(.L_287 - .L_286)
.L_286:
        /*000c*/ 	.word	0x00000000
        /*0010*/ 	.short	0x000e
        /*0012*/ 	.short	0x0058
        /*0014*/ 	.byte	0x00, 0xf5, 0x21, 0x00


	//----- nvinfo : EIATTR_KPARAM_INFO
	.align		4
.L_287:
        /*0018*/ 	.byte	0x04, 0x17
        /*001a*/ 	.short	(.L_289 - .L_288)
.L_288:
        /*001c*/ 	.word	0x00000000
        /*0020*/ 	.short	0x000d
        /*0022*/ 	.short	0x0050
        /*0024*/ 	.byte	0x00, 0xf5, 0x21, 0x00


	//----- nvinfo : EIATTR_KPARAM_INFO
	.align		4
.L_289:
        /*0028*/ 	.byte	0x04, 0x17
        /*002a*/ 	.short	(.L_291 - .L_290)
.L_290:
        /*002c*/ 	.word	0x00000000
        /*0030*/ 	.short	0x000c
        /*0032*/ 	.short	0x0048
        /*0034*/ 	.byte	0x00, 0xf5, 0x21, 0x00


	//----- nvinfo : EIATTR_KPARAM_INFO
	.align		4
.L_291:
        /*0038*/ 	.byte	0x04, 0x17
        /*003a*/ 	.short	(.L_293 - .L_292)
.L_292:
        /*003c*/ 	.word	0x00000000
        /*0040*/ 	.short	0x000b
        /*0042*/ 	.short	0x0040
        /*0044*/ 	.byte	0x00, 0xf5, 0x21, 0x00


	//----- nvinfo : EIATTR_KPARAM_INFO
	.align		4
.L_293:
        /*0048*/ 	.byte	0x04, 0x17
        /*004a*/ 	.short	(.L_295 - .L_294)
.L_294:
        /*004c*/ 	.word	0x00000000
        /*0050*/ 	.short	0x000a
        /*0052*/ 	.short	0x0038
        /*0054*/ 	.byte	0x00, 0xf5, 0x21, 0x00


	//----- nvinfo : EIATTR_KPARAM_INFO
	.align		4
.L_295:
        /*0058*/ 	.byte	0x04, 0x17
        /*005a*/ 	.short	(.L_297 - .L_296)
.L_296:
        /*005c*/ 	.word	0x00000000
        /*0060*/ 	.short	0x0009
        /*0062*/ 	.short	0x0030
        /*0064*/ 	.byte	0x00, 0xf5, 0x21, 0x00


	//----- nvinfo : EIATTR_KPARAM_INFO
	.align		4
.L_297:
        /*0068*/ 	.byte	0x04, 0x17
        /*006a*/ 	.short	(.L_299 - .L_298)
.L_298:
        /*006c*/ 	.word	0x00000000
        /*0070*/ 	.short	0x0008
        /*0072*/ 	.short	0x0028
        /*0074*/ 	.byte	0x00, 0xf5, 0x21, 0x00


	//----- nvinfo : EIATTR_KPARAM_INFO
	.align		4
.L_299:
        /*0078*/ 	.byte	0x04, 0x17
        /*007a*/ 	.short	(.L_301 - .L_300)
.L_300:
        /*007c*/ 	.word	0x00000000
        /*0080*/ 	.short	0x0007
        /*0082*/ 	.short	0x0020
        /*0084*/ 	.byte	0x00, 0xf5, 0x21, 0x00


	//----- nvinfo : EIATTR_KPARAM_INFO
	.align		4
.L_301:
        /*0088*/ 	.byte	0x04, 0x17
        /*008a*/ 	.short	(.L_303 - .L_302)
.L_302:
        /*008c*/ 	.word	0x00000000
        /*0090*/ 	.short	0x0006
        /*0092*/ 	.short	0x0018
        /*0094*/ 	.byte	0x00, 0xf5, 0x21, 0x00


	//----- nvinfo : EIATTR_KPARAM_INFO
	.align		4
.L_303:
        /*0098*/ 	.byte	0x04, 0x17
        /*009a*/ 	.short	(.L_305 - .L_304)
.L_304:
        /*009c*/ 	.word	0x00000000
        /*00a0*/ 	.short	0x0005
        /*00a2*/ 	.short	0x0014
        /*00a4*/ 	.byte	0x00, 0xf0, 0x11, 0x00


	//----- nvinfo : EIATTR_KPARAM_INFO
	.align		4
.L_305:
        /*00a8*/ 	.byte	0x04, 0x17
        /*00aa*/ 	.short	(.L_307 - .L_306)
.L_306:
        /*00ac*/ 	.word	0x00000000
        /*00b0*/ 	.short	0x0004
        /*00b2*/ 	.short	0x0010
        /*00b4*/ 	.byte	0x00, 0xf0, 0x11, 0x00


	//----- nvinfo : EIATTR_KPARAM_INFO
	.align		4
.L_307:
        /*00b8*/ 	.byte	0x04, 0x17
        /*00ba*/ 	.short	(.L_309 - .L_308)
.L_308:
        /*00bc*/ 	.word	0x00000000
        /*00c0*/ 	.short	0x0003
        /*00c2*/ 	.short	0x000c
        /*00c4*/ 	.byte	0x00, 0xf0, 0x11, 0x00


	//----- nvinfo : EIATTR_KPARAM_INFO
	.align		4
.L_309:
        /*00c8*/ 	.byte	0x04, 0x17
        /*00ca*/ 	.short	(.L_311 - .L_310)
.L_310:
        /*00cc*/ 	.word	0x00000000
        /*00d0*/ 	.short	0x0002
        /*00d2*/ 	.short	0x0008
        /*00d4*/ 	.byte	0x00, 0xf0, 0x11, 0x00


	//----- nvinfo : EIATTR_KPARAM_INFO
	.align		4
.L_311:
        /*00d8*/ 	.byte	0x04, 0x17
        /*00da*/ 	.short	(.L_313 - .L_312)
.L_312:
        /*00dc*/ 	.word	0x00000000
        /*00e0*/ 	.short	0x0001
        /*00e2*/ 	.short	0x0004
        /*00e4*/ 	.byte	0x00, 0xf0, 0x11, 0x00


	//----- nvinfo : EIATTR_KPARAM_INFO
	.align		4
.L_313:
        /*00e8*/ 	.byte	0x04, 0x17
        /*00ea*/ 	.short	(.L_315 - .L_314)
.L_314:
        /*00ec*/ 	.word	0x00000000
        /*00f0*/ 	.short	0x0000
        /*00f2*/ 	.short	0x0000
        /*00f4*/ 	.byte	0x00, 0xf0, 0x11, 0x00


	//----- nvinfo : EIATTR_SPARSE_MMA_MASK
	.align		4
.L_315:
        /*00f8*/ 	.byte	0x03, 0x50
        /*00fa*/ 	.short	0x0000


	//----- nvinfo : EIATTR_MAXREG_COUNT
	.align		4
        /*00fc*/ 	.byte	0x03, 0x1b
        /*00fe*/ 	.short	0x00ff


	//----- nvinfo : EIATTR_NUM_BARRIERS
	.align		4
        /*0100*/ 	.byte	0x02, 0x4c
        /*0102*/ 	.byte	0x01
	.zero		1


	//----- nvinfo : EIATTR_MERCURY_ISA_VERSION
	.align		4
        /*0104*/ 	.byte	0x03, 0x5f
        /*0106*/ 	.short	0x0101


	//----- nvinfo : EIATTR_VRC_CTA_INIT_COUNT
	.align		4
        /*0108*/ 	.byte	0x02, 0x4a
	.zero		1
	.zero		1


	//----- nvinfo : EIATTR_EXIT_INSTR_OFFSETS
	.align		4
        /*010c*/ 	.byte	0x04, 0x1c
        /*010e*/ 	.short	(.L_317 - .L_316)


	//   ....[0]....
.L_316:
        /*0110*/ 	.word	0x00000090


	//   ....[1]....
        /*0114*/ 	.word	0x00002590


	//   ....[2]....
        /*0118*/ 	.word	0x000026a0


	//----- nvinfo : EIATTR_CRS_STACK_SIZE
	.align		4
.L_317:
        /*011c*/ 	.byte	0x04, 0x1e
        /*011e*/ 	.short	(.L_319 - .L_318)
.L_318:
        /*0120*/ 	.word	0x00000000


	//----- nvinfo : EIATTR_CBANK_PARAM_SIZE
	.align		4
.L_319:
        /*0124*/ 	.byte	0x03, 0x19
        /*0126*/ 	.short	0x0060


	//----- nvinfo : EIATTR_PARAM_CBANK
	.align		4
        /*0128*/ 	.byte	0x04, 0x0a
        /*012a*/ 	.short	(.L_321 - .L_320)
	.align		4
.L_320:
        /*012c*/ 	.word	index@(.nv.constant0._Z39attention_value_computation_backward_v2ILj32EEviiiiiiPKiS1_S1_S1_PKfS3_PfS4_S4_)
        /*0130*/ 	.short	0x0380
        /*0132*/ 	.short	0x0060


	//----- nvinfo : EIATTR_SW_WAR
	.align		4
.L_321:
        /*0134*/ 	.byte	0x04, 0x36
        /*0136*/ 	.short	(.L_323 - .L_322)
.L_322:
        /*0138*/ 	.word	0x00000008
.L_323:


//--------------------- .nv.info._Z39attention_value_computation_backward_v2ILj16EEviiiiiiPKiS1_S1_S1_PKfS3_PfS4_S4_ --------------------------
	.section	.nv.info._Z39attention_value_computation_backward_v2ILj16EEviiiiiiPKiS1_S1_S1_PKfS3_PfS4_S4_,"",@"SHT_CUDA_INFO"
	.sectionflags	@""
	.align	4


	//----- nvinfo : EIATTR_CUDA_API_VERSION
	.align		4
        /*0000*/ 	.byte	0x04, 0x37
        /*0002*/ 	.short	(.L_325 - .L_324)
.L_324:
        /*0004*/ 	.word	0x00000082


	//----- nvinfo : EIATTR_KPARAM_INFO
	.align		4
.L_325:
        /*0008*/ 	.byte	0x04, 0x17
        /*000a*/ 	.short	(.L_327 - .L_326)
.L_326:
        /*000c*/ 	.word	0x00000000
        /*0010*/ 	.short	0x000e
        /*0012*/ 	.short	0x0058
        /*0014*/ 	.byte	0x00, 0xf5, 0x21, 0x00


	//----- nvinfo : EIATTR_KPARAM_INFO
	.align		4
.L_327:
        /*0018*/ 	.byte	0x04, 0x17
        /*001a*/ 	.short	(.L_329 - .L_328)
.L_328:
        /*001c*/ 	.word	0x00000000
        /*0020*/ 	.short	0x000d
        /*0022*/ 	.short	0x0050
        /*0024*/ 	.byte	0x00, 0xf5, 0x21, 0x00


	//----- nvinfo : EIATTR_KPARAM_INFO
	.align		4
.L_329:
        /*0028*/ 	.byte	0x04, 0x17
        /*002a*/ 	.short	(.L_331 - .L_330)
.L_330:
        /*002c*/ 	.word	0x00000000
        /*0030*/ 	.short	0x000c
        /*0032*/ 	.short	0x0048
        /*0034*/ 	.byte	0x00, 0xf5, 0x21, 0x00


	//----- nvinfo : EIATTR_KPARAM_INFO
	.align		4
.L_331:
        /*0038*/ 	.byte	0x04, 0x17
        /*003a*/ 	.short	(.L_333 - .L_332)
.L_332:
        /*003c*/ 	.word	0x00000000
        /*0040*/ 	.short	0x000b
        /*0042*/ 	.short	0x0040
        /*0044*/ 	.byte	0x00, 0xf5, 0x21, 0x00


	//----- nvinfo : EIATTR_KPARAM_INFO
	.align		4
.L_333:
        /*0048*/ 	.byte	0x04, 0x17
        /*004a*/ 	.short	(.L_335 - .L_334)
.L_334:
        /*004c*/ 	.word	0x00000000
        /*0050*/ 	.short	0x000a
        /*0052*/ 	.short	0x0038
        /*0054*/ 	.byte	0x00, 0xf5, 0x21, 0x00


	//----- nvinfo : EIATTR_KPARAM_INFO
	.align		4
.L_335:
        /*0058*/ 	.byte	0x04, 0x17
        /*005a*/ 	.short	(.L_337 - .L_336)
.L_336:
        /*005c*/ 	.word	0x00000000
        /*0060*/ 	.short	0x0009
        /*0062*/ 	.short	0x0030
        /*0064*/ 	.byte	0x00, 0xf5, 0x21, 0x00


	//----- nvinfo : EIATTR_KPARAM_INFO
	.align		4
.L_337:
        /*0068*/ 	.byte	0x04, 0x17
        /*006a*/ 	.short	(.L_339 - .L_338)
.L_338:
        /*006c*/ 	.word	0x00000000
        /*0070*/ 	.short	0x0008
        /*0072*/ 	.short	0x0028
        /*0074*/ 	.byte	0x00, 0xf5, 0x21, 0x00


	//----- nvinfo : EIATTR_KPARAM_INFO
	.align		4
.L_339:
        /*0078*/ 	.byte	0x04, 0x17
        /*007a*/ 	.short	(.L_341 - .L_340)
.L_340:
        /*007c*/ 	.word	0x00000000
        /*0080*/ 	.short	0x0007
        /*0082*/ 	.short	0x0020
        /*0084*/ 	.byte	0x00, 0xf5, 0x21, 0x00


	//----- nvinfo : EIATTR_KPARAM_INFO
	.align		4
.L_341:
        /*0088*/ 	.byte	0x04, 0x17
        /*008a*/ 	.short	(.L_343 - .L_342)
.L_342:
        /*008c*/ 	.word	0x00000000
        /*0090*/ 	.short	0x0006
        /*0092*/ 	.short	0x0018
        /*0094*/ 	.byte	0x00, 0xf5, 0x21, 0x00


	//----- nvinfo : EIATTR_KPARAM_INFO
	.align		4
.L_343:
        /*0098*/ 	.byte	0x04, 0x17
        /*009a*/ 	.short	(.L_345 - .L_344)
.L_344:
        /*009c*/ 	.word	0x00000000
        /*00a0*/ 	.short	0x0005
        /*00a2*/ 	.short	0x0014
        /*00a4*/ 	.byte	0x00, 0xf0, 0x11, 0x00


	//----- nvinfo : EIATTR_KPARAM_INFO
	.align		4
.L_345:
        /*00a8*/ 	.byte	0x04, 0x17
        /*00aa*/ 	.short	(.L_347 - .L_346)
.L_346:
        /*00ac*/ 	.word	0x00000000
        /*00b0*/ 	.short	0x0004
        /*00b2*/ 	.short	0x0010
        /*00b4*/ 	.byte	0x00, 0xf0, 0x11, 0x00


	//----- nvinfo : EIATTR_KPARAM_INFO
	.align		4
.L_347:
        /*00b8*/ 	.byte	0x04, 0x17
        /*00ba*/ 	.short	(.L_349 - .L_348)
.L_348:
        /*00bc*/ 	.word	0x00000000
        /*00c0*/ 	.short	0x0003
        /*00c2*/ 	.short	0x000c
        /*00c4*/ 	.byte	0x00, 0xf0, 0x11, 0x00


	//----- nvinfo : EIATTR_KPARAM_INFO
	.align		4
.L_349:
        /*00c8*/ 	.byte	0x04, 0x17
        /*00ca*/ 	.short	(.L_351 - .L_350)
.L_350:
        /*00cc*/ 	.word	0x00000000
        /*00d0*/ 	.short	0x0002
        /*00d2*/ 	.short	0x0008
        /*00d4*/ 	.byte	0x00, 0xf0, 0x11, 0x00


	//----- nvinfo : EIATTR_KPARAM_INFO
	.align		4
.L_351:
        /*00d8*/ 	.byte	0x04, 0x17
        /*00da*/ 	.short	(.L_353 - .L_352)
.L_352:
        /*00dc*/ 	.word	0x00000000
        /*00e0*/ 	.short	0x0001
        /*00e2*/ 	.short	0x0004
        /*00e4*/ 	.byte	0x00, 0xf0, 0x11, 0x00


	//----- nvinfo : EIATTR_KPARAM_INFO
	.align		4
.L_353:
        /*00e8*/ 	.byte	0x04, 0x17
        /*00ea*/ 	.short	(.L_355 - .L_354)
.L_354:
        /*00ec*/ 	.word	0x00000000
        /*00f0*/ 	.short	0x0000
        /*00f2*/ 	.short	0x0000
        /*00f4*/ 	.byte	0x00, 0xf0, 0x11, 0x00


	//----- nvinfo : EIATTR_SPARSE_MMA_MASK
	.align		4
.L_355:
        /*00f8*/ 	.byte	0x03, 0x50
        /*00fa*/ 	.short	0x0000


	//----- nvinfo : EIATTR_MAXREG_COUNT
	.align		4
        /*00fc*/ 	.byte	0x03, 0x1b
        /*00fe*/ 	.short	0x00ff


	//----- nvinfo : EIATTR_NUM_BARRIERS
	.align		4
        /*0100*/ 	.byte	0x02, 0x4c
        /*0102*/ 	.byte	0x01
	.zero		1


	//----- nvinfo : EIATTR_MERCURY_ISA_VERSION
	.align		4
        /*0104*/ 	.byte	0x03, 0x5f
        /*0106*/ 	.short	0x0101


	//----- nvinfo : EIATTR_VRC_CTA_INIT_COUNT
	.align		4
        /*0108*/ 	.byte	0x02, 0x4a
	.zero		1
	.zero		1


	//----- nvinfo : EIATTR_EXIT_INSTR_OFFSETS
	.align		4
        /*010c*/ 	.byte	0x04, 0x1c
        /*010e*/ 	.short	(.L_357 - .L_356)


	//   ....[0]....
.L_356:
        /*0110*/ 	.word	0x00000090


	//   ....[1]....
        /*0114*/ 	.word	0x00002590


	//   ....[2]....
        /*0118*/ 	.word	0x000026a0


	//----- nvinfo : EIATTR_CRS_STACK_SIZE
	.align		4
.L_357:
        /*011c*/ 	.byte	0x04, 0x1e
        /*011e*/ 	.short	(.L_359 - .L_358)
.L_358:
        /*0120*/ 	.word	0x00000000


	//----- nvinfo : EIATTR_CBANK_PARAM_SIZE
	.align		4
.L_359:
        /*0124*/ 	.byte	0x03, 0x19
        /*0126*/ 	.short	0x0060


	//----- nvinfo : EIATTR_PARAM_CBANK
	.align		4
        /*0128*/ 	.byte	0x04, 0x0a
        /*012a*/ 	.short	(.L_361 - .L_360)
	.align		4
.L_360:
        /*012c*/ 	.word	index@(.nv.constant0._Z39attention_value_computation_backward_v2ILj16EEviiiiiiPKiS1_S1_S1_PKfS3_PfS4_S4_)
        /*0130*/ 	.short	0x0380
        /*0132*/ 	.short	0x0060


	//----- nvinfo : EIATTR_SW_WAR
	.align		4
.L_361:
        /*0134*/ 	.byte	0x04, 0x36
        /*0136*/ 	.short	(.L_363 - .L_362)
.L_362:
        /*0138*/ 	.word	0x00000008
.L_363:


//--------------------- .nv.info._Z38attention_value_computation_forward_v2ILj512EEviiiiiiPKiS1_S1_S1_PKfS3_Pf --------------------------
	.section	.nv.info._Z38attention_value_computation_forward_v2ILj512EEviiiiiiPKiS1_S1_S1_PKfS3_Pf,"",@"SHT_CUDA_INFO"
	.sectionflags	@""
	.align	4


	//----- nvinfo : EIATTR_CUDA_API_VERSION
	.align		4
        /*0000*/ 	.byte	0x04, 0x37
        /*0002*/ 	.short	(.L_365 - .L_364)
.L_364:
        /*0004*/ 	.word	0x00000082


	//----- nvinfo : EIATTR_KPARAM_INFO
	.align		4
.L_365:
        /*0008*/ 	.byte	0x04, 0x17
        /*000a*/ 	.short	(.L_367 - .L_366)
.L_366:
        /*000c*/ 	.word	0x00000000
        /*0010*/ 	.short	0x000c
        /*0012*/ 	.short	0x0048
        /*0014*/ 	.byte	0x00, 0xf5, 0x21, 0x00


	//----- nvinfo : EIATTR_KPARAM_INFO
	.align		4
.L_367:
        /*0018*/ 	.byte	0x04, 0x17
        /*001a*/ 	.short	(.L_369 - .L_368)
.L_368:
        /*001c*/ 	.word	0x00000000
        /*0020*/ 	.short	0x000b
        /*0022*/ 	.short	0x0040
        /*0024*/ 	.byte	0x00, 0xf5, 0x21, 0x00


	//----- nvinfo : EIATTR_KPARAM_INFO
	.align		4
.L_369:
        /*0028*/ 	.byte	0x04, 0x17
        /*002a*/ 	.short	(.L_371 - .L_370)
.L_370:
        /*002c*/ 	.word	0x00000000
        /*0030*/ 	.short	0x000a
        /*0032*/ 	.short	0x0038
        /*0034*/ 	.byte	0x00, 0xf5, 0x21, 0x00


	//----- nvinfo : EIATTR_KPARAM_INFO
	.align		4
.L_371:
        /*0038*/ 	.byte	0x04, 0x17
        /*003a*/ 	.short	(.L_373 - .L_372)
.L_372:
        /*003c*/ 	.word	0x00000000
        /*0040*/ 	.short	0x0009
        /*0042*/ 	.short	0x0030
        /*0044*/ 	.byte	0x00, 0xf5, 0x21, 0x00


	//----- nvinfo : EIATTR_KPARAM_INFO
	.align		4
.L_373:
        /*0048*/ 	.byte	0x04, 0x17
        /*004a*/ 	.short	(.L_375 - .L_374)
.L_374:
        /*004c*/ 	.word	0x00000000
        /*0050*/ 	.short	0x0008
        /*0052*/ 	.short	0x0028
        /*0054*/ 	.byte	0x00, 0xf5, 0x21, 0x00


	//----- nvinfo : EIATTR_KPARAM_INFO
	.align		4
.L_375:
        /*0058*/ 	.byte	0x04, 0x17
        /*005a*/ 	.short	(.L_377 - .L_376)
.L_376:
        /*005c*/ 	.word	0x00000000
        /*0060*/ 	.short	0x0007
        /*0062*/ 	.short	0x0020
        /*0064*/ 	.byte	0x00, 0xf5, 0x21, 0x00


	//----- nvinfo : EIATTR_KPARAM_INFO
	.align		4
.L_377:
        /*0068*/ 	.byte	0x04, 0x17
        /*006a*/ 	.short	(.L_379 - .L_378)
.L_378:
        /*006c*/ 	.word	0x00000000
        /*0070*/ 	.short	0x0006
        /*0072*/ 	.short	0x0018
        /*0074*/ 	.byte	0x00, 0xf5, 0x21, 0x00


	//----- nvinfo : EIATTR_KPARAM_INFO
	.align		4
.L_379:
        /*0078*/ 	.byte	0x04, 0x17
        /*007a*/ 	.short	(.L_381 - .L_380)
.L_380:
        /*007c*/ 	.word	0x00000000
        /*0080*/ 	.short	0x0005
        /*0082*/ 	.short	0x0014
        /*0084*/ 	.byte	0x00, 0xf0, 0x11, 0x00


	//----- nvinfo : EIATTR_KPARAM_INFO
	.align		4
.L_381:
        /*0088*/ 	.byte	0x04, 0x17
        /*008a*/ 	.short	(.L_383 - .L_382)
.L_382:
        /*008c*/ 	.word	0x00000000
        /*0090*/ 	.short	0x0004
        /*0092*/ 	.short	0x0010
        /*0094*/ 	.byte	0x00, 0xf0, 0x11, 0x00


	//----- nvinfo : EIATTR_KPARAM_INFO
	.align		4
.L_383:
        /*0098*/ 	.byte	0x04, 0x17
        /*009a*/ 	.short	(.L_385 - .L_384)
.L_384:
        /*009c*/ 	.word	0x00000000
        /*00a0*/ 	.short	0x0003
        /*00a2*/ 	.short	0x000c
        /*00a4*/ 	.byte	0x00, 0xf0, 0x11, 0x00


	//----- nvinfo : EIATTR_KPARAM_INFO
	.align		4
.L_385:
        /*00a8*/ 	.byte	0x04, 0x17
        /*00aa*/ 	.short	(.L_387 - .L_386)
.L_386:
        /*00ac*/ 	.word	0x00000000
        /*00b0*/ 	.short	0x0002
        /*00b2*/ 	.short	0x0008
        /*00b4*/ 	.byte	0x00, 0xf0, 0x11, 0x00


	//----- nvinfo : EIATTR_KPARAM_INFO
	.align		4
.L_387:
        /*00b8*/ 	.byte	0x04, 0x17
        /*00ba*/ 	.short	(.L_389 - .L_388)
.L_388:
        /*00bc*/ 	.word	0x00000000
        /*00c0*/ 	.short	0x0001
        /*00c2*/ 	.short	0x0004
        /*00c4*/ 	.byte	0x00, 0xf0, 0x11, 0x00


	//----- nvinfo : EIATTR_KPARAM_INFO
	.align		4
.L_389:
        /*00c8*/ 	.byte	0x04, 0x17
        /*00ca*/ 	.short	(.L_391 - .L_390)
.L_390:
        /*00cc*/ 	.word	0x00000000
        /*00d0*/ 	.short	0x0000
        /*00d2*/ 	.short	0x0000
        /*00d4*/ 	.byte	0x00, 0xf0, 0x11, 0x00


	//----- nvinfo : EIATTR_SPARSE_MMA_MASK
	.align		4
.L_391:
        /*00d8*/ 	.byte	0x03, 0x50
        /*00da*/ 	.short	0x0000


	//----- nvinfo : EIATTR_MAXREG_COUNT
	.align		4
        /*00dc*/ 	.byte	0x03, 0x1b
        /*00de*/ 	.short	0x00ff


	//----- nvinfo : EIATTR_NUM_BARRIERS
	.align		4
        /*00e0*/ 	.byte	0x02, 0x4c
        /*00e2*/ 	.byte	0x01
	.zero		1


	//----- nvinfo : EIATTR_MERCURY_ISA_VERSION
	.align		4
        /*00e4*/ 	.byte	0x03, 0x5f
        /*00e6*/ 	.short	0x0101


	//----- nvinfo : EIATTR_VRC_CTA_INIT_COUNT
	.align		4
        /*00e8*/ 	.byte	0x02, 0x4a
	.zero		1
	.zero		1


	//----- nvinfo : EIATTR_EXIT_INSTR_OFFSETS
	.align		4
        /*00ec*/ 	.byte	0x04, 0x1c
        /*00ee*/ 	.short	(.L_393 - .L_392)


	//   ....[0]....
.L_392:
        /*00f0*/ 	.word	0x00000090


	//   ....[1]....
        /*00f4*/ 	.word	0x000013e0


	//----- nvinfo : EIATTR_CRS_STACK_SIZE
	.align		4
.L_393:
        /*00f8*/ 	.byte	0x04, 0x1e
        /*00fa*/ 	.short	(.L_395 - .L_394)
.L_394:
        /*00fc*/ 	.word	0x00000000


	//----- nvinfo : EIATTR_CBANK_PARAM_SIZE
	.align		4
.L_395:
        /*0100*/ 	.byte	0x03, 0x19
        /*0102*/ 	.short	0x0050


	//----- nvinfo : EIATTR_PARAM_CBANK
	.align		4
        /*0104*/ 	.byte	0x04, 0x0a
        /*0106*/ 	.short	(.L_397 - .L_396)
	.align		4
.L_396:
        /*0108*/ 	.word	index@(.nv.constant0._Z38attention_value_computation_forward_v2ILj512EEviiiiiiPKiS1_S1_S1_PKfS3_Pf)
        /*010c*/ 	.short	0x0380
        /*010e*/ 	.short	0x0050


	//----- nvinfo : EIATTR_SW_WAR
	.align		4
.L_397:
        /*0110*/ 	.byte	0x04, 0x36
        /*0112*/ 	.short	(.L_399 - .L_398)
.L_398:
        /*0114*/ 	.word	0x00000008
.L_399:


//--------------------- .nv.info._Z38attention_value_computation_forward_v2ILj384EEviiiiiiPKiS1_S1_S1_PKfS3_Pf --------------------------
	.section	.nv.info._Z38attention_value_computation_forward_v2ILj384EEviiiiiiPKiS1_S1_S1_PKfS3_Pf,"",@"SHT_CUDA_INFO"
	.sectionflags	@""
	.align	4


	//----- nvinfo : EIATTR_CUDA_API_VERSION
	.align		4
        /*0000*/ 	.byte	0x04, 0x37
        /*0002*/ 	.short	(.L_401 - .L_400)
.L_400:
        /*0004*/ 	.word	0x00000082


	//----- nvinfo : EIATTR_KPARAM_INFO
	.align		4
.L_401:
        /*0008*/ 	.byte	0x04, 0x17
        /*000a*/ 	.short	(.L_403 - .L_402)
.L_402:
        /*000c*/ 	.word	0x00000000
        /*0010*/ 	.short	0x000c
        /*0012*/ 	.short	0x0048
        /*0014*/ 	.byte	0x00, 0xf5, 0x21, 0x00


	//----- nvinfo : EIATTR_KPARAM_INFO
	.align		4
.L_403:
        /*0018*/ 	.byte	0x04, 0x17
        /*001a*/ 	.short	(.L_405 - .L_404)
.L_404:
        /*001c*/ 	.word	0x00000000
        /*0020*/ 	.short	0x000b
        /*0022*/ 	.short	0x0040
        /*0024*/ 	.byte	0x00, 0xf5, 0x21, 0x00


	//----- nvinfo : EIATTR_KPARAM_INFO
	.align		4
.L_405:
        /*0028*/ 	.byte	0x04, 0x17
        /*002a*/ 	.short	(.L_407 - .L_406)
.L_406:
        /*002c*/ 	.word	0x00000000
        /*0030*/ 	.short	0x000a
        /*0032*/ 	.short	0x0038
        /*0034*/ 	.byte	0x00, 0xf5, 0x21, 0x00


	//----- nvinfo : EIATTR_KPARAM_INFO
	.align		4
.L_407:
        /*0038*/ 	.byte	0x04, 0x17
        /*003a*/ 	.short	(.L_409 - .L_408)
.L_408:
        /*003c*/ 	.word	0x00000000
        /*0040*/ 	.short	0x0009
        /*0042*/ 	.short	0x0030
        /*0044*/ 	.byte	0x00, 0xf5, 0x21, 0x00


	//----- nvinfo : EIATTR_KPARAM_INFO
	.align		4
.L_409:
        /*0048*/ 	.byte	0x04, 0x17
        /*004a*/ 	.short	(.L_411 - .L_410)
.L_410:
        /*004c*/ 	.word	0x00000000
        /*0050*/ 	.short	0x0008
        /*0052*/ 	.short	0x0028
        /*0054*/ 	.byte	0x00, 0xf5, 0x21, 0x00


	//----- nvinfo : EIATTR_KPARAM_INFO
	.align		4
.L_411:
        /*0058*/ 	.byte	0x04, 0x17
        /*005a*/ 	.short	(.L_413 - .L_412)
.L_412:
        /*005c*/ 	.word	0x00000000
        /*0060*/ 	.short	0x0007
        /*0062*/ 	.short	0x0020
        /*0064*/ 	.byte	0x00, 0xf5, 0x21, 0x00


	//----- nvinfo : EIATTR_KPARAM_INFO
	.align		4
.L_413:
        /*0068*/ 	.byte	0x04, 0x17
        /*006a*/ 	.short	(.L_415 - .L_414)
.L_414:
        /*006c*/ 	.word	0x00000000
        /*0070*/ 	.short	0x0006
        /*0072*/ 	.short	0x0018
        /*0074*/ 	.byte	0x00, 0xf5, 0x21, 0x00


	//----- nvinfo : EIATTR_KPARAM_INFO
	.align		4
.L_415:
        /*0078*/ 	.byte	0x04, 0x17
        /*007a*/ 	.short	(.L_417 - .L_416)
.L_416:
        /*007c*/ 	.word	0x00000000
        /*0080*/ 	.short	0x0005
        /*0082*/ 	.short	0x0014
        /*0084*/ 	.byte	0x00, 0xf0, 0x11, 0x00


	//----- nvinfo : EIATTR_KPARAM_INFO
	.align		4
.L_417:
        /*0088*/ 	.byte	0x04, 0x17
        /*008a*/ 	.short	(.L_419 - .L_418)
.L_418:
        /*008c*/ 	.word	0x00000000
        /*0090*/ 	.short	0x0004
        /*0092*/ 	.short	0x0010
        /*0094*/ 	.byte	0x00, 0xf0, 0x11, 0x00


	//----- nvinfo : EIATTR_KPARAM_INFO
	.align		4
.L_419:
        /*0098*/ 	.byte	0x04, 0x17
        /*009a*/ 	.short	(.L_421 - .L_420)
.L_420:
        /*009c*/ 	.word	0x00000000
        /*00a0*/ 	.short	0x0003
        /*00a2*/ 	.short	0x000c
        /*00a4*/ 	.byte	0x00, 0xf0, 0x11, 0x00


	//----- nvinfo : EIATTR_KPARAM_INFO
	.align		4
.L_421:
        /*00a8*/ 	.byte	0x04, 0x17
        /*00aa*/ 	.short	(.L_423 - .L_422)
.L_422:
        /*00ac*/ 	.word	0x00000000
        /*00b0*/ 	.short	0x0002
        /*00b2*/ 	.short	0x0008
        /*00b4*/ 	.byte	0x00, 0xf0, 0x11, 0x00


	//----- nvinfo : EIATTR_KPARAM_INFO
	.align		4
.L_423:
        /*00b8*/ 	.byte	0x04, 0x17
        /*00ba*/ 	.short	(.L_425 - .L_424)
.L_424:
        /*00bc*/ 	.word	0x00000000
        /*00c0*/ 	.short	0x0001
        /*00c2*/ 	.short	0x0004
        /*00c4*/ 	.byte	0x00, 0xf0, 0x11, 0x00


	//----- nvinfo : EIATTR_KPARAM_INFO
	.align		4
.L_425:
        /*00c8*/ 	.byte	0x04, 0x17
        /*00ca*/ 	.short	(.L_427 - .L_426)
.L_426:
        /*00cc*/ 	.word	0x00000000
        /*00d0*/ 	.short	0x0000
        /*00d2*/ 	.short	0x0000
        /*00d4*/ 	.byte	0x00, 0xf0, 0x11, 0x00


	//----- nvinfo : EIATTR_SPARSE_MMA_MASK
	.align		4
.L_427:
        /*00d8*/ 	.byte	0x03, 0x50
        /*00da*/ 	.short	0x0000


	//----- nvinfo : EIATTR_MAXREG_COUNT
	.align		4
        /*00dc*/ 	.byte	0x03, 0x1b
        /*00de*/ 	.short	0x00ff


	//----- nvinfo : EIATTR_NUM_BARRIERS
	.align		4
        /*00e0*/ 	.byte	0x02, 0x4c
        /*00e2*/ 	.byte	0x01
	.zero		1


	//----- nvinfo : EIATTR_MERCURY_ISA_VERSION
	.align		4
        /*00e4*/ 	.byte	0x03, 0x5f
        /*00e6*/ 	.short	0x0101


	//----- nvinfo : EIATTR_VRC_CTA_INIT_COUNT
	.align		4
        /*00e8*/ 	.byte	0x02, 0x4a
	.zero		1
	.zero		1


	//----- nvinfo : EIATTR_EXIT_INSTR_OFFSETS
	.align		4
        /*00ec*/ 	.byte	0x04, 0x1c
        /*00ee*/ 	.short	(.L_429 - .L_428)


	//   ....[0]....
.L_428:
        /*00f0*/ 	.word	0x00000090


	//   ....[1]....
        /*00f4*/ 	.word	0x000013e0


	//----- nvinfo : EIATTR_CRS_STACK_SIZE
	.align		4
.L_429:
        /*00f8*/ 	.byte	0x04, 0x1e
        /*00fa*/ 	.short	(.L_431 - .L_430)
.L_430:
        /*00fc*/ 	.word	0x00000000


	//----- nvinfo : EIATTR_CBANK_PARAM_SIZE
	.align		4
.L_431:
        /*0100*/ 	.byte	0x03, 0x19
        /*0102*/ 	.short	0x0050


	//----- nvinfo : EIATTR_PARAM_CBANK
	.align		4
        /*0104*/ 	.byte	0x04, 0x0a
        /*0106*/ 	.short	(.L_433 - .L_432)
	.align		4
.L_432:
        /*0108*/ 	.word	index@(.nv.constant0._Z38attention_value_computation_forward_v2ILj384EEviiiiiiPKiS1_S1_S1_PKfS3_Pf)
        /*010c*/ 	.short	0x0380
        /*010e*/ 	.short	0x0050


	//----- nvinfo : EIATTR_SW_WAR
	.align		4
.L_433:
        /*0110*/ 	.byte	0x04, 0x36
        /*0112*/ 	.short	(.L_435 - .L_434)
.L_434:
        /*0114*/ 	.word	0x00000008
.L_435:


//--------------------- .nv.info._Z38attention_value_computation_forward_v2ILj320EEviiiiiiPKiS1_S1_S1_PKfS3_Pf --------------------------
	.section	.nv.info._Z38attention_value_computation_forward_v2ILj320EEviiiiiiPKiS1_S1_S1_PKfS3_Pf,"",@"SHT_CUDA_INFO"
	.sectionflags	@""
	.align	4


	//----- nvinfo : EIATTR_CUDA_API_VERSION
	.align		4
        /*0000*/ 	.byte	0x04, 0x37
        /*0002*/ 	.short	(.L_437 - .L_436)
.L_436:
        /*0004*/ 	.word	0x00000082


	//----- nvinfo : EIATTR_KPARAM_INFO
	.align		4
.L_437:
        /*0008*/ 	.byte	0x04, 0x17
        /*000a*/ 	.short	(.L_439 - .L_438)
.L_438:
        /*000c*/ 	.word	0x00000000
        /*0010*/ 	.short	0x000c
        /*0012*/ 	.short	0x0048
        /*0014*/ 	.byte	0x00, 0xf5, 0x21, 0x00


	//----- nvinfo : EIATTR_KPARAM_INFO
	.align		4
.L_439:
        /*0018*/ 	.byte	0x04, 0x17
        /*001a*/ 	.short	(.L_441 - .L_440)
.L_440:
        /*001c*/ 	.word	0x00000000
        /*0020*/ 	.short	0x000b
        /*0022*/ 	.short	0x0040
        /*0024*/ 	.byte	0x00, 0xf5, 0x21, 0x00


	//----- nvinfo : EIATTR_KPARAM_INFO
	.align		4
.L_441:
        /*0028*/ 	.byte	0x04, 0x17
        /*002a*/ 	.short	(.L_443 - .L_442)
.L_442:
        /*002c*/ 	.word	0x00000000
        /*0030*/ 	.short	0x000a
        /*0032*/ 	.short	0x0038
        /*0034*/ 	.byte	0x00, 0xf5, 0x21, 0x00


	//----- nvinfo : EIATTR_KPARAM_INFO
	.align		4
.L_443:
        /*0038*/ 	.byte	0x04, 0x17
        /*003a*/ 	.short	(.L_445 - .L_444)
.L_444:
        /*003c*/ 	.word	0x00000000
        /*0040*/ 	.short	0x0009
        /*0042*/ 	.short	0x0030
        /*0044*/ 	.byte	0x00, 0xf5, 0x21, 0x00


	//----- nvinfo : EIATTR_KPARAM_INFO
	.align		4
.L_445:
        /*0048*/ 	.byte	0x04, 0x17
        /*004a*/ 	.short	(.L_447 - .L_446)
.L_446:
        /*004c*/ 	.word	0x00000000
        /*0050*/ 	.short	0x0008
        /*0052*/ 	.short	0x0028
        /*0054*/ 	.byte	0x00, 0xf5, 0x21, 0x00


	//----- nvinfo : EIATTR_KPARAM_INFO
	.align		4
.L_447:
        /*0058*/ 	.byte	0x04, 0x17
        /*005a*/ 	.short	(.L_449 - .L_448)
.L_448:
        /*005c*/ 	.word	0x00000000
        /*0060*/ 	.short	0x0007
        /*0062*/ 	.short	0x0020
        /*0064*/ 	.byte	0x00, 0xf5, 0x21, 0x00


	//----- nvinfo : EIATTR_KPARAM_INFO
	.align		4
.L_449:
        /*0068*/ 	.byte	0x04, 0x17
        /*006a*/ 	.short	(.L_451 - .L_450)
.L_450:
        /*006c*/ 	.word	0x00000000
        /*0070*/ 	.short	0x0006
        /*0072*/ 	.short	0x0018
        /*0074*/ 	.byte	0x00, 0xf5, 0x21, 0x00


	//----- nvinfo : EIATTR_KPARAM_INFO
	.align		4
.L_451:
        /*0078*/ 	.byte	0x04, 0x17
        /*007a*/ 	.short	(.L_453 - .L_452)
.L_452:
        /*007c*/ 	.word	0x00000000
        /*0080*/ 	.short	0x0005
        /*0082*/ 	.short	0x0014
        /*0084*/ 	.byte	0x00, 0xf0, 0x11, 0x00


	//----- nvinfo : EIATTR_KPARAM_INFO
	.align		4
.L_453:
        /*0088*/ 	.byte	0x04, 0x17
        /*008a*/ 	.short	(.L_455 - .L_454)
.L_454:
        /*008c*/ 	.word	0x00000000
        /*0090*/ 	.short	0x0004
        /*0092*/ 	.short	0x0010
        /*0094*/ 	.byte	0x00, 0xf0, 0x11, 0x00


	//----- nvinfo : EIATTR_KPARAM_INFO
	.align		4
.L_455:
        /*0098*/ 	.byte	0x04, 0x17
        /*009a*/ 	.short	(.L_457 - .L_456)
.L_456:
        /*009c*/ 	.word	0x00000000
        /*00a0*/ 	.short	0x0003
        /*00a2*/ 	.short	0x000c
        /*00a4*/ 	.byte	0x00, 0xf0, 0x11, 0x00


	//----- nvinfo : EIATTR_KPARAM_INFO
	.align		4
.L_457:
        /*00a8*/ 	.byte	0x04, 0x17
        /*00aa*/ 	.short	(.L_459 - .L_458)
.L_458:
        /*00ac*/ 	.word	0x00000000
        /*00b0*/ 	.short	0x0002
        /*00b2*/ 	.short	0x0008
        /*00b4*/ 	.byte	0x00, 0xf0, 0x11, 0x00


	//----- nvinfo : EIATTR_KPARAM_INFO
	.align		4
.L_459:
        /*00b8*/ 	.byte	0x04, 0x17
        /*00ba*/ 	.short	(.L_461 - .L_460)
.L_460:
        /*00bc*/ 	.word	0x00000000
        /*00c0*/ 	.short	0x0001
        /*00c2*/ 	.short	0x0004
        /*00c4*/ 	.byte	0x00, 0xf0, 0x11, 0x00


	//----- nvinfo : EIATTR_KPARAM_INFO
	.align		4
.L_461:
        /*00c8*/ 	.byte	0x04, 0x17
        /*00ca*/ 	.short	(.L_463 - .L_462)
.L_462:
        /*00cc*/ 	.word	0x00000000
        /*00d0*/ 	.short	0x0000
        /*00d2*/ 	.short	0x0000
        /*00d4*/ 	.byte	0x00, 0xf0, 0x11, 0x00


	//----- nvinfo : EIATTR_SPARSE_MMA_MASK
	.align		4
.L_463:
        /*00d8*/ 	.byte	0x03, 0x50
        /*00da*/ 	.short	0x0000


	//----- nvinfo : EIATTR_MAXREG_COUNT
	.align		4
        /*00dc*/ 	.byte	0x03, 0x1b
        /*00de*/ 	.short	0x00ff


	//----- nvinfo : EIATTR_NUM_BARRIERS
	.align		4
        /*00e0*/ 	.byte	0x02, 0x4c
        /*00e2*/ 	.byte	0x01
	.zero		1


	//----- nvinfo : EIATTR_MERCURY_ISA_VERSION
	.align		4
        /*00e4*/ 	.byte	0x03, 0x5f
        /*00e6*/ 	.short	0x0101


	//----- nvinfo : EIATTR_VRC_CTA_INIT_COUNT
	.align		4
        /*00e8*/ 	.byte	0x02, 0x4a
	.zero		1
	.zero		1


	//----- nvinfo : EIATTR_EXIT_INSTR_OFFSETS
	.align		4
        /*00ec*/ 	.byte	0x04, 0x1c
        /*00ee*/ 	.short	(.L_465 - .L_464)


	//   ....[0]....
.L_464:
        /*00f0*/ 	.word	0x00000090


	//   ....[1]....
        /*00f4*/ 	.word	0x000013e0


	//----- nvinfo : EIATTR_CRS_STACK_SIZE
	.align		4
.L_465:
        /*00f8*/ 	.byte	0x04, 0x1e
        /*00fa*/ 	.short	(.L_467 - .L_466)
.L_466:
        /*00fc*/ 	.word	0x00000000


	//----- nvinfo : EIATTR_CBANK_PARAM_SIZE
	.align		4
.L_467:
        /*0100*/ 	.byte	0x03, 0x19
        /*0102*/ 	.short	0x0050


	//----- nvinfo : EIATTR_PARAM_CBANK
	.align		4
        /*0104*/ 	.byte	0x04, 0x0a
        /*0106*/ 	.short	(.L_469 - .L_468)
	.align		4
.L_468:
        /*0108*/ 	.word	index@(.nv.constant0._Z38attention_value_computation_forward_v2ILj320EEviiiiiiPKiS1_S1_S1_PKfS3_Pf)
        /*010c*/ 	.short	0x0380
        /*010e*/ 	.short	0x0050


	//----- nvinfo : EIATTR_SW_WAR
	.align		4
.L_469:
        /*0110*/ 	.byte	0x04, 0x36
        /*0112*/ 	.short	(.L_471 - .L_470)
.L_470:
        /*0114*/ 	.word	0x00000008
.L_471:


//--------------------- .nv.info._Z38attention_value_computation_forward_v2ILj128EEviiiiiiPKiS1_S1_S1_PKfS3_Pf --------------------------
	.section	.nv.info._Z38attention_value_computation_forward_v2ILj128EEviiiiiiPKiS1_S1_S1_PKfS3_Pf,"",@"SHT_CUDA_INFO"
	.sectionflags	@""
	.align	4


	//----- nvinfo : EIATTR_CUDA_API_VERSION
	.align		4
        /*0000*/ 	.byte	0x04, 0x37
        /*0002*/ 	.short	(.L_473 - .L_472)
.L_472:
        /*0004*/ 	.word	0x00000082


	//----- nvinfo : EIATTR_KPARAM_INFO
	.align		4
.L_473:
        /*0008*/ 	.byte	0x04, 0x17
        /*000a*/ 	.short	(.L_475 - .L_474)
.L_474:
        /*000c*/ 	.word	0x00000000
        /*0010*/ 	.short	0x000c
        /*0012*/ 	.short	0x0048
        /*0014*/ 	.byte	0x00, 0xf5, 0x21, 0x00


	//----- nvinfo : EIATTR_KPARAM_INFO
	.align		4
.L_475:
        /*0018*/ 	.byte	0x04, 0x17
        /*001a*/ 	.short	(.L_477 - .L_476)
.L_476:
        /*001c*/ 	.word	0x00000000
        /*0020*/ 	.short	0x000b
        /*0022*/ 	.short	0x0040
        /*0024*/ 	.byte	0x00, 0xf5, 0x21, 0x00


	//----- nvinfo : EIATTR_KPARAM_INFO
	.align		4
.L_477:
        /*0028*/ 	.byte	0x04, 0x17
        /*002a*/ 	.short	(.L_479 - .L_478)
.L_478:
        /*002c*/ 	.word	0x00000000
        /*0030*/ 	.short	0x000a
        /*0032*/ 	.short	0x0038
        /*0034*/ 	.byte	0x00, 0xf5, 0x21, 0x00


	//----- nvinfo : EIATTR_KPARAM_INFO
	.align		4
.L_479:
        /*0038*/ 	.byte	0x04, 0x17
        /*003a*/ 	.short	(.L_481 - .L_480)
.L_480:
        /*003c*/ 	.word	0x00000000
        /*0040*/ 	.short	0x0009
        /*0042*/ 	.short	0x0030
        /*0044*/ 	.byte	0x00, 0xf5, 0x21, 0x00


	//----- nvinfo : EIATTR_KPARAM_INFO
	.align		4
.L_481:
        /*0048*/ 	.byte	0x04, 0x17
        /*004a*/ 	.short	(.L_483 - .L_482)
.L_482:
        /*004c*/ 	.word	0x00000000
        /*0050*/ 	.short	0x0008
        /*0052*/ 	.short	0x0028
        /*0054*/ 	.byte	0x00, 0xf5, 0x21, 0x00


	//----- nvinfo : EIATTR_KPARAM_INFO
	.align		4
.L_483:
        /*0058*/ 	.byte	0x04, 0x17
        /*005a*/ 	.short	(.L_485 - .L_484)
.L_484:
        /*005c*/ 	.word	0x00000000
        /*0060*/ 	.short	0x0007
        /*0062*/ 	.short	0x0020
        /*0064*/ 	.byte	0x00, 0xf5, 0x21, 0x00


	//----- nvinfo : EIATTR_KPARAM_INFO
	.align		4
.L_485:
        /*0068*/ 	.byte	0x04, 0x17
        /*006a*/ 	.short	(.L_487 - .L_486)
.L_486:
        /*006c*/ 	.word	0x00000000
        /*0070*/ 	.short	0x0006
        /*0072*/ 	.short	0x0018
        /*0074*/ 	.byte	0x00, 0xf5, 0x21, 0x00


	//----- nvinfo : EIATTR_KPARAM_INFO
	.align		4
.L_487:
        /*0078*/ 	.byte	0x04, 0x17
        /*007a*/ 	.short	(.L_489 - .L_488)
.L_488:
        /*007c*/ 	.word	0x00000000
        /*0080*/ 	.short	0x0005
        /*0082*/ 	.short	0x0014
        /*0084*/ 	.byte	0x00, 0xf0, 0x11, 0x00


	//----- nvinfo : EIATTR_KPARAM_INFO
	.align		4
.L_489:
        /*0088*/ 	.byte	0x04, 0x17
        /*008a*/ 	.short	(.L_491 - .L_490)
.L_490:
        /*008c*/ 	.word	0x00000000
        /*0090*/ 	.short	0x0004
        /*0092*/ 	.short	0x0010
        /*0094*/ 	.byte	0x00, 0xf0, 0x11, 0x00


	//----- nvinfo : EIATTR_KPARAM_INFO
	.align		4
.L_491:
        /*0098*/ 	.byte	0x04, 0x17
        /*009a*/ 	.short	(.L_493 - .L_492)
.L_492:
        /*009c*/ 	.word	0x00000000
        /*00a0*/ 	.short	0x0003
        /*00a2*/ 	.short	0x000c
        /*00a4*/ 	.byte	0x00, 0xf0, 0x11, 0x00


	//----- nvinfo : EIATTR_KPARAM_INFO
	.align		4
.L_493:
        /*00a8*/ 	.byte	0x04, 0x17
        /*00aa*/ 	.short	(.L_495 - .L_494)
.L_494:
        /*00ac*/ 	.word	0x00000000
        /*00b0*/ 	.short	0x0002
        /*00b2*/ 	.short	0x0008
        /*00b4*/ 	.byte	0x00, 0xf0, 0x11, 0x00


	//----- nvinfo : EIATTR_KPARAM_INFO
	.align		4
.L_495:
        /*00b8*/ 	.byte	0x04, 0x17
        /*00ba*/ 	.short	(.L_497 - .L_496)
.L_496:
        /*00bc*/ 	.word	0x00000000
        /*00c0*/ 	.short	0x0001
        /*00c2*/ 	.short	0x0004
        /*00c4*/ 	.byte	0x00, 0xf0, 0x11, 0x00


	//----- nvinfo : EIATTR_KPARAM_INFO
	.align		4
.L_497:
        /*00c8*/ 	.byte	0x04, 0x17
        /*00ca*/ 	.short	(.L_499 - .L_498)
.L_498:
        /*00cc*/ 	.word	0x00000000
        /*00d0*/ 	.short	0x0000
        /*00d2*/ 	.short	0x0000
        /*00d4*/ 	.byte	0x00, 0xf0, 0x11, 0x00


	//----- nvinfo : EIATTR_SPARSE_MMA_MASK
	.align		4
.L_499:
        /*00d8*/ 	.byte	0x03, 0x50
        /*00da*/ 	.short	0x0000


	//----- nvinfo : EIATTR_MAXREG_COUNT
	.align		4
        /*00dc*/ 	.byte	0x03, 0x1b
        /*00de*/ 	.short	0x00ff


	//----- nvinfo : EIATTR_NUM_BARRIERS
	.align		4
        /*00e0*/ 	.byte	0x02, 0x4c
        /*00e2*/ 	.byte	0x01
	.zero		1


	//----- nvinfo : EIATTR_MERCURY_ISA_VERSION
	.align		4
        /*00e4*/ 	.byte	0x03, 0x5f
        /*00e6*/ 	.short	0x0101


	//----- nvinfo : EIATTR_VRC_CTA_INIT_COUNT
	.align		4
        /*00e8*/ 	.byte	0x02, 0x4a
	.zero		1
	.zero		1


	//----- nvinfo : EIATTR_EXIT_INSTR_OFFSETS
	.align		4
        /*00ec*/ 	.byte	0x04, 0x1c
        /*00ee*/ 	.short	(.L_501 - .L_500)


	//   ....[0]....
.L_500:
        /*00f0*/ 	.word	0x00000090


	//   ....[1]....
        /*00f4*/ 	.word	0x000013e0


	//----- nvinfo : EIATTR_CRS_STACK_SIZE
	.align		4
.L_501:
        /*00f8*/ 	.byte	0x04, 0x1e
        /*00fa*/ 	.short	(.L_503 - .L_502)
.L_502:
        /*00fc*/ 	.word	0x00000000


	//----- nvinfo : EIATTR_CBANK_PARAM_SIZE
	.align		4
.L_503:
        /*0100*/ 	.byte	0x03, 0x19
        /*0102*/ 	.short	0x0050


	//----- nvinfo : EIATTR_PARAM_CBANK
	.align		4
        /*0104*/ 	.byte	0x04, 0x0a
        /*0106*/ 	.short	(.L_505 - .L_504)
	.align		4
.L_504:
        /*0108*/ 	.word	index@(.nv.constant0._Z38attention_value_computation_forward_v2ILj128EEviiiiiiPKiS1_S1_S1_PKfS3_Pf)
        /*010c*/ 	.short	0x0380
        /*010e*/ 	.short	0x0050


	//----- nvinfo : EIATTR_SW_WAR
	.align		4
.L_505:
        /*0110*/ 	.byte	0x04, 0x36
        /*0112*/ 	.short	(.L_507 - .L_506)
.L_506:
        /*0114*/ 	.word	0x00000008
.L_507:


//--------------------- .nv.info._Z38attention_value_computation_forward_v2ILj64EEviiiiiiPKiS1_S1_S1_PKfS3_Pf --------------------------
	.section	.nv.info._Z38attention_value_computation_forward_v2ILj64EEviiiiiiPKiS1_S1_S1_PKfS3_Pf,"",@"SHT_CUDA_INFO"
	.sectionflags	@""
	.align	4


	//----- nvinfo : EIATTR_CUDA_API_VERSION
	.align		4
        /*0000*/ 	.byte	0x04, 0x37
        /*0002*/ 	.short	(.L_509 - .L_508)
.L_508:
        /*0004*/ 	.word	0x00000082


	//----- nvinfo : EIATTR_KPARAM_INFO
	.align		4
.L_509:
        /*0008*/ 	.byte	0x04, 0x17
        /*000a*/ 	.short	(.L_511 - .L_510)
.L_510:
        /*000c*/ 	.word	0x00000000
        /*0010*/ 	.short	0x000c
        /*0012*/ 	.short	0x0048
        /*0014*/ 	.byte	0x00, 0xf5, 0x21, 0x00


	//----- nvinfo : EIATTR_KPARAM_INFO
	.align		4
.L_511:
        /*0018*/ 	.byte	0x04, 0x17
        /*001a*/ 	.short	(.L_513 - .L_512)
.L_512:
        /*001c*/ 	.word	0x00000000
        /*0020*/ 	.short	0x000b
        /*0022*/ 	.short	0x0040
        /*0024*/ 	.byte	0x00, 0xf5, 0x21, 0x00


	//----- nvinfo : EIATTR_KPARAM_INFO
	.align		4
.L_513:
        /*0028*/ 	.byte	0x04, 0x17
        /*002a*/ 	.short	(.L_515 - .L_514)
.L_514:
        /*002c*/ 	.word	0x00000000
        /*0030*/ 	.short	0x000a
        /*0032*/ 	.short	0x0038
        /*0034*/ 	.byte	0x00, 0xf5, 0x21, 0x00


	//----- nvinfo : EIATTR_KPARAM_INFO
	.align		4
.L_515:
        /*0038*/ 	.byte	0x04, 0x17
        /*003a*/ 	.short	(.L_517 - .L_516)
.L_516:
        /*003c*/ 	.word	0x00000000
        /*0040*/ 	.short	0x0009
        /*0042*/ 	.short	0x0030
        /*0044*/ 	.byte	0x00, 0xf5, 0x21, 0x00


	//----- nvinfo : EIATTR_KPARAM_INFO
	.align		4
.L_517:
        /*0048*/ 	.byte	0x04, 0x17
        /*004a*/ 	.short	(.L_519 - .L_518)
.L_518:
        /*004c*/ 	.word	0x00000000
        /*0050*/ 	.short	0x0008
        /*0052*/ 	.short	0x0028
        /*0054*/ 	.byte	0x00, 0xf5, 0x21, 0x00


	//----- nvinfo : EIATTR_KPARAM_INFO
	.align		4
.L_519:
        /*0058*/ 	.byte	0x04, 0x17
        /*005a*/ 	.short	(.L_521 - .L_520)
.L_520:
        /*005c*/ 	.word	0x00000000
        /*0060*/ 	.short	0x0007
        /*0062*/ 	.short	0x0020
        /*0064*/ 	.byte	0x00, 0xf5, 0x21, 0x00


	//----- nvinfo : EIATTR_KPARAM_INFO
	.align		4
.L_521:
        /*0068*/ 	.byte	0x04, 0x17
        /*006a*/ 	.short	(.L_523 - .L_522)
.L_522:
        /*006c*/ 	.word	0x00000000
        /*0070*/ 	.short	0x0006
        /*0072*/ 	.short	0x0018
        /*0074*/ 	.byte	0x00, 0xf5, 0x21, 0x00


	//----- nvinfo : EIATTR_KPARAM_INFO
	.align		4
.L_523:
        /*0078*/ 	.byte	0x04, 0x17
        /*007a*/ 	.short	(.L_525 - .L_524)
.L_524:
        /*007c*/ 	.word	0x00000000
        /*0080*/ 	.short	0x0005
        /*0082*/ 	.short	0x0014
        /*0084*/ 	.byte	0x00, 0xf0, 0x11, 0x00


	//----- nvinfo : EIATTR_KPARAM_INFO
	.align		4
.L_525:
        /*0088*/ 	.byte	0x04, 0x17
        /*008a*/ 	.short	(.L_527 - .L_526)
.L_526:
        /*008c*/ 	.word	0x00000000
        /*0090*/ 	.short	0x0004
        /*0092*/ 	.short	0x0010
        /*0094*/ 	.byte	0x00, 0xf0, 0x11, 0x00


	//----- nvinfo : EIATTR_KPARAM_INFO
	.align		4
.L_527:
        /*0098*/ 	.byte	0x04, 0x17
        /*009a*/ 	.short	(.L_529 - .L_528)
.L_528:
        /*009c*/ 	.word	0x00000000
        /*00a0*/ 	.short	0x0003
        /*00a2*/ 	.short	0x000c
        /*00a4*/ 	.byte	0x00, 0xf0, 0x11, 0x00


	//----- nvinfo : EIATTR_KPARAM_INFO
	.align		4
.L_529:
        /*00a8*/ 	.byte	0x04, 0x17
        /*00aa*/ 	.short	(.L_531 - .L_530)
.L_530:
        /*00ac*/ 	.word	0x00000000
        /*00b0*/ 	.short	0x0002
        /*00b2*/ 	.short	0x0008
        /*00b4*/ 	.byte	0x00, 0xf0, 0x11, 0x00


	//----- nvinfo : EIATTR_KPARAM_INFO
	.align		4
.L_531:
        /*00b8*/ 	.byte	0x04, 0x17
        /*00ba*/ 	.short	(.L_533 - .L_532)
.L_532:
        /*00bc*/ 	.word	0x00000000
        /*00c0*/ 	.short	0x0001
        /*00c2*/ 	.short	0x0004
        /*00c4*/ 	.byte	0x00, 0xf0, 0x11, 0x00


	//----- nvinfo : EIATTR_KPARAM_INFO
	.align		4
.L_533:
        /*00c8*/ 	.byte	0x04, 0x17
        /*00ca*/ 	.short	(.L_535 - .L_534)
.L_534:
        /*00cc*/ 	.word	0x00000000
        /*00d0*/ 	.short	0x0000
        /*00d2*/ 	.short	0x0000
        /*00d4*/ 	.byte	0x00, 0xf0, 0x11, 0x00


	//----- nvinfo : EIATTR_SPARSE_MMA_MASK
	.align		4
.L_535:
        /*00d8*/ 	.byte	0x03, 0x50
        /*00da*/ 	.short	0x0000


	//----- nvinfo : EIATTR_MAXREG_COUNT
	.align		4
        /*00dc*/ 	.byte	0x03, 0x1b
        /*00de*/ 	.short	0x00ff


	//----- nvinfo : EIATTR_NUM_BARRIERS
	.align		4
        /*00e0*/ 	.byte	0x02, 0x4c
        /*00e2*/ 	.byte	0x01
	.zero		1


	//----- nvinfo : EIATTR_MERCURY_ISA_VERSION
	.align		4
        /*00e4*/ 	.byte	0x03, 0x5f
        /*00e6*/ 	.short	0x0101


	//----- nvinfo : EIATTR_VRC_CTA_INIT_COUNT
	.align		4
        /*00e8*/ 	.byte	0x02, 0x4a
	.zero		1
	.zero		1


	//----- nvinfo : EIATTR_EXIT_INSTR_OFFSETS
	.align		4
        /*00ec*/ 	.byte	0x04, 0x1c
        /*00ee*/ 	.short	(.L_537 - .L_536)


	//   ....[0]....
.L_536:
        /*00f0*/ 	.word	0x00000090


	//   ....[1]....
        /*00f4*/ 	.word	0x000013e0


	//----- nvinfo : EIATTR_CRS_STACK_SIZE
	.align		4
.L_537:
        /*00f8*/ 	.byte	0x04, 0x1e
        /*00fa*/ 	.short	(.L_539 - .L_538)
.L_538:
        /*00fc*/ 	.word	0x00000000


	//----- nvinfo : EIATTR_CBANK_PARAM_SIZE
	.align		4
.L_539:
        /*0100*/ 	.byte	0x03, 0x19
        /*0102*/ 	.short	0x0050


	//----- nvinfo : EIATTR_PARAM_CBANK
	.align		4
        /*0104*/ 	.byte	0x04, 0x0a
        /*0106*/ 	.short	(.L_541 - .L_540)
	.align		4
.L_540:
        /*0108*/ 	.word	index@(.nv.constant0._Z38attention_value_computation_forward_v2ILj64EEviiiiiiPKiS1_S1_S1_PKfS3_Pf)
        /*010c*/ 	.short	0x0380
        /*010e*/ 	.short	0x0050


	//----- nvinfo : EIATTR_SW_WAR
	.align		4
.L_541:
        /*0110*/ 	.byte	0x04, 0x36
        /*0112*/ 	.short	(.L_543 - .L_542)
.L_542:
        /*0114*/ 	.word	0x00000008
.L_543:


//--------------------- .nv.info._Z38attention_value_computation_forward_v2ILj32EEviiiiiiPKiS1_S1_S1_PKfS3_Pf --------------------------
	.section	.nv.info._Z38attention_value_computation_forward_v2ILj32EEviiiiiiPKiS1_S1_S1_PKfS3_Pf,"",@"SHT_CUDA_INFO"
	.sectionflags	@""
	.align	4


	//----- nvinfo : EIATTR_CUDA_API_VERSION
	.align		4
        /*0000*/ 	.byte	0x04, 0x37
        /*0002*/ 	.short	(.L_545 - .L_544)
.L_544:
        /*0004*/ 	.word	0x00000082


	//----- nvinfo : EIATTR_KPARAM_INFO
	.align		4
.L_545:
        /*0008*/ 	.byte	0x04, 0x17
        /*000a*/ 	.short	(.L_547 - .L_546)
.L_546:
        /*000c*/ 	.word	0x00000000
        /*0010*/ 	.short	0x000c
        /*0012*/ 	.short	0x0048
        /*0014*/ 	.byte	0x00, 0xf5, 0x21, 0x00


	//----- nvinfo : EIATTR_KPARAM_INFO
	.align		4
.L_547:
        /*0018*/ 	.byte	0x04, 0x17
        /*001a*/ 	.short	(.L_549 - .L_548)
.L_548:
        /*001c*/ 	.word	0x00000000
        /*0020*/ 	.short	0x000b
        /*0022*/ 	.short	0x0040
        /*0024*/ 	.byte	0x00, 0xf5, 0x21, 0x00


	//----- nvinfo : EIATTR_KPARAM_INFO
	.align		4
.L_549:
        /*0028*/ 	.byte	0x04, 0x17
        /*002a*/ 	.short	(.L_551 - .L_550)
.L_550:
        /*002c*/ 	.word	0x00000000
        /*0030*/ 	.short	0x000a
        /*0032*/ 	.short	0x0038
        /*0034*/ 	.byte	0x00, 0xf5, 0x21, 0x00


	//----- nvinfo : EIATTR_KPARAM_INFO
	.align		4
.L_551:
        /*0038*/ 	.byte	0x04, 0x17
        /*003a*/ 	.short	(.L_553 - .L_552)
.L_552:
        /*003c*/ 	.word	0x00000000
        /*0040*/ 	.short	0x0009
        /*0042*/ 	.short	0x0030
        /*0044*/ 	.byte	0x00, 0xf5, 0x21, 0x00


	//----- nvinfo : EIATTR_KPARAM_INFO
	.align		4
.L_553:
        /*0048*/ 	.byte	0x04, 0x17
        /*004a*/ 	.short	(.L_555 - .L_554)
.L_554:
        /*004c*/ 	.word	0x00000000
        /*0050*/ 	.short	0x0008
        /*0052*/ 	.short	0x0028
        /*0054*/ 	.byte	0x00, 0xf5, 0x21, 0x00


	//----- nvinfo : EIATTR_KPARAM_INFO
	.align		4
.L_555:
        /*0058*/ 	.byte	0x04, 0x17
        /*005a*/ 	.short	(.L_557 - .L_556)
.L_556:
        /*005c*/ 	.word	0x00000000
        /*0060*/ 	.short	0x0007
        /*0062*/ 	.short	0x0020
        /*0064*/ 	.byte	0x00, 0xf5, 0x21, 0x00


	//----- nvinfo : EIATTR_KPARAM_INFO
	.align		4
.L_557:
        /*0068*/ 	.byte	0x04, 0x17
        /*006a*/ 	.short	(.L_559 - .L_558)
.L_558:
        /*006c*/ 	.word	0x00000000
        /*0070*/ 	.short	0x0006
        /*0072*/ 	.short	0x0018
        /*0074*/ 	.byte	0x00, 0xf5, 0x21, 0x00


	//----- nvinfo : EIATTR_KPARAM_INFO
	.align		4
.L_559:
        /*0078*/ 	.byte	0x04, 0x17
        /*007a*/ 	.short	(.L_561 - .L_560)
.L_560:
        /*007c*/ 	.word	0x00000000
        /*0080*/ 	.short	0x0005
        /*0082*/ 	.short	0x0014
        /*0084*/ 	.byte	0x00, 0xf0, 0x11, 0x00


	//----- nvinfo : EIATTR_KPARAM_INFO
	.align		4
.L_561:
        /*0088*/ 	.byte	0x04, 0x17
        /*008a*/ 	.short	(.L_563 - .L_562)
.L_562:
        /*008c*/ 	.word	0x00000000
        /*0090*/ 	.short	0x0004
        /*0092*/ 	.short	0x0010
        /*0094*/ 	.byte	0x00, 0xf0, 0x11, 0x00


	//----- nvinfo : EIATTR_KPARAM_INFO
	.align		4
.L_563:
        /*0098*/ 	.byte	0x04, 0x17
        /*009a*/ 	.short	(.L_565 - .L_564)
.L_564:
        /*009c*/ 	.word	0x00000000
        /*00a0*/ 	.short	0x0003
        /*00a2*/ 	.short	0x000c
        /*00a4*/ 	.byte	0x00, 0xf0, 0x11, 0x00


	//----- nvinfo : EIATTR_KPARAM_INFO
	.align		4
.L_565:
        /*00a8*/ 	.byte	0x04, 0x17
        /*00aa*/ 	.short	(.L_567 - .L_566)
.L_566:
        /*00ac*/ 	.word	0x00000000
        /*00b0*/ 	.short	0x0002
        /*00b2*/ 	.short	0x0008
        /*00b4*/ 	.byte	0x00, 0xf0, 0x11, 0x00


	//----- nvinfo : EIATTR_KPARAM_INFO
	.align		4
.L_567:
        /*00b8*/ 	.byte	0x04, 0x17
        /*00ba*/ 	.short	(.L_569 - .L_568)
.L_568:
        /*00bc*/ 	.word	0x00000000
        /*00c0*/ 	.short	0x0001
        /*00c2*/ 	.short	0x0004
        /*00c4*/ 	.byte	0x00, 0xf0, 0x11, 0x00


	//----- nvinfo : EIATTR_KPARAM_INFO
	.align		4
.L_569:
        /*00c8*/ 	.byte	0x04, 0x17
        /*00ca*/ 	.short	(.L_571 - .L_570)
.L_570:
        /*00cc*/ 	.word	0x00000000
        /*00d0*/ 	.short	0x0000
        /*00d2*/ 	.short	0x0000
        /*00d4*/ 	.byte	0x00, 0xf0, 0x11, 0x00


	//----- nvinfo : EIATTR_SPARSE_MMA_MASK
	.align		4
.L_571:
        /*00d8*/ 	.byte	0x03, 0x50
        /*00da*/ 	.short	0x0000


	//----- nvinfo : EIATTR_MAXREG_COUNT
	.align		4
        /*00dc*/ 	.byte	0x03, 0x1b
        /*00de*/ 	.short	0x00ff


	//----- nvinfo : EIATTR_NUM_BARRIERS
	.align		4
        /*00e0*/ 	.byte	0x02, 0x4c
        /*00e2*/ 	.byte	0x01
	.zero		1


	//----- nvinfo : EIATTR_MERCURY_ISA_VERSION
	.align		4
        /*00e4*/ 	.byte	0x03, 0x5f
        /*00e6*/ 	.short	0x0101


	//----- nvinfo : EIATTR_VRC_CTA_INIT_COUNT
	.align		4
        /*00e8*/ 	.byte	0x02, 0x4a
	.zero		1
	.zero		1


	//----- nvinfo : EIATTR_EXIT_INSTR_OFFSETS
	.align		4
        /*00ec*/ 	.byte	0x04, 0x1c
        /*00ee*/ 	.short	(.L_573 - .L_572)


	//   ....[0]....
.L_572:
        /*00f0*/ 	.word	0x00000090


	//   ....[1]....
        /*00f4*/ 	.word	0x000013e0


	//----- nvinfo : EIATTR_CRS_STACK_SIZE
	.align		4
.L_573:
        /*00f8*/ 	.byte	0x04, 0x1e
        /*00fa*/ 	.short	(.L_575 - .L_574)
.L_574:
        /*00fc*/ 	.word	0x00000000


	//----- nvinfo : EIATTR_CBANK_PARAM_SIZE
	.align		4
.L_575:
        /*0100*/ 	.byte	0x03, 0x19
        /*0102*/ 	.short	0x0050


	//----- nvinfo : EIATTR_PARAM_CBANK
	.align		4
        /*0104*/ 	.byte	0x04, 0x0a
        /*0106*/ 	.short	(.L_577 - .L_576)
	.align		4
.L_576:
        /*0108*/ 	.word	index@(.nv.constant0._Z38attention_value_computation_forward_v2ILj32EEviiiiiiPKiS1_S1_S1_PKfS3_Pf)
        /*010c*/ 	.short	0x0380
        /*010e*/ 	.short	0x0050


	//----- nvinfo : EIATTR_SW_WAR
	.align		4
.L_577:
        /*0110*/ 	.byte	0x04, 0x36
        /*0112*/ 	.short	(.L_579 - .L_578)
.L_578:
        /*0114*/ 	.word	0x00000008
.L_579:


//--------------------- .nv.info._Z38attention_value_computation_forward_v2ILj16EEviiiiiiPKiS1_S1_S1_PKfS3_Pf --------------------------
	.section	.nv.info._Z38attention_value_computation_forward_v2ILj16EEviiiiiiPKiS1_S1_S1_PKfS3_Pf,"",@"SHT_CUDA_INFO"
	.sectionflags	@""
	.align	4


	//----- nvinfo : EIATTR_CUDA_API_VERSION
	.align		4
        /*0000*/ 	.byte	0x04, 0x37
        /*0002*/ 	.short	(.L_581 - .L_580)
.L_580:
        /*0004*/ 	.word	0x00000082


	//----- nvinfo : EIATTR_KPARAM_INFO
	.align		4
.L_581:
        /*0008*/ 	.byte	0x04, 0x17
        /*000a*/ 	.short	(.L_583 - .L_582)
.L_582:
        /*000c*/ 	.word	0x00000000
        /*0010*/ 	.short	0x000c
        /*0012*/ 	.short	0x0048
        /*0014*/ 	.byte	0x00, 0xf5, 0x21, 0x00


	//----- nvinfo : EIATTR_KPARAM_INFO
	.align		4
.L_583:
        /*0018*/ 	.byte	0x04, 0x17
        /*001a*/ 	.short	(.L_585 - .L_584)
.L_584:
        /*001c*/ 	.word	0x00000000
        /*0020*/ 	.short	0x000b
        /*0022*/ 	.short	0x0040
        /*0024*/ 	.byte	0x00, 0xf5, 0x21, 0x00


	//----- nvinfo : EIATTR_KPARAM_INFO
	.align		4
.L_585:
        /*0028*/ 	.byte	0x04, 0x17
        /*002a*/ 	.short	(.L_587 - .L_586)
.L_586:
        /*002c*/ 	.word	0x00000000
        /*0030*/ 	.short	0x000a
        /*0032*/ 	.short	0x0038
        /*0034*/ 	.byte	0x00, 0xf5, 0x21, 0x00


	//----- nvinfo : EIATTR_KPARAM_INFO
	.align		4
.L_587:
        /*0038*/ 	.byte	0x04, 0x17
        /*003a*/ 	.short	(.L_589 - .L_588)
.L_588:
        /*003c*/ 	.word	0x00000000
        /*0040*/ 	.short	0x0009
        /*0042*/ 	.short	0x0030
        /*0044*/ 	.byte	0x00, 0xf5, 0x21, 0x00


	//----- nvinfo : EIATTR_KPARAM_INFO
	.align		4
.L_589:
        /*0048*/ 	.byte	0x04, 0x17
        /*004a*/ 	.short	(.L_591 - .L_590)
.L_590:
        /*004c*/ 	.word	0x00000000
        /*0050*/ 	.short	0x0008
        /*0052*/ 	.short	0x0028
        /*0054*/ 	.byte	0x00, 0xf5, 0x21, 0x00


	//----- nvinfo : EIATTR_KPARAM_INFO
	.align		4
.L_591:
        /*0058*/ 	.byte	0x04, 0x17
        /*005a*/ 	.short	(.L_593 - .L_592)
.L_592:
        /*005c*/ 	.word	0x00000000
        /*0060*/ 	.short	0x0007
        /*0062*/ 	.short	0x0020
        /*0064*/ 	.byte	0x00, 0xf5, 0x21, 0x00


	//----- nvinfo : EIATTR_KPARAM_INFO
	.align		4
.L_593:
        /*0068*/ 	.byte	0x04, 0x17
        /*006a*/ 	.short	(.L_595 - .L_594)
.L_594:
        /*006c*/ 	.word	0x00000000
        /*0070*/ 	.short	0x0006
        /*0072*/ 	.short	0x0018
        /*0074*/ 	.byte	0x00, 0xf5, 0x21, 0x00


	//----- nvinfo : EIATTR_KPARAM_INFO
	.align		4
.L_595:
        /*0078*/ 	.byte	0x04, 0x17
        /*007a*/ 	.short	(.L_597 - .L_596)
.L_596:
        /*007c*/ 	.word	0x00000000
        /*0080*/ 	.short	0x0005
        /*0082*/ 	.short	0x0014
        /*0084*/ 	.byte	0x00, 0xf0, 0x11, 0x00


	//----- nvinfo : EIATTR_KPARAM_INFO
	.align		4
.L_597:
        /*0088*/ 	.byte	0x04, 0x17
        /*008a*/ 	.short	(.L_599 - .L_598)
.L_598:
        /*008c*/ 	.word	0x00000000
        /*0090*/ 	.short	0x0004
        /*0092*/ 	.short	0x0010
        /*0094*/ 	.byte	0x00, 0xf0, 0x11, 0x00


	//----- nvinfo : EIATTR_KPARAM_INFO
	.align		4
.L_599:
        /*0098*/ 	.byte	0x04, 0x17
        /*009a*/ 	.short	(.L_601 - .L_600)
.L_600:
        /*009c*/ 	.word	0x00000000
        /*00a0*/ 	.short	0x0003
        /*00a2*/ 	.short	0x000c
        /*00a4*/ 	.byte	0x00, 0xf0, 0x11, 0x00


	//----- nvinfo : EIATTR_KPARAM_INFO
	.align		4
.L_601:
        /*00a8*/ 	.byte	0x04, 0x17
        /*00aa*/ 	.short	(.L_603 - .L_602)
.L_602:
        /*00ac*/ 	.word	0x00000000
        /*00b0*/ 	.short	0x0002
        /*00b2*/ 	.short	0x0008
        /*00b4*/ 	.byte	0x00, 0xf0, 0x11, 0x00


	//----- nvinfo : EIATTR_KPARAM_INFO
	.align		4
.L_603:
        /*00b8*/ 	.byte	0x04, 0x17
        /*00ba*/ 	.short	(.L_605 - .L_604)
.L_604:
        /*00bc*/ 	.word	0x00000000
        /*00c0*/ 	.short	0x0001
        /*00c2*/ 	.short	0x0004
        /*00c4*/ 	.byte	0x00, 0xf0, 0x11, 0x00


	//----- nvinfo : EIATTR_KPARAM_INFO
	.align		4
.L_605:
        /*00c8*/ 	.byte	0x04, 0x17
        /*00ca*/ 	.short	(.L_607 - .L_606)
.L_606:
        /*00cc*/ 	.word	0x00000000
        /*00d0*/ 	.short	0x0000
        /*00d2*/ 	.short	0x0000
        /*00d4*/ 	.byte	0x00, 0xf0, 0x11, 0x00


	//----- nvinfo : EIATTR_SPARSE_MMA_MASK
	.align		4
.L_607:
        /*00d8*/ 	.byte	0x03, 0x50
        /*00da*/ 	.short	0x0000


	//----- nvinfo : EIATTR_MAXREG_COUNT
	.align		4
        /*00dc*/ 	.byte	0x03, 0x1b
        /*00de*/ 	.short	0x00ff


	//----- nvinfo : EIATTR_NUM_BARRIERS
	.align		4
        /*00e0*/ 	.byte	0x02, 0x4c
        /*00e2*/ 	.byte	0x01
	.zero		1


	//----- nvinfo : EIATTR_MERCURY_ISA_VERSION
	.align		4
        /*00e4*/ 	.byte	0x03, 0x5f
        /*00e6*/ 	.short	0x0101


	//----- nvinfo : EIATTR_VRC_CTA_INIT_COUNT
	.align		4
        /*00e8*/ 	.byte	0x02, 0x4a
	.zero		1
	.zero		1


	//----- nvinfo : EIATTR_EXIT_INSTR_OFFSETS
	.align		4
        /*00ec*/ 	.byte	0x04, 0x1c
        /*00ee*/ 	.short	(.L_609 - .L_608)


	//   ....[0]....
.L_608:
        /*00f0*/ 	.word	0x00000090


	//   ....[1]....
        /*00f4*/ 	.word	0x000013e0


	//----- nvinfo : EIATTR_CRS_STACK_SIZE
	.align		4
.L_609:
        /*00f8*/ 	.byte	0x04, 0x1e
        /*00fa*/ 	.short	(.L_611 - .L_610)
.L_610:
        /*00fc*/ 	.word	0x00000000


	//----- nvinfo : EIATTR_CBANK_PARAM_SIZE
	.align		4
.L_611:
        /*0100*/ 	.byte	0x03, 0x19
        /*0102*/ 	.short	0x0050


	//----- nvinfo : EIATTR_PARAM_CBANK
	.align		4
        /*0104*/ 	.byte	0x04, 0x0a
        /*0106*/ 	.short	(.L_613 - .L_612)
	.align		4
.L_612:
        /*0108*/ 	.word	index@(.nv.constant0._Z38attention_value_computation_forward_v2ILj16EEviiiiiiPKiS1_S1_S1_PKfS3_Pf)
        /*010c*/ 	.short	0x0380
        /*010e*/ 	.short	0x0050


	//----- nvinfo : EIATTR_SW_WAR
	.align		4
.L_613:
        /*0110*/ 	.byte	0x04, 0x36
        /*0112*/ 	.short	(.L_615 - .L_614)
.L_614:
        /*0114*/ 	.word	0x00000008
.L_615:


//--------------------- .nv.callgraph             --------------------------
	.section	.nv.callgraph,"",@"SHT_CUDA_CALLGRAPH"
	.align	4
	.sectionentsize	8
	.align		4
        /*0000*/ 	.word	0x00000000
	.align		4
        /*0004*/ 	.word	0xffffffff
	.align		4
        /*0008*/ 	.word	0x00000000
	.align		4
        /*000c*/ 	.word	0xfffffffe
	.align		4
        /*0010*/ 	.word	0x00000000
	.align		4
        /*0014*/ 	.word	0xfffffffd
	.align		4
        /*0018*/ 	.word	0x00000000
	.align		4
        /*001c*/ 	.word	0xfffffffc


//--------------------- .text._Z39attention_value_computation_backward_v2ILj512EEviiiiiiPKiS1_S1_S1_PKfS3_PfS4_S4_ --------------------------
	.section	.text._Z39attention_value_computation_backward_v2ILj512EEviiiiiiPKiS1_S1_S1_PKfS3_PfS4_S4_,"ax",@progbits
	.align	128
        .global         _Z39attention_value_computation_backward_v2ILj512EEviiiiiiPKiS1_S1_S1_PKfS3_PfS4_S4_
        .type           _Z39attention_value_computation_backward_v2ILj512EEviiiiiiPKiS1_S1_S1_PKfS3_PfS4_S4_,@function
        .size           _Z39attention_value_computation_backward_v2ILj512EEviiiiiiPKiS1_S1_S1_PKfS3_PfS4_S4_,(.L_x_525 - _Z39attention_value_computation_backward_v2ILj512EEviiiiiiPKiS1_S1_S1_PKfS3_PfS4_S4_)
        .other          _Z39attention_value_computation_backward_v2ILj512EEviiiiiiPKiS1_S1_S1_PKfS3_PfS4_S4_,@"STO_CUDA_ENTRY STV_DEFAULT"
_Z39attention_value_computation_backward_v2ILj512EEviiiiiiPKiS1_S1_S1_PKfS3_PfS4_S4_:
.text._Z39attention_value_computation_backward_v2ILj512EEviiiiiiPKiS1_S1_S1_PKfS3_PfS4_S4_:
[----:B------:R-:W-:Y:S01]  /*0000*/  LDC R1, c[0x0][0x37c] ;  /* 0x0000df00ff017b82 */ /* 0x000fe20000000800 */
[----:B------:R-:W0:Y:S07]  /*0010*/  S2R R7, SR_CTAID.X ;  /* 0x0000000000077919 */ /* 0x000e2e0000002500 */
[----:B------:R-:W1:Y:S01]  /*0020*/  S2UR UR12, SR_CTAID.Y ;  /* 0x00000000000c79c3 */ /* 0x000e620000002600 */
[----:B------:R-:W0:Y:S01]  /*0030*/  LDCU UR4, c[0x0][0x384] ;  /* 0x00007080ff0477ac */ /* 0x000e220008000800 */
[----:B------:R-:W2:Y:S06]  /*0040*/  S2R R0, SR_TID.X ;  /* 0x0000000000007919 */ /* 0x000eac0000002100 */
[----:B------:R-:W1:Y:S02]  /*0050*/  LDC.64 R2, c[0x0][0x390] ;  /* 0x0000e400ff027b82 */ /* 0x000e640000000a00 */
[----:B-1----:R-:W-:-:S04]  /*0060*/  ISETP.LE.AND P0, PT, R2, UR12, PT ;  /* 0x0000000c02007c0c */ /* 0x002fc8000bf03270 */
[----:B0-----:R-:W-:-:S04]  /*0070*/  ISETP.GE.OR P0, PT, R7, UR4, P0 ;  /* 0x0000000407007c0c */ /* 0x001fc80008706670 */
[----:B--2---:R-:W-:-:S13]  /*0080*/  ISETP.GE.OR P0, PT, R0, R3, P0 ;  /* 0x000000030000720c */ /* 0x004fda0000706670 */
[----:B------:R-:W-:Y:S05]  /*0090*/  @P0 EXIT ;  /* 0x000000000000094d */ /* 0x000fea0003800000 */
[----:B------:R-:W0:Y:S01]  /*00a0*/  LDC.64 R4, c[0x0][0x3a8] ;  /* 0x0000ea00ff047b82 */ /* 0x000e220000000a00 */
[----:B------:R-:W1:Y:S01]  /*00b0*/  LDCU.64 UR10, c[0x0][0x358] ;  /* 0x00006b00ff0a77ac */ /* 0x000e620008000a00 */
[----:B0-----:R-:W-:-:S05]  /*00c0*/  IMAD.WIDE.U32 R4, R7, 0x4, R4 ;  /* 0x0000000407047825 */ /* 0x001fca00078e0004 */
[----:B-1----:R-:W2:Y:S01]  /*00d0*/  LDG.E R9, desc[UR10][R4.64] ;  /* 0x0000000a04097981 */ /* 0x002ea2000c1e1900 */
[----:B------:R-:W-:Y:S01]  /*00e0*/  IMAD.MOV.U32 R6, RZ, RZ, RZ ;  /* 0x000000ffff067224 */ /* 0x000fe200078e00ff */
[----:B--2---:R-:W-:-:S13]  /*00f0*/  ISETP.GE.AND P0, PT, R9, 0x1, PT ;  /* 0x000000010900780c */ /* 0x004fda0003f06270 */
[----:B------:R-:W-:Y:S05]  /*0100*/  @!P0 BRA `(.L_x_0) ;  /* 0x0000000400708947 */ /* 0x000fea0003800000 */
[C---:B------:R-:W-:Y:S01]  /*0110*/  ISETP.GE.U32.AND P1, PT, R9.reuse, 0x10, PT ;  /* 0x000000100900780c */ /* 0x040fe20003f26070 */
[----:B------:R-:W-:Y:S01]  /*0120*/  HFMA2 R6, -RZ, RZ, 0, 0 ;  /* 0x00000000ff067431 */ /* 0x000fe200000001ff */
[----:B------:R-:W-:Y:S01]  /*0130*/  LOP3.LUT R25, R9, 0xf, RZ, 0xc0, !PT ;  /* 0x0000000f09197812 */ /* 0x000fe200078ec0ff */
[----:B------:R-:W-:-:S03]  /*0140*/  IMAD.MOV.U32 R8, RZ, RZ, RZ ;  /* 0x000000ffff087224 */ /* 0x000fc600078e00ff */
[----:B------:R-:W-:-:S07]  /*0150*/  ISETP.NE.AND P0, PT, R25, RZ, PT ;  /* 0x000000ff1900720c */ /* 0x000fce0003f05270 */
[----:B------:R-:W-:Y:S06]  /*0160*/  @!P1 BRA `(.L_x_1) ;  /* 0x00000000009c9947 */ /* 0x000fec0003800000 */
[----:B------:R-:W0:Y:S01]  /*0170*/  LDCU.64 UR4, c[0x0][0x3a0] ;  /* 0x00007400ff0477ac */ /* 0x000e220008000a00 */
[----:B------:R-:W-:Y:S01]  /*0180*/  LOP3.LUT R8, R9, 0x7ffffff0, RZ, 0xc0, !PT ;  /* 0x7ffffff009087812 */ /* 0x000fe200078ec0ff */
[----:B------:R-:W-:-:S04]  /*0190*/  IMAD.MOV.U32 R6, RZ, RZ, RZ ;  /* 0x000000ffff067224 */ /* 0x000fc800078e00ff */
[----:B------:R-:W-:Y:S01]  /*01a0*/  IMAD.MOV R10, RZ, RZ, -R8 ;  /* 0x000000ffff0a7224 */ /* 0x000fe200078e0a08 */
[----:B0-----:R-:W-:-:S04]  /*01b0*/  UIADD3 UR4, UP0, UPT, UR4, 0x20, URZ ;  /* 0x0000002004047890 */ /* 0x001fc8000ff1e0ff */
[----:B------:R-:W-:Y:S02]  /*01c0*/  UIADD3.X UR5, UPT, UPT, URZ, UR5, URZ, UP0, !UPT ;  /* 0x00000005ff057290 */ /* 0x000fe400087fe4ff */
[----:B------:R-:W-:-:S04]  /*01d0*/  MOV R14, UR4 ;  /* 0x00000004000e7c02 */ /* 0x000fc80008000f00 */
[----:B------:R-:W-:-:S07]  /*01e0*/  IMAD.U32 R15, RZ, RZ, UR5 ;  /* 0x00000005ff0f7e24 */ /* 0x000fce000f8e00ff */
.L_x_2:
[----:B------:R-:W-:Y:S01]  /*01f0*/  IMAD.MOV.U32 R4, RZ, RZ, R14 ;  /* 0x000000ffff047224 */ /* 0x000fe200078e000e */
[----:B------:R-:W-:-:S05]  /*0200*/  MOV R5, R15 ;  /* 0x0000000f00057202 */ /* 0x000fca0000000f00 */
[----:B------:R-:W2:Y:S04]  /*0210*/  LDG.E R19, desc[UR10][R4.64+-0x20] ;  /* 0xffffe00a04137981 */ /* 0x000ea8000c1e1900 */
[----:B------:R-:W2:Y:S04]  /*0220*/  LDG.E R20, desc[UR10][R4.64+-0x1c] ;  /* 0xffffe40a04147981 */ /* 0x000ea8000c1e1900 */
[----:B------:R-:W3:Y:S04]  /*0230*/  LDG.E R21, desc[UR10][R4.64+-0x18] ;  /* 0xffffe80a04157981 */ /* 0x000ee8000c1e1900 */
[----:B------:R-:W3:Y:S04]  /*0240*/  LDG.E R22, desc[UR10][R4.64+-0x14] ;  /* 0xffffec0a04167981 */ /* 0x000ee8000c1e1900 */
[----:B------:R-:W4:Y:S04]  /*0250*/  LDG.E R23, desc[UR10][R4.64+-0x10] ;  /* 0xfffff00a04177981 */ /* 0x000f28000c1e1900 */
[----:B------:R-:W4:Y:S04]  /*0260*/  LDG.E R24, desc[UR10][R4.64+-0xc] ;  /* 0xfffff40a04187981 */ /* 0x000f28000c1e1900 */
[----:B------:R-:W5:Y:S04]  /*0270*/  LDG.E R18, desc[UR10][R4.64+-0x8] ;  /* 0xfffff80a04127981 */ /* 0x000f68000c1e1900 */
[----:B------:R-:W5:Y:S04]  /*0280*/  LDG.E R17, desc[UR10][R4.64+-0x4] ;  /* 0xfffffc0a04117981 */ /* 0x000f68000c1e1900 */
[----:B------:R-:W5:Y:S04]  /*0290*/  LDG.E R16, desc[UR10][R4.64] ;  /* 0x0000000a04107981 */ /* 0x000f68000c1e1900 */
[----:B------:R-:W5:Y:S04]  /*02a0*/  LDG.E R15, desc[UR10][R4.64+0x4] ;  /* 0x0000040a040f7981 */ /* 0x000f68000c1e1900 */
[----:B------:R-:W5:Y:S04]  /*02b0*/  LDG.E R14, desc[UR10][R4.64+0x8] ;  /* 0x0000080a040e7981 */ /* 0x000f68000c1e1900 */
[----:B------:R-:W5:Y:S04]  /*02c0*/  LDG.E R13, desc[UR10][R4.64+0xc] ;  /* 0x00000c0a040d7981 */ /* 0x000f68000c1e1900 */
[----:B------:R-:W5:Y:S04]  /*02d0*/  LDG.E R11, desc[UR10][R4.64+0x10] ;  /* 0x0000100a040b7981 */ /* 0x000f68000c1e1900 */
[----:B------:R-:W5:Y:S01]  /*02e0*/  LDG.E R12, desc[UR10][R4.64+0x14] ;  /* 0x0000140a040c7981 */ /* 0x000f62000c1e1900 */
[----:B--2---:R-:W-:-:S03]  /*02f0*/  IADD3 R20, PT, PT, R20, R19, R6 ;  /* 0x0000001314147210 */ /* 0x004fc60007ffe006 */
[----:B------:R-:W2:Y:S04]  /*0300*/  LDG.E R19, desc[UR10][R4.64+0x18] ;  /* 0x0000180a04137981 */ /* 0x000ea8000c1e1900 */
[----:B------:R-:W2:Y:S01]  /*0310*/  LDG.E R6, desc[UR10][R4.64+0x1c] ;  /* 0x00001c0a04067981 */ /* 0x000ea2000c1e1900 */
[----:B------:R-:W-:Y:S01]  /*0320*/  VIADD R10, R10, 0x10 ;  /* 0x000000100a0a7836 */ /* 0x000fe20000000000 */
[----:B---3--:R-:W-:-:S04]  /*0330*/  IADD3 R20, PT, PT, R22, R21, R20 ;  /* 0x0000001516147210 */ /* 0x008fc80007ffe014 */
[----:B------:R-:W-:Y:S02]  /*0340*/  ISETP.NE.AND P1, PT, R10, RZ, PT ;  /* 0x000000ff0a00720c */ /* 0x000fe40003f25270 */
[----:B----4-:R-:W-:-:S04]  /*0350*/  IADD3 R20, PT, PT, R24, R23, R20 ;  /* 0x0000001718147210 */ /* 0x010fc80007ffe014 */
[----:B-----5:R-:W-:-:S04]  /*0360*/  IADD3 R17, PT, PT, R17, R18, R20 ;  /* 0x0000001211117210 */ /* 0x020fc80007ffe014 */
[----:B------:R-:W-:-:S04]  /*0370*/  IADD3 R15, PT, PT, R15, R16, R17 ;  /* 0x000000100f0f7210 */ /* 0x000fc80007ffe011 */
[----:B------:R-:W-:Y:S02]  /*0380*/  IADD3 R13, PT, PT, R13, R14, R15 ;  /* 0x0000000e0d0d7210 */ /* 0x000fe40007ffe00f */
[----:B------:R-:W-:-:S05]  /*0390*/  IADD3 R14, P2, PT, R4, 0x40, RZ ;  /* 0x00000040040e7810 */ /* 0x000fca0007f5e0ff */
[----:B------:R-:W-:Y:S01]  /*03a0*/  IMAD.X R15, RZ, RZ, R5, P2 ;  /* 0x000000ffff0f7224 */ /* 0x000fe200010e0605 */
[----:B------:R-:W-:-:S04]  /*03b0*/  IADD3 R11, PT, PT, R12, R11, R13 ;  /* 0x0000000b0c0b7210 */ /* 0x000fc80007ffe00d */
[----:B--2---:R-:W-:Y:S01]  /*03c0*/  IADD3 R6, PT, PT, R6, R19, R11 ;  /* 0x0000001306067210 */ /* 0x004fe20007ffe00b */
[----:B------:R-:W-:Y:S06]  /*03d0*/  @P1 BRA `(.L_x_2) ;  /* 0xfffffffc00841947 */ /* 0x000fec000383ffff */
.L_x_1:
[----:B------:R-:W-:Y:S05]  /*03e0*/  @!P0 BRA `(.L_x_0) ;  /* 0x0000000000b88947 */ /* 0x000fea0003800000 */
[----:B------:R-:W-:Y:S02]  /*03f0*/  ISETP.GE.U32.AND P0, PT, R25, 0x8, PT ;  /* 0x000000081900780c */ /* 0x000fe40003f06070 */
[----:B------:R-:W-:-:S04]  /*0400*/  LOP3.LUT R18, R9, 0x7, RZ, 0xc0, !PT ;  /* 0x0000000709127812 */ /* 0x000fc800078ec0ff */
[----:B------:R-:W-:-:S07]  /*0410*/  ISETP.NE.AND P1, PT, R18, RZ, PT ;  /* 0x000000ff1200720c */ /* 0x000fce0003f25270 */
[----:B------:R-:W-:Y:S06]  /*0420*/  @!P0 BRA `(.L_x_3) ;  /* 0x00000000003c8947 */ /* 0x000fec0003800000 */
[----:B------:R-:W0:Y:S02]  /*0430*/  LDC.64 R4, c[0x0][0x3a0] ;  /* 0x0000e800ff047b82 */ /* 0x000e240000000a00 */
[----:B0-----:R-:W-:-:S05]  /*0440*/  IMAD.WIDE.U32 R4, R8, 0x4, R4 ;  /* 0x0000000408047825 */ /* 0x001fca00078e0004 */
[----:B------:R-:W2:Y:S04]  /*0450*/  LDG.E R11, desc[UR10][R4.64] ;  /* 0x0000000a040b7981 */ /* 0x000ea8000c1e1900 */
[----:B------:R-:W2:Y:S04]  /*0460*/  LDG.E R10, desc[UR10][R4.64+0x4] ;  /* 0x0000040a040a7981 */ /* 0x000ea8000c1e1900 */
[----:B------:R-:W3:Y:S04]  /*0470*/  LDG.E R13, desc[UR10][R4.64+0x8] ;  /* 0x0000080a040d7981 */ /* 0x000ee8000c1e1900 */
[----:B------:R-:W3:Y:S04]  /*0480*/  LDG.E R12, desc[UR10][R4.64+0xc] ;  /* 0x00000c0a040c7981 */ /* 0x000ee8000c1e1900 */
[----:B------:R-:W4:Y:S04]  /*0490*/  LDG.E R15, desc[UR10][R4.64+0x10] ;  /* 0x0000100a040f7981 */ /* 0x000f28000c1e1900 */
[----:B------:R-:W4:Y:S04]  /*04a0*/  LDG.E R14, desc[UR10][R4.64+0x14] ;  /* 0x0000140a040e7981 */ /* 0x000f28000c1e1900 */
[----:B------:R-:W5:Y:S04]  /*04b0*/  LDG.E R17, desc[UR10][R4.64+0x18] ;  /* 0x0000180a04117981 */ /* 0x000f68000c1e1900 */
[----:B------:R-:W5:Y:S01]  /*04c0*/  LDG.E R16, desc[UR10][R4.64+0x1c] ;  /* 0x00001c0a04107981 */ /* 0x000f62000c1e1900 */
[----:B------:R-:W-:-:S02]  /*04d0*/  IADD3 R8, PT, PT, R8, 0x8, RZ ;  /* 0x0000000808087810 */ /* 0x000fc40007ffe0ff */
[----:B--2---:R-:W-:-:S04]  /*04e0*/  IADD3 R10, PT, PT, R10, R11, R6 ;  /* 0x0000000b0a0a7210 */ /* 0x004fc80007ffe006 */
[----:B---3--:R-:W-:-:S04]  /*04f0*/  IADD3 R10, PT, PT, R12, R13, R10 ;  /* 0x0000000d0c0a7210 */ /* 0x008fc80007ffe00a */
[----:B----4-:R-:W-:-:S04]  /*0500*/  IADD3 R10, PT, PT, R14, R15, R10 ;  /* 0x0000000f0e0a7210 */ /* 0x010fc80007ffe00a */
[----:B-----5:R-:W-:-:S07]  /*0510*/  IADD3 R6, PT, PT, R16, R17, R10 ;  /* 0x0000001110067210 */ /* 0x020fce0007ffe00a */
.L_x_3:
        /* <DEDUP_REMOVED lines=10> */
[----:B------:R-:W3:Y:S01]  /*05c0*/  LDG.E R12, desc[UR10][R4.64+0xc] ;  /* 0x00000c0a040c7981 */ /* 0x000ee2000c1e1900 */
[----:B------:R-:W-:Y:S01]  /*05d0*/  VIADD R8, R8, 0x4 ;  /* 0x0000000408087836 */ /* 0x000fe20000000000 */
[----:B--2---:R-:W-:-:S04]  /*05e0*/  IADD3 R6, PT, PT, R11, R9, R6 ;  /* 0x000000090b067210 */ /* 0x004fc80007ffe006 */
[----:B---3--:R-:W-:-:S07]  /*05f0*/  IADD3 R6, PT, PT, R12, R13, R6 ;  /* 0x0000000d0c067210 */ /* 0x008fce0007ffe006 */
.L_x_4:
[----:B------:R-:W-:Y:S05]  /*0600*/  @!P1 BRA `(.L_x_0) ;  /* 0x0000000000309947 */ /* 0x000fea0003800000 */
[----:B------:R-:W0:Y:S01]  /*0610*/  LDC.64 R4, c[0x0][0x3a0] ;  /* 0x0000e800ff047b82 */ /* 0x000e220000000a00 */
[----:B------:R-:W-:Y:S02]  /*0620*/  IMAD.MOV R10, RZ, RZ, -R10 ;  /* 0x000000ffff0a7224 */ /* 0x000fe400078e0a0a */
[----:B0-----:R-:W-:-:S07]  /*0630*/  IMAD.WIDE.U32 R8, R8, 0x4, R4 ;  /* 0x0000000408087825 */ /* 0x001fce00078e0004 */
.L_x_5:
[----:B------:R-:W-:Y:S01]  /*0640*/  IMAD.MOV.U32 R5, RZ, RZ, R9 ;  /* 0x000000ffff057224 */ /* 0x000fe200078e0009 */
[----:B------:R-:W-:-:S05]  /*0650*/  MOV R4, R8 ;  /* 0x0000000800047202 */ /* 0x000fca0000000f00 */
[----:B------:R-:W2:Y:S01]  /*0660*/  LDG.E R5, desc[UR10][R4.64] ;  /* 0x0000000a04057981 */ /* 0x000ea2000c1e1900 */
[----:B------:R-:W-:Y:S01]  /*0670*/  VIADD R10, R10, 0x1 ;  /* 0x000000010a0a7836 */ /* 0x000fe20000000000 */
[----:B------:R-:W-:-:S04]  /*0680*/  IADD3 R8, P1, PT, R8, 0x4, RZ ;  /* 0x0000000408087810 */ /* 0x000fc80007f3e0ff */
[----:B------:R-:W-:Y:S01]  /*0690*/  ISETP.NE.AND P0, PT, R10, RZ, PT ;  /* 0x000000ff0a00720c */ /* 0x000fe20003f05270 */
[----:B------:R-:W-:Y:S01]  /*06a0*/  IMAD.X R9, RZ, RZ, R9, P1 ;  /* 0x000000ffff097224 */ /* 0x000fe200008e0609 */
[----:B--2---:R-:W-:-:S11]  /*06b0*/  IADD3 R6, PT, PT, R5, R6, RZ ;  /* 0x0000000605067210 */ /* 0x004fd60007ffe0ff */
[----:B------:R-:W-:Y:S05]  /*06c0*/  @P0 BRA `(.L_x_5) ;  /* 0xfffffffc00dc0947 */ /* 0x000fea000383ffff */
.L_x_0:
[----:B------:R-:W0:Y:S01]  /*06d0*/  LDCU UR13, c[0x0][0x388] ;  /* 0x00007100ff0d77ac */ /* 0x000e220008000800 */
[----:B------:R-:W1:Y:S01]  /*06e0*/  LDC.64 R8, c[0x0][0x3c8] ;  /* 0x0000f200ff087b82 */ /* 0x000e620000000a00 */
[----:B------:R-:W-:Y:S01]  /*06f0*/  BSSY.RECONVERGENT B0, `(.L_x_6) ;  /* 0x0000020000007945 */ /* 0x000fe20003800200 */
[----:B0-----:R-:W-:-:S13]  /*0700*/  ISETP.GE.AND P0, PT, R0, UR13, PT ;  /* 0x0000000d00007c0c */ /* 0x001fda000bf06270 */
[----:B------:R-:W-:Y:S05]  /*0710*/  @P0 BRA `(.L_x_7) ;  /* 0x0000000000740947 */ /* 0x000fea0003800000 */
[----:B------:R-:W0:Y:S01]  /*0720*/  S2R R15, SR_CgaCtaId ;  /* 0x00000000000f7919 */ /* 0x000e220000008800 */
[----:B------:R-:W2:Y:S01]  /*0730*/  LDC R12, c[0x0][0x360] ;  /* 0x0000d800ff0c7b82 */ /* 0x000ea20000000800 */
[----:B------:R-:W-:Y:S01]  /*0740*/  MOV R13, 0x400 ;  /* 0x00000400000d7802 */ /* 0x000fe20000000f00 */
[----:B------:R-:W-:-:S03]  /*0750*/  IMAD.MOV.U32 R17, RZ, RZ, R0 ;  /* 0x000000ffff117224 */ /* 0x000fc600078e0000 */
[C---:B------:R-:W-:Y:S01]  /*0760*/  IADD3 R14, PT, PT, R13.reuse, 0x1000, RZ ;  /* 0x000010000d0e7810 */ /* 0x040fe20007ffe0ff */
[----:B------:R-:W-:Y:S02]  /*0770*/  VIADD R16, R13, 0x800 ;  /* 0x000008000d107836 */ /* 0x000fe40000000000 */
[----:B------:R-:W3:Y:S08]  /*0780*/  LDC.64 R4, c[0x0][0x3b0] ;  /* 0x0000ec00ff047b82 */ /* 0x000ef00000000a00 */
[----:B------:R-:W4:Y:S01]  /*0790*/  LDC.64 R10, c[0x0][0x3b8] ;  /* 0x0000ee00ff0a7b82 */ /* 0x000f220000000a00 */
[----:B0-----:R-:W-:-:S02]  /*07a0*/  LEA R13, R15, R13, 0x18 ;  /* 0x0000000d0f0d7211 */ /* 0x001fc400078ec0ff */
[C---:B------:R-:W-:Y:S02]  /*07b0*/  LEA R16, R15.reuse, R16, 0x18 ;  /* 0x000000100f107211 */ /* 0x040fe400078ec0ff */
[----:B------:R-:W-:-:S07]  /*07c0*/  LEA R24, R15, R14, 0x18 ;  /* 0x0000000e0f187211 */ /* 0x000fce00078ec0ff */
.L_x_8:
[----:B------:R-:W-:-:S04]  /*07d0*/  IMAD R19, R7, UR13, R17 ;  /* 0x0000000d07137c24 */ /* 0x000fc8000f8e0211 */
[----:B---3--:R-:W-:-:S04]  /*07e0*/  IMAD.WIDE R14, R19, 0x4, R4 ;  /* 0x00000004130e7825 */ /* 0x008fc800078e0204 */
[----:B------:R-:W-:Y:S02]  /*07f0*/  IMAD R19, R19, R2, UR12 ;  /* 0x0000000c13137e24 */ /* 0x000fe4000f8e0202 */
[----:B------:R-:W3:Y:S02]  /*0800*/  LDG.E R15, desc[UR10][R14.64] ;  /* 0x0000000a0e0f7981 */ /* 0x000ee4000c1e1900 */
[----:B0---4-:R-:W-:-:S06]  /*0810*/  IMAD.WIDE R18, R19, 0x4, R10 ;  /* 0x0000000413127825 */ /* 0x011fcc00078e020a */
[----:B------:R-:W4:Y:S01]  /*0820*/  LDG.E R18, desc[UR10][R18.64] ;  /* 0x0000000a12127981 */ /* 0x000f22000c1e1900 */
[C---:B------:R-:W-:Y:S01]  /*0830*/  LEA R21, R17.reuse, R13, 0x2 ;  /* 0x0000000d11157211 */ /* 0x040fe200078e10ff */
[C---:B------:R-:W-:Y:S02]  /*0840*/  IMAD R20, R17.reuse, 0x4, R16 ;  /* 0x0000000411147824 */ /* 0x040fe400078e0210 */
[----:B------:R-:W-:Y:S01]  /*0850*/  IMAD R23, R17, 0x4, R24 ;  /* 0x0000000411177824 */ /* 0x000fe200078e0218 */
[----:B--2---:R-:W-:Y:S01]  /*0860*/  IADD3 R17, PT, PT, R12, R17, RZ ;  /* 0x000000110c117210 */ /* 0x004fe20007ffe0ff */
[C---:B---3--:R-:W-:Y:S01]  /*0870*/  IMAD.IADD R22, R15.reuse, 0x1, R6 ;  /* 0x000000010f167824 */ /* 0x048fe200078e0206 */
[----:B------:R-:W-:-:S04]  /*0880*/  ISETP.NE.AND P0, PT, R15, -0x1, PT ;  /* 0xffffffff0f00780c */ /* 0x000fc80003f05270 */
[----:B------:R-:W-:Y:S02]  /*0890*/  SEL R22, R22, 0xffffffff, P0 ;  /* 0xffffffff16167807 */ /* 0x000fe40000000000 */
[----:B------:R-:W-:Y:S01]  /*08a0*/  ISETP.GE.AND P0, PT, R17, UR13, PT ;  /* 0x0000000d11007c0c */ /* 0x000fe2000bf06270 */
[----:B----4-:R0:W-:Y:S04]  /*08b0*/  STS [R21], R18 ;  /* 0x0000001215007388 */ /* 0x0101e80000000800 */
[----:B------:R0:W-:Y:S04]  /*08c0*/  STS [R20], RZ ;  /* 0x000000ff14007388 */ /* 0x0001e80000000800 */
[----:B------:R0:W-:Y:S04]  /*08d0*/  STS [R23], R22 ;  /* 0x0000001617007388 */ /* 0x0001e80000000800 */
[----:B------:R-:W-:Y:S05]  /*08e0*/  @!P0 BRA `(.L_x_8) ;  /* 0xfffffffc00b88947 */ /* 0x000fea000383ffff */
.L_x_7:
[----:B------:R-:W-:Y:S05]  /*08f0*/  BSYNC.RECONVERGENT B0 ;  /* 0x0000000000007941 */ /* 0x000fea0003800200 */
.L_x_6:
[----:B------:R-:W-:Y:S01]  /*0900*/  BAR.SYNC.DEFER_BLOCKING 0x0 ;  /* 0x0000000000007b1d */ /* 0x000fe20000010000 */
[----:B------:R-:W-:Y:S01]  /*0910*/  IMAD R11, R3, UR12, RZ ;  /* 0x0000000c030b7c24 */ /* 0x000fe2000f8e02ff */
[----:B------:R-:W-:Y:S01]  /*0920*/  UISETP.GE.AND UP0, UPT, UR13, 0x1, UPT ;  /* 0x000000010d00788c */ /* 0x000fe2000bf06270 */
[----:B------:R-:W-:Y:S02]  /*0930*/  IMAD R5, R7, R2, RZ ;  /* 0x0000000207057224 */ /* 0x000fe400078e02ff */
[----:B------:R-:W-:-:S04]  /*0940*/  IMAD.IADD R4, R0, 0x1, R11 ;  /* 0x0000000100047824 */ /* 0x000fc800078e020b */
[----:B------:R-:W-:-:S04]  /*0950*/  IMAD R5, R5, R3, R4 ;  /* 0x0000000305057224 */ /* 0x000fc800078e0204 */
[----:B-1----:R-:W-:Y:S01]  /*0960*/  IMAD.WIDE.U32 R8, R5, 0x4, R8 ;  /* 0x0000000405087825 */ /* 0x002fe200078e0008 */
[----:B------:R-:W-:Y:S06]  /*0970*/  BRA.U !UP0, `(.L_x_9) ;  /* 0x0000001908f87547 */ /* 0x000fec000b800000 */
[----:B------:R1:W5:Y:S01]  /*0980*/  LDG.E R5, desc[UR10][R8.64] ;  /* 0x0000000a08057981 */ /* 0x000362000c1e1900 */
[----:B------:R-:W-:Y:S01]  /*0990*/  UISETP.GE.U32.AND UP0, UPT, UR13, 0x8, UPT ;  /* 0x000000080d00788c */ /* 0x000fe2000bf06070 */
[----:B------:R-:W-:Y:S01]  /*09a0*/  IADD3 R6, P0, PT, R0, R11, RZ ;  /* 0x0000000b00067210 */ /* 0x000fe20007f1e0ff */
[----:B------:R-:W-:Y:S01]  /*09b0*/  IMAD R3, R2, R3, RZ ;  /* 0x0000000302037224 */ /* 0x000fe200078e02ff */
[----:B------:R-:W-:Y:S01]  /*09c0*/  ULOP3.LUT UR14, UR13, 0x7, URZ, 0xc0, !UPT ;  /* 0x000000070d0e7892 */ /* 0x000fe2000f8ec0ff */
[----:B------:R-:W-:Y:S02]  /*09d0*/  UMOV UR4, URZ ;  /* 0x000000ff00047c82 */ /* 0x000fe40008000000 */
[----:B------:R-:W-:-:S03]  /*09e0*/  IMAD.X R2, RZ, RZ, RZ, P0 ;  /* 0x000000ffff027224 */ /* 0x000fc600000e06ff */
[----:B-1----:R-:W-:Y:S06]  /*09f0*/  BRA.U !UP0, `(.L_x_10) ;  /* 0x0000000d08687547 */ /* 0x002fec000b800000 */
[----:B------:R-:W1:Y:S01]  /*0a00*/  S2UR UR7, SR_CgaCtaId ;  /* 0x00000000000779c3 */ /* 0x000e620000008800 */
[----:B------:R-:W-:Y:S01]  /*0a10*/  UMOV UR5, 0x400 ;  /* 0x0000040000057882 */ /* 0x000fe20000000000 */
[----:B------:R-:W-:Y:S02]  /*0a20*/  ULOP3.LUT UR4, UR13, 0x7ffffff8, URZ, 0xc0, !UPT ;  /* 0x7ffffff80d047892 */ /* 0x000fe4000f8ec0ff */
[----:B------:R-:W-:Y:S02]  /*0a30*/  UIADD3 UR6, UPT, UPT, UR5, 0x1000, URZ ;  /* 0x0000100005067890 */ /* 0x000fe4000fffe0ff */
[----:B------:R-:W-:Y:S02]  /*0a40*/  UIADD3 UR9, UPT, UPT, UR5, 0x800, URZ ;  /* 0x0000080005097890 */ /* 0x000fe4000fffe0ff */
[----:B------:R-:W-:Y:S02]  /*0a50*/  UIADD3 UR15, UPT, UPT, -UR4, URZ, URZ ;  /* 0x000000ff040f7290 */ /* 0x000fe4000fffe1ff */
[----:B-1----:R-:W-:-:S02]  /*0a60*/  ULEA UR8, UR7, UR5, 0x18 ;  /* 0x0000000507087291 */ /* 0x002fc4000f8ec0ff */
[----:B------:R-:W-:Y:S02]  /*0a70*/  ULEA UR5, UR7, UR6, 0x18 ;  /* 0x0000000607057291 */ /* 0x000fe4000f8ec0ff */
[----:B------:R-:W-:Y:S02]  /*0a80*/  ULEA UR7, UR7, UR9, 0x18 ;  /* 0x0000000907077291 */ /* 0x000fe4000f8ec0ff */
[----:B------:R-:W-:Y:S02]  /*0a90*/  UIADD3 UR6, UPT, UPT, UR8, 0x10, URZ ;  /* 0x0000001008067890 */ /* 0x000fe4000fffe0ff */
[----:B------:R-:W-:Y:S02]  /*0aa0*/  UIADD3 UR5, UPT, UPT, UR5, 0x10, URZ ;  /* 0x0000001005057890 */ /* 0x000fe4000fffe0ff */
[----:B------:R-:W-:-:S12]  /*0ab0*/  UIADD3 UR7, UPT, UPT, UR7, 0x10, URZ ;  /* 0x0000001007077890 */ /* 0x000fd8000fffe0ff */
.L_x_35:
[----:B-1----:R-:W1:Y:S01]  /*0ac0*/  LDS R11, [UR5+-0x10] ;  /* 0xfffff005ff0b7984 */ /* 0x002e620008000800 */
[----:B------:R-:W-:-:S04]  /*0ad0*/  UIADD3 UR15, UPT, UPT, UR15, 0x8, URZ ;  /* 0x000000080f0f7890 */ /* 0x000fc8000fffe0ff */
[----:B------:R-:W-:Y:S01]  /*0ae0*/  UISETP.NE.AND UP0, UPT, UR15, URZ, UPT ;  /* 0x000000ff0f00728c */ /* 0x000fe2000bf05270 */
[----:B-1----:R-:W-:-:S13]  /*0af0*/  ISETP.NE.AND P0, PT, R11, -0x1, PT ;  /* 0xffffffff0b00780c */ /* 0x002fda0003f05270 */
[----:B------:R-:W-:Y:S05]  /*0b00*/  @!P0 BRA `(.L_x_11) ;  /* 0x0000000000588947 */ /* 0x000fea0003800000 */
[----:B------:R-:W1:Y:S01]  /*0b10*/  LDC.64 R8, c[0x0][0x3c0] ;  /* 0x0000f000ff087b82 */ /* 0x000e620000000a00 */
[----:B------:R-:W-:-:S04]  /*0b20*/  IMAD R11, R3, R11, R4 ;  /* 0x0000000b030b7224 */ /* 0x000fc800078e0204 */
[----:B-1----:R-:W-:-:S06]  /*0b30*/  IMAD.WIDE R8, R11, 0x4, R8 ;  /* 0x000000040b087825 */ /* 0x002fcc00078e0208 */
[----:B------:R-:W2:Y:S01]  /*0b40*/  LDG.E R8, desc[UR10][R8.64] ;  /* 0x0000000a08087981 */ /* 0x000ea2000c1e1900 */
[----:B------:R-:W-:Y:S01]  /*0b50*/  BSSY.RECONVERGENT B0, `(.L_x_12) ;  /* 0x0000007000007945 */ /* 0x000fe20003800200 */
[----:B--2--5:R-:W-:-:S07]  /*0b60*/  FMUL R11, R5, R8 ;  /* 0x00000008050b7220 */ /* 0x024fce0000400000 */
.L_x_13:
[----:B------:R-:W1:Y:S01]  /*0b70*/  LDS R8, [UR7+-0x10] ;  /* 0xfffff007ff087984 */ /* 0x000e620008000800 */
[----:B------:R-:W-:Y:S01]  /*0b80*/  MOV R10, UR7 ;  /* 0x00000007000a7c02 */ /* 0x000fe20008000f00 */
[----:B-1----:R-:W-:-:S05]  /*0b90*/  FADD R9, R11, R8 ;  /* 0x000000080b097221 */ /* 0x002fca0000000000 */
[----:B------:R-:W1:Y:S02]  /*0ba0*/  ATOMS.CAST.SPIN P0, [R10+-0x10], R8, R9 ;  /* 0xfffff0080a00758d */ /* 0x000e640001800009 */
[----:B-1----:R-:W-:Y:S05]  /*0bb0*/  @!P0 BRA `(.L_x_13) ;  /* 0xfffffffc00ec8947 */ /* 0x002fea000383ffff */
[----:B------:R-:W-:Y:S05]  /*0bc0*/  BSYNC.RECONVERGENT B0 ;  /* 0x0000000000007941 */ /* 0x000fea0003800200 */
.L_x_12:
[----:B------:R-:W1:Y:S01]  /*0bd0*/  LDS R8, [UR5+-0x10] ;  /* 0xfffff005ff087984 */ /* 0x000e620008000800 */
[----:B------:R-:W2:Y:S03]  /*0be0*/  LDCU.64 UR8, c[0x0][0x3d8] ;  /* 0x00007b00ff0877ac */ /* 0x000ea60008000a00 */
[----:B------:R-:W3:Y:S01]  /*0bf0*/  LDS R10, [UR6+-0x10] ;  /* 0xfffff006ff0a7984 */ /* 0x000ee20008000800 */
[----:B-1----:R-:W-:-:S05]  /*0c00*/  IMAD R9, R3, R8, RZ ;  /* 0x0000000803097224 */ /* 0x002fca00078e02ff */
[----:B------:R-:W-:-:S04]  /*0c10*/  IADD3 R11, P0, PT, R9, R6, RZ ;  /* 0x00000006090b7210 */ /* 0x000fc80007f1e0ff */
[----:B------:R-:W-:Y:S02]  /*0c20*/  LEA.HI.X.SX32 R12, R9, R2, 0x1, P0 ;  /* 0x00000002090c7211 */ /* 0x000fe400000f0eff */
[----:B--2---:R-:W-:-:S04]  /*0c30*/  LEA R8, P0, R11, UR8, 0x2 ;  /* 0x000000080b087c11 */ /* 0x004fc8000f8010ff */
[----:B------:R-:W-:Y:S01]  /*0c40*/  LEA.HI.X R9, R11, UR9, R12, 0x2, P0 ;  /* 0x000000090b097c11 */ /* 0x000fe200080f140c */
[----:B---3--:R-:W-:-:S05]  /*0c50*/  FMUL R11, R5, R10 ;  /* 0x0000000a050b7220 */ /* 0x008fca0000400000 */
[----:B------:R1:W-:Y:S03]  /*0c60*/  REDG.E.ADD.F32.FTZ.RN.STRONG.GPU desc[UR10][R8.64], R11 ;  /* 0x0000000b080079a6 */ /* 0x0003e6000c12f30a */
.L_x_11:
[----:B-1----:R-:W1:Y:S02]  /*0c70*/  LDS R11, [UR5+-0xc] ;  /* 0xfffff405ff0b7984 */ /* 0x002e640008000800 */
        /* <DEDUP_REMOVED lines=8> */
.L_x_16:
[----:B------:R-:W1:Y:S01]  /*0d00*/  LDS R8, [UR7+-0xc] ;  /* 0xfffff407ff087984 */ /* 0x000e620008000800 */
[----:B------:R-:W-:Y:S02]  /*0d10*/  IMAD.U32 R10, RZ, RZ, UR7 ;  /* 0x00000007ff0a7e24 */ /* 0x000fe4000f8e00ff */
[----:B-1----:R-:W-:-:S05]  /*0d20*/  FADD R9, R11, R8 ;  /* 0x000000080b097221 */ /* 0x002fca0000000000 */
[----:B------:R-:W1:Y:S02]  /*0d30*/  ATOMS.CAST.SPIN P0, [R10+-0xc], R8, R9 ;  /* 0xfffff4080a00758d */ /* 0x000e640001800009 */
[----:B-1----:R-:W-:Y:S05]  /*0d40*/  @!P0 BRA `(.L_x_16) ;  /* 0xfffffffc00ec8947 */ /* 0x002fea000383ffff */
[----:B------:R-:W-:Y:S05]  /*0d50*/  BSYNC.RECONVERGENT B0 ;  /* 0x0000000000007941 */ /* 0x000fea0003800200 */
.L_x_15:
        /* <DEDUP_REMOVED lines=10> */
.L_x_14:
        /* <DEDUP_REMOVED lines=9> */
.L_x_19:
[----:B------:R-:W1:Y:S01]  /*0e90*/  LDS R8, [UR7+-0x8] ;  /* 0xfffff807ff087984 */ /* 0x000e620008000800 */
[----:B------:R-:W-:Y:S02]  /*0ea0*/  IMAD.U32 R10, RZ, RZ, UR7 ;  /* 0x00000007ff0a7e24 */ /* 0x000fe4000f8e00ff */
[----:B-1----:R-:W-:-:S05]  /*0eb0*/  FADD R9, R11, R8 ;  /* 0x000000080b097221 */ /* 0x002fca0000000000 */
[----:B------:R-:W1:Y:S02]  /*0ec0*/  ATOMS.CAST.SPIN P0, [R10+-0x8], R8, R9 ;  /* 0xfffff8080a00758d */ /* 0x000e640001800009 */
[----:B-1----:R-:W-:Y:S05]  /*0ed0*/  @!P0 BRA `(.L_x_19) ;  /* 0xfffffffc00ec8947 */ /* 0x002fea000383ffff */
[----:B------:R-:W-:Y:S05]  /*0ee0*/  BSYNC.RECONVERGENT B0 ;  /* 0x0000000000007941 */ /* 0x000fea0003800200 */
.L_x_18:
        /* <DEDUP_REMOVED lines=10> */
.L_x_17:
        /* <DEDUP_REMOVED lines=9> */
.L_x_22:
[----:B------:R-:W1:Y:S01]  /*1020*/  LDS R8, [UR7+-0x4] ;  /* 0xfffffc07ff087984 */ /* 0x000e620008000800 */
[----:B------:R-:W-:Y:S01]  /*1030*/  MOV R10, UR7 ;  /* 0x00000007000a7c02 */ /* 0x000fe20008000f00 */
[----:B-1----:R-:W-:-:S05]  /*1040*/  FADD R9, R11, R8 ;  /* 0x000000080b097221 */ /* 0x002fca0000000000 */
[----:B------:R-:W1:Y:S02]  /*1050*/  ATOMS.CAST.SPIN P0, [R10+-0x4], R8, R9 ;  /* 0xfffffc080a00758d */ /* 0x000e640001800009 */
[----:B-1----:R-:W-:Y:S05]  /*1060*/  @!P0 BRA `(.L_x_22) ;  /* 0xfffffffc00ec8947 */ /* 0x002fea000383ffff */
[----:B------:R-:W-:Y:S05]  /*1070*/  BSYNC.RECONVERGENT B0 ;  /* 0x0000000000007941 */ /* 0x000fea0003800200 */
.L_x_21:
        /* <DEDUP_REMOVED lines=10> */
.L_x_20:
[----:B-1----:R-:W1:Y:S02]  /*1120*/  LDS R11, [UR5] ;  /* 0x00000005ff0b7984 */ /* 0x002e640008000800 */
        /* <DEDUP_REMOVED lines=8> */
.L_x_25:
[----:B------:R-:W1:Y:S01]  /*11b0*/  LDS R8, [UR7] ;  /* 0x00000007ff087984 */ /* 0x000e620008000800 */
[----:B------:R-:W-:Y:S02]  /*11c0*/  IMAD.U32 R10, RZ, RZ, UR7 ;  /* 0x00000007ff0a7e24 */ /* 0x000fe4000f8e00ff */
[----:B-1----:R-:W-:-:S05]  /*11d0*/  FADD R9, R11, R8 ;  /* 0x000000080b097221 */ /* 0x002fca0000000000 */
[----:B------:R-:W1:Y:S02]  /*11e0*/  ATOMS.CAST.SPIN P0, [R10], R8, R9 ;  /* 0x000000080a00758d */ /* 0x000e640001800009 */
[----:B-1----:R-:W-:Y:S05]  /*11f0*/  @!P0 BRA `(.L_x_25) ;  /* 0xfffffffc00ec8947 */ /* 0x002fea000383ffff */
[----:B------:R-:W-:Y:S05]  /*1200*/  BSYNC.RECONVERGENT B0 ;  /* 0x0000000000007941 */ /* 0x000fea0003800200 */
.L_x_24:
[----:B------:R-:W1:Y:S01]  /*1210*/  LDS R8, [UR5] ;  /* 0x00000005ff087984 */ /* 0x000e620008000800 */
[----:B------:R-:W2:Y:S03]  /*1220*/  LDCU.64 UR8, c[0x0][0x3d8] ;  /* 0x00007b00ff0877ac */ /* 0x000ea60008000a00 */
[----:B------:R-:W3:Y:S01]  /*1230*/  LDS R10, [UR6] ;  /* 0x00000006ff0a7984 */ /* 0x000ee20008000800 */
[----:B-1----:R-:W-:-:S05]  /*1240*/  IMAD R9, R3, R8, RZ ;  /* 0x0000000803097224 */ /* 0x002fca00078e02ff */
[----:B------:R-:W-:-:S04]  /*1250*/  IADD3 R11, P0, PT, R9, R6, RZ ;  /* 0x00000006090b7210 */ /* 0x000fc80007f1e0ff */
[----:B------:R-:W-:Y:S02]  /*1260*/  LEA.HI.X.SX32 R12, R9, R2, 0x1, P0 ;  /* 0x00000002090c7211 */ /* 0x000fe400000f0eff */
[----:B--2---:R-:W-:-:S04]  /*1270*/  LEA R8, P0, R11, UR8, 0x2 ;  /* 0x000000080b087c11 */ /* 0x004fc8000f8010ff */
[----:B------:R-:W-:Y:S01]  /*1280*/  LEA.HI.X R9, R11, UR9, R12, 0x2, P0 ;  /* 0x000000090b097c11 */ /* 0x000fe200080f140c */
[----:B---3--:R-:W-:-:S05]  /*1290*/  FMUL R11, R5, R10 ;  /* 0x0000000a050b7220 */ /* 0x008fca0000400000 */
[----:B------:R1:W-:Y:S03]  /*12a0*/  REDG.E.ADD.F32.FTZ.RN.STRONG.GPU desc[UR10][R8.64], R11 ;  /* 0x0000000b080079a6 */ /* 0x0003e6000c12f30a */
.L_x_23:
[----:B-1----:R-:W1:Y:S02]  /*12b0*/  LDS R11, [UR5+0x4] ;  /* 0x00000405ff0b7984 */ /* 0x002e640008000800 */
        /* <DEDUP_REMOVED lines=8> */
.L_x_28:
[----:B------:R-:W1:Y:S01]  /*1340*/  LDS R8, [UR7+0x4] ;  /* 0x00000407ff087984 */ /* 0x000e620008000800 */
[----:B------:R-:W-:Y:S01]  /*1350*/  MOV R10, UR7 ;  /* 0x00000007000a7c02 */ /* 0x000fe20008000f00 */
[----:B-1----:R-:W-:-:S05]  /*1360*/  FADD R9, R11, R8 ;  /* 0x000000080b097221 */ /* 0x002fca0000000000 */
[----:B------:R-:W1:Y:S02]  /*1370*/  ATOMS.CAST.SPIN P0, [R10+0x4], R8, R9 ;  /* 0x000004080a00758d */ /* 0x000e640001800009 */
[----:B-1----:R-:W-:Y:S05]  /*1380*/  @!P0 BRA `(.L_x_28) ;  /* 0xfffffffc00ec8947 */ /* 0x002fea000383ffff */
[----:B------:R-:W-:Y:S05]  /*1390*/  BSYNC.RECONVERGENT B0 ;  /* 0x0000000000007941 */ /* 0x000fea0003800200 */
.L_x_27:
[----:B------:R-:W1:Y:S01]  /*13a0*/  LDS R8, [UR5+0x4] ;  /* 0x00000405ff087984 */ /* 0x000e620008000800 */
[----:B------:R-:W2:Y:S03]  /*13b0*/  LDCU.64 UR8, c[0x0][0x3d8] ;  /* 0x00007b00ff0877ac */ /* 0x000ea60008000a00 */
[----:B------:R-:W3:Y:S01]  /*13c0*/  LDS R10, [UR6+0x4] ;  /* 0x00000406ff0a7984 */ /* 0x000ee20008000800 */
[----:B-1----:R-:W-:-:S05]  /*13d0*/  IMAD R9, R3, R8, RZ ;  /* 0x0000000803097224 */ /* 0x002fca00078e02ff */
[----:B------:R-:W-:-:S04]  /*13e0*/  IADD3 R11, P0, PT, R9, R6, RZ ;  /* 0x00000006090b7210 */ /* 0x000fc80007f1e0ff */
[----:B------:R-:W-:Y:S02]  /*13f0*/  LEA.HI.X.SX32 R12, R9, R2, 0x1, P0 ;  /* 0x00000002090c7211 */ /* 0x000fe400000f0eff */
[----:B--2---:R-:W-:-:S04]  /*1400*/  LEA R8, P0, R11, UR8, 0x2 ;  /* 0x000000080b087c11 */ /* 0x004fc8000f8010ff */
[----:B------:R-:W-:Y:S01]  /*1410*/  LEA.HI.X R9, R11, UR9, R12, 0x2, P0 ;  /* 0x000000090b097c11 */ /* 0x000fe200080f140c */
[----:B---3--:R-:W-:-:S05]  /*1420*/  FMUL R11, R5, R10 ;  /* 0x0000000a050b7220 */ /* 0x008fca0000400000 */
[----:B------:R1:W-:Y:S03]  /*1430*/  REDG.E.ADD.F32.FTZ.RN.STRONG.GPU desc[UR10][R8.64], R11 ;  /* 0x0000000b080079a6 */ /* 0x0003e6000c12f30a */
.L_x_26:
        /* <DEDUP_REMOVED lines=9> */
.L_x_31:
[----:B------:R-:W1:Y:S01]  /*14d0*/  LDS R8, [UR7+0x8] ;  /* 0x00000807ff087984 */ /* 0x000e620008000800 */
[----:B------:R-:W-:Y:S02]  /*14e0*/  IMAD.U32 R10, RZ, RZ, UR7 ;  /* 0x00000007ff0a7e24 */ /* 0x000fe4000f8e00ff */
[----:B-1----:R-:W-:-:S05]  /*14f0*/  FADD R9, R11, R8 ;  /* 0x000000080b097221 */ /* 0x002fca0000000000 */
[----:B------:R-:W1:Y:S02]  /*1500*/  ATOMS.CAST.SPIN P0, [R10+0x8], R8, R9 ;  /* 0x000008080a00758d */ /* 0x000e640001800009 */
[----:B-1----:R-:W-:Y:S05]  /*1510*/  @!P0 BRA `(.L_x_31) ;  /* 0xfffffffc00ec8947 */ /* 0x002fea000383ffff */
[----:B------:R-:W-:Y:S05]  /*1520*/  BSYNC.RECONVERGENT B0 ;  /* 0x0000000000007941 */ /* 0x000fea0003800200 */
.L_x_30:
        /* <DEDUP_REMOVED lines=10> */
.L_x_29:
        /* <DEDUP_REMOVED lines=9> */
.L_x_34:
[----:B------:R-:W1:Y:S01]  /*1660*/  LDS R8, [UR7+0xc] ;  /* 0x00000c07ff087984 */ /* 0x000e620008000800 */
[----:B------:R-:W-:Y:S01]  /*1670*/  MOV R10, UR7 ;  /* 0x00000007000a7c02 */ /* 0x000fe20008000f00 */
[----:B-1----:R-:W-:-:S05]  /*1680*/  FADD R9, R11, R8 ;  /* 0x000000080b097221 */ /* 0x002fca0000000000 */
[----:B------:R-:W1:Y:S02]  /*1690*/  ATOMS.CAST.SPIN P0, [R10+0xc], R8, R9 ;  /* 0x00000c080a00758d */ /* 0x000e640001800009 */
[----:B-1----:R-:W-:Y:S05]  /*16a0*/  @!P0 BRA `(.L_x_34) ;  /* 0xfffffffc00ec8947 */ /* 0x002fea000383ffff */
[----:B------:R-:W-:Y:S05]  /*16b0*/  BSYNC.RECONVERGENT B0 ;  /* 0x0000000000007941 */ /* 0x000fea0003800200 */
.L_x_33:
        /* <DEDUP_REMOVED lines=10> */
.L_x_32:
[----:B------:R-:W-:Y:S02]  /*1760*/  UIADD3 UR5, UPT, UPT, UR5, 0x20, URZ ;  /* 0x0000002005057890 */ /* 0x000fe4000fffe0ff */
[----:B------:R-:W-:Y:S02]  /*1770*/  UIADD3 UR6, UPT, UPT, UR6, 0x20, URZ ;  /* 0x0000002006067890 */ /* 0x000fe4000fffe0ff */
[----:B------:R-:W-:Y:S01]  /*1780*/  UIADD3 UR7, UPT, UPT, UR7, 0x20, URZ ;  /* 0x0000002007077890 */ /* 0x000fe2000fffe0ff */
[----:B------:R-:W-:Y:S11]  /*1790*/  BRA.U UP0, `(.L_x_35) ;  /* 0xfffffff100c87547 */ /* 0x000ff6000b83ffff */
.L_x_10:
[----:B------:R-:W-:-:S09]  /*17a0*/  UISETP.NE.AND UP0, UPT, UR14, URZ, UPT ;  /* 0x000000ff0e00728c */ /* 0x000fd2000bf05270 */
[----:B------:R-:W-:Y:S05]  /*17b0*/  BRA.U !UP0, `(.L_x_9) ;  /* 0x0000000d08687547 */ /* 0x000fea000b800000 */
[----:B------:R-:W2:Y:S01]  /*17c0*/  LDCU UR16, c[0x0][0x388] ;  /* 0x00007100ff1077ac */ /* 0x000ea20008000800 */
[----:B------:R-:W-:Y:S02]  /*17d0*/  UISETP.GE.U32.AND UP0, UPT, UR14, 0x4, UPT ;  /* 0x000000040e00788c */ /* 0x000fe4000bf06070 */
[----:B--2---:R-:W-:-:S07]  /*17e0*/  ULOP3.LUT UR15, UR16, 0x3, URZ, 0xc0, !UPT ;  /* 0x00000003100f7892 */ /* 0x004fce000f8ec0ff */
[----:B------:R-:W-:Y:S05]  /*17f0*/  BRA.U !UP0, `(.L_x_36) ;  /* 0x0000000508bc7547 */ /* 0x000fea000b800000 */
[----:B------:R-:W2:Y:S01]  /*1800*/  S2UR UR7, SR_CgaCtaId ;  /* 0x00000000000779c3 */ /* 0x000ea20000008800 */
[----:B------:R-:W-:Y:S02]  /*1810*/  UMOV UR6, 0x400 ;  /* 0x0000040000067882 */ /* 0x000fe40000000000 */
[----:B------:R-:W-:Y:S02]  /*1820*/  UIADD3 UR5, UPT, UPT, UR6, 0x1000, URZ ;  /* 0x0000100006057890 */ /* 0x000fe4000fffe0ff */
[----:B------:R-:W-:Y:S02]  /*1830*/  UIADD3 UR8, UPT, UPT, UR6, 0x800, URZ ;  /* 0x0000080006087890 */ /* 0x000fe4000fffe0ff */
[----:B--2---:R-:W-:Y:S02]  /*1840*/  ULEA UR5, UR7, UR5, 0x18 ;  /* 0x0000000507057291 */ /* 0x004fe4000f8ec0ff */
[----:B------:R-:W-:Y:S02]  /*1850*/  ULEA UR9, UR7, UR6, 0x18 ;  /* 0x0000000607097291 */ /* 0x000fe4000f8ec0ff */
[----:B------:R-:W-:-:S02]  /*1860*/  ULEA UR5, UR4, UR5, 0x2 ;  /* 0x0000000504057291 */ /* 0x000fc4000f8e10ff */
[----:B------:R-:W-:Y:S02]  /*1870*/  ULEA UR6, UR7, UR8, 0x18 ;  /* 0x0000000807067291 */ /* 0x000fe4000f8ec0ff */
[----:B------:R-:W-:Y:S02]  /*1880*/  ULEA UR7, UR4, UR9, 0x2 ;  /* 0x0000000904077291 */ /* 0x000fe4000f8e10ff */
[----:B------:R-:W-:-:S03]  /*1890*/  ULEA UR6, UR4, UR6, 0x2 ;  /* 0x0000000604067291 */ /* 0x000fc6000f8e10ff */
        /* <DEDUP_REMOVED lines=9> */
.L_x_39:
[----:B------:R-:W1:Y:S01]  /*1930*/  LDS R8, [UR6] ;  /* 0x00000006ff087984 */ /* 0x000e620008000800 */
[----:B------:R-:W-:Y:S02]  /*1940*/  IMAD.U32 R10, RZ, RZ, UR6 ;  /* 0x00000006ff0a7e24 */ /* 0x000fe4000f8e00ff */
[----:B-1----:R-:W-:-:S05]  /*1950*/  FADD R9, R11, R8 ;  /* 0x000000080b097221 */ /* 0x002fca0000000000 */
[----:B------:R-:W1:Y:S02]  /*1960*/  ATOMS.CAST.SPIN P0, [R10], R8, R9 ;  /* 0x000000080a00758d */ /* 0x000e640001800009 */
[----:B-1----:R-:W-:Y:S05]  /*1970*/  @!P0 BRA `(.L_x_39) ;  /* 0xfffffffc00ec8947 */ /* 0x002fea000383ffff */
[----:B------:R-:W-:Y:S05]  /*1980*/  BSYNC.RECONVERGENT B0 ;  /* 0x0000000000007941 */ /* 0x000fea0003800200 */
.L_x_38:
        /* <DEDUP_REMOVED lines=10> */
.L_x_37:
        /* <DEDUP_REMOVED lines=9> */
.L_x_42:
[----:B------:R-:W1:Y:S01]  /*1ac0*/  LDS R8, [UR6+0x4] ;  /* 0x00000406ff087984 */ /* 0x000e620008000800 */
[----:B------:R-:W-:Y:S01]  /*1ad0*/  MOV R10, UR6 ;  /* 0x00000006000a7c02 */ /* 0x000fe20008000f00 */
[----:B-1----:R-:W-:-:S05]  /*1ae0*/  FADD R9, R11, R8 ;  /* 0x000000080b097221 */ /* 0x002fca0000000000 */
[----:B------:R-:W1:Y:S02]  /*1af0*/  ATOMS.CAST.SPIN P0, [R10+0x4], R8, R9 ;  /* 0x000004080a00758d */ /* 0x000e640001800009 */
[----:B-1----:R-:W-:Y:S05]  /*1b00*/  @!P0 BRA `(.L_x_42) ;  /* 0xfffffffc00ec8947 */ /* 0x002fea000383ffff */
[----:B------:R-:W-:Y:S05]  /*1b10*/  BSYNC.RECONVERGENT B0 ;  /* 0x0000000000007941 */ /* 0x000fea0003800200 */
.L_x_41:
        /* <DEDUP_REMOVED lines=10> */
.L_x_40:
        /* <DEDUP_REMOVED lines=9> */
.L_x_45:
[----:B------:R-:W1:Y:S01]  /*1c50*/  LDS R8, [UR6+0x8] ;  /* 0x00000806ff087984 */ /* 0x000e620008000800 */
[----:B------:R-:W-:Y:S02]  /*1c60*/  IMAD.U32 R10, RZ, RZ, UR6 ;  /* 0x00000006ff0a7e24 */ /* 0x000fe4000f8e00ff */
[----:B-1----:R-:W-:-:S05]  /*1c70*/  FADD R9, R11, R8 ;  /* 0x000000080b097221 */ /* 0x002fca0000000000 */
[----:B------:R-:W1:Y:S02]  /*1c80*/  ATOMS.CAST.SPIN P0, [R10+0x8], R8, R9 ;  /* 0x000008080a00758d */ /* 0x000e640001800009 */
[----:B-1----:R-:W-:Y:S05]  /*1c90*/  @!P0 BRA `(.L_x_45) ;  /* 0xfffffffc00ec8947 */ /* 0x002fea000383ffff */
[----:B------:R-:W-:Y:S05]  /*1ca0*/  BSYNC.RECONVERGENT B0 ;  /* 0x0000000000007941 */ /* 0x000fea0003800200 */
.L_x_44:
        /* <DEDUP_REMOVED lines=10> */
.L_x_43:
        /* <DEDUP_REMOVED lines=9> */
.L_x_48:
[----:B------:R-:W1:Y:S01]  /*1de0*/  LDS R8, [UR6+0xc] ;  /* 0x00000c06ff087984 */ /* 0x000e620008000800 */
[----:B------:R-:W-:Y:S01]  /*1df0*/  MOV R10, UR6 ;  /* 0x00000006000a7c02 */ /* 0x000fe20008000f00 */
[----:B-1----:R-:W-:-:S05]  /*1e00*/  FADD R9, R11, R8 ;  /* 0x000000080b097221 */ /* 0x002fca0000000000 */
[----:B------:R-:W1:Y:S02]  /*1e10*/  ATOMS.CAST.SPIN P0, [R10+0xc], R8, R9 ;  /* 0x00000c080a00758d */ /* 0x000e640001800009 */
[----:B-1----:R-:W-:Y:S05]  /*1e20*/  @!P0 BRA `(.L_x_48) ;  /* 0xfffffffc00ec8947 */ /* 0x002fea000383ffff */
[----:B------:R-:W-:Y:S05]  /*1e30*/  BSYNC.RECONVERGENT B0 ;  /* 0x0000000000007941 */ /* 0x000fea0003800200 */
.L_x_47:
[----:B------:R-:W1:Y:S04]  /*1e40*/  LDS R8, [UR5+0xc] ;  /* 0x00000c05ff087984 */ /* 0x000e680008000800 */
[----:B------:R-:W2:Y:S01]  /*1e50*/  LDS R10, [UR7+0xc] ;  /* 0x00000c07ff0a7984 */ /* 0x000ea20008000800 */
[----:B------:R-:W3:Y:S01]  /*1e60*/  LDCU.64 UR6, c[0x0][0x3d8] ;  /* 0x00007b00ff0677ac */ /* 0x000ee20008000a00 */
[----:B-1----:R-:W-:-:S05]  /*1e70*/  IMAD R9, R3, R8, RZ ;  /* 0x0000000803097224 */ /* 0x002fca00078e02ff */
[----:B------:R-:W-:-:S04]  /*1e80*/  IADD3 R11, P0, PT, R9, R6, RZ ;  /* 0x00000006090b7210 */ /* 0x000fc80007f1e0ff */
[----:B------:R-:W-:Y:S02]  /*1e90*/  LEA.HI.X.SX32 R12, R9, R2, 0x1, P0 ;  /* 0x00000002090c7211 */ /* 0x000fe400000f0eff */
[----:B---3--:R-:W-:-:S04]  /*1ea0*/  LEA R8, P0, R11, UR6, 0x2 ;  /* 0x000000060b087c11 */ /* 0x008fc8000f8010ff */
[----:B------:R-:W-:Y:S01]  /*1eb0*/  LEA.HI.X R9, R11, UR7, R12, 0x2, P0 ;  /* 0x000000070b097c11 */ /* 0x000fe200080f140c */
[----:B--2---:R-:W-:-:S05]  /*1ec0*/  FMUL R11, R5, R10 ;  /* 0x0000000a050b7220 */ /* 0x004fca0000400000 */
[----:B------:R1:W-:Y:S03]  /*1ed0*/  REDG.E.ADD.F32.FTZ.RN.STRONG.GPU desc[UR10][R8.64], R11 ;  /* 0x0000000b080079a6 */ /* 0x0003e6000c12f30a */
.L_x_46:
[----:B------:R-:W-:-:S12]  /*1ee0*/  UIADD3 UR4, UPT, UPT, UR4, 0x4, URZ ;  /* 0x0000000404047890 */ /* 0x000fd8000fffe0ff */
.L_x_36:
[----:B------:R-:W-:-:S09]  /*1ef0*/  UISETP.NE.AND UP0, UPT, UR15, URZ, UPT ;  /* 0x000000ff0f00728c */ /* 0x000fd2000bf05270 */
[----:B------:R-:W-:Y:S05]  /*1f00*/  BRA.U !UP0, `(.L_x_9) ;  /* 0x0000000508947547 */ /* 0x000fea000b800000 */
[----:B------:R-:W-:-:S09]  /*1f10*/  UISETP.NE.AND UP0, UPT, UR15, 0x1, UPT ;  /* 0x000000010f00788c */ /* 0x000fd2000bf05270 */
        /* <DEDUP_REMOVED lines=20> */
.L_x_52:
[----:B------:R-:W1:Y:S01]  /*2060*/  LDS R8, [UR8] ;  /* 0x00000008ff087984 */ /* 0x000e620008000800 */
[----:B------:R-:W-:Y:S02]  /*2070*/  IMAD.U32 R10, RZ, RZ, UR8 ;  /* 0x00000008ff0a7e24 */ /* 0x000fe4000f8e00ff */
[----:B-1----:R-:W-:-:S05]  /*2080*/  FADD R9, R11, R8 ;  /* 0x000000080b097221 */ /* 0x002fca0000000000 */
[----:B------:R-:W1:Y:S02]  /*2090*/  ATOMS.CAST.SPIN P0, [R10], R8, R9 ;  /* 0x000000080a00758d */ /* 0x000e640001800009 */
[----:B-1----:R-:W-:Y:S05]  /*20a0*/  @!P0 BRA `(.L_x_52) ;  /* 0xfffffffc00ec8947 */ /* 0x002fea000383ffff */
[----:B------:R-:W-:Y:S05]  /*20b0*/  BSYNC.RECONVERGENT B0 ;  /* 0x0000000000007941 */ /* 0x000fea0003800200 */
.L_x_51:
        /* <DEDUP_REMOVED lines=10> */
.L_x_50:
        /* <DEDUP_REMOVED lines=9> */
.L_x_55:
[----:B------:R-:W1:Y:S01]  /*21f0*/  LDS R8, [UR8+0x4] ;  /* 0x00000408ff087984 */ /* 0x000e620008000800 */
[----:B------:R-:W-:Y:S01]  /*2200*/  MOV R10, UR8 ;  /* 0x00000008000a7c02 */ /* 0x000fe20008000f00 */
[----:B-1----:R-:W-:-:S05]  /*2210*/  FADD R9, R11, R8 ;  /* 0x000000080b097221 */ /* 0x002fca0000000000 */
[----:B------:R-:W1:Y:S02]  /*2220*/  ATOMS.CAST.SPIN P0, [R10+0x4], R8, R9 ;  /* 0x000004080a00758d */ /* 0x000e640001800009 */
[----:B-1----:R-:W-:Y:S05]  /*2230*/  @!P0 BRA `(.L_x_55) ;  /* 0xfffffffc00ec8947 */ /* 0x002fea000383ffff */
[----:B------:R-:W-:Y:S05]  /*2240*/  BSYNC.RECONVERGENT B0 ;  /* 0x0000000000007941 */ /* 0x000fea0003800200 */
.L_x_54:
        /* <DEDUP_REMOVED lines=10> */
.L_x_53:
[----:B------:R-:W-:-:S12]  /*22f0*/  UIADD3 UR4, UPT, UPT, UR4, 0x2, URZ ;  /* 0x0000000204047890 */ /* 0x000fd8000fffe0ff */
.L_x_49:
[----:B------:R-:W-:-:S04]  /*2300*/  ULOP3.LUT UR5, UR16, 0x1, URZ, 0xc0, !UPT ;  /* 0x0000000110057892 */ /* 0x000fc8000f8ec0ff */
[----:B------:R-:W-:-:S09]  /*2310*/  UISETP.NE.U32.AND UP0, UPT, UR5, 0x1, UPT ;  /* 0x000000010500788c */ /* 0x000fd2000bf05070 */
[----:B------:R-:W-:Y:S05]  /*2320*/  BRA.U UP0, `(.L_x_9) ;  /* 0x00000001008c7547 */ /* 0x000fea000b800000 */
[----:B------:R-:W2:Y:S01]  /*2330*/  S2UR UR8, SR_CgaCtaId ;  /* 0x00000000000879c3 */ /* 0x000ea20000008800 */
[----:B------:R-:W-:Y:S02]  /*2340*/  UMOV UR7, 0x400 ;  /* 0x0000040000077882 */ /* 0x000fe40000000000 */
[----:B------:R-:W-:-:S04]  /*2350*/  UIADD3 UR5, UPT, UPT, UR7, 0x1000, URZ ;  /* 0x0000100007057890 */ /* 0x000fc8000fffe0ff */
[----:B--2---:R-:W-:-:S04]  /*2360*/  ULEA UR5, UR8, UR5, 0x18 ;  /* 0x0000000508057291 */ /* 0x004fc8000f8ec0ff */
[----:B------:R-:W-:-:S09]  /*2370*/  ULEA UR6, UR4, UR5, 0x2 ;  /* 0x0000000504067291 */ /* 0x000fd2000f8e10ff */
[----:B-1----:R-:W1:Y:S02]  /*2380*/  LDS R11, [UR6] ;  /* 0x00000006ff0b7984 */ /* 0x002e640008000800 */
[----:B-1----:R-:W-:-:S13]  /*2390*/  ISETP.NE.AND P0, PT, R11, -0x1, PT ;  /* 0xffffffff0b00780c */ /* 0x002fda0003f05270 */
[----:B------:R-:W-:Y:S05]  /*23a0*/  @!P0 BRA `(.L_x_9) ;  /* 0x00000000006c8947 */ /* 0x000fea0003800000 */
[----:B------:R-:W1:Y:S01]  /*23b0*/  LDC.64 R8, c[0x0][0x3c0] ;  /* 0x0000f000ff087b82 */ /* 0x000e620000000a00 */
[----:B------:R-:W-:-:S04]  /*23c0*/  IMAD R11, R3, R11, R4 ;  /* 0x0000000b030b7224 */ /* 0x000fc800078e0204 */
[----:B-1----:R-:W-:-:S06]  /*23d0*/  IMAD.WIDE R8, R11, 0x4, R8 ;  /* 0x000000040b087825 */ /* 0x002fcc00078e0208 */
[----:B------:R-:W2:Y:S01]  /*23e0*/  LDG.E R8, desc[UR10][R8.64] ;  /* 0x0000000a08087981 */ /* 0x000ea2000c1e1900 */
[----:B------:R-:W-:Y:S01]  /*23f0*/  UIADD3 UR5, UPT, UPT, UR7, 0x800, URZ ;  /* 0x0000080007057890 */ /* 0x000fe2000fffe0ff */
[----:B------:R-:W-:Y:S03]  /*2400*/  BSSY.RECONVERGENT B0, `(.L_x_56) ;  /* 0x0000009000007945 */ /* 0x000fe60003800200 */
[----:B------:R-:W-:-:S04]  /*2410*/  ULEA UR5, UR8, UR5, 0x18 ;  /* 0x0000000508057291 */ /* 0x000fc8000f8ec0ff */
[----:B------:R-:W-:Y:S01]  /*2420*/  ULEA UR5, UR4, UR5, 0x2 ;  /* 0x0000000504057291 */ /* 0x000fe2000f8e10ff */
[----:B--2--5:R-:W-:-:S11]  /*2430*/  FMUL R11, R5, R8 ;  /* 0x00000008050b7220 */ /* 0x024fd60000400000 */
.L_x_57:
[----:B------:R-:W1:Y:S01]  /*2440*/  LDS R8, [UR5] ;  /* 0x00000005ff087984 */ /* 0x000e620008000800 */
[----:B------:R-:W-:Y:S02]  /*2450*/  IMAD.U32 R4, RZ, RZ, UR5 ;  /* 0x00000005ff047e24 */ /* 0x000fe4000f8e00ff */
[----:B-1----:R-:W-:-:S05]  /*2460*/  FADD R9, R11, R8 ;  /* 0x000000080b097221 */ /* 0x002fca0000000000 */
[----:B------:R-:W1:Y:S02]  /*2470*/  ATOMS.CAST.SPIN P0, [R4], R8, R9 ;  /* 0x000000080400758d */ /* 0x000e640001800009 */
[----:B-1----:R-:W-:Y:S05]  /*2480*/  @!P0 BRA `(.L_x_57) ;  /* 0xfffffffc00ec8947 */ /* 0x002fea000383ffff */
[----:B------:R-:W-:Y:S05]  /*2490*/  BSYNC.RECONVERGENT B0 ;  /* 0x0000000000007941 */ /* 0x000fea0003800200 */
.L_x_56:
[----:B------:R-:W1:Y:S01]  /*24a0*/  LDS R4, [UR6] ;  /* 0x00000006ff047984 */ /* 0x000e620008000800 */
[----:B------:R-:W-:Y:S01]  /*24b0*/  ULEA UR5, UR8, UR7, 0x18 ;  /* 0x0000000708057291 */ /* 0x000fe2000f8ec0ff */
[----:B------:R-:W2:Y:S03]  /*24c0*/  LDCU.64 UR18, c[0x0][0x3d8] ;  /* 0x00007b00ff1277ac */ /* 0x000ea60008000a00 */
[----:B------:R-:W-:-:S09]  /*24d0*/  ULEA UR5, UR4, UR5, 0x2 ;  /* 0x0000000504057291 */ /* 0x000fd2000f8e10ff */
        /* <DEDUP_REMOVED lines=8> */
.L_x_9:
[----:B------:R-:W3:Y:S01]  /*2560*/  LDCU UR9, c[0x0][0x388] ;  /* 0x00007100ff0977ac */ /* 0x000ee20008000800 */
[----:B------:R-:W-:Y:S01]  /*2570*/  BAR.SYNC.DEFER_BLOCKING 0x0 ;  /* 0x0000000000007b1d */ /* 0x000fe20000010000 */
[----:B---3--:R-:W-:-:S13]  /*2580*/  ISETP.GE.AND P0, PT, R0, UR9, PT ;  /* 0x0000000900007c0c */ /* 0x008fda000bf06270 */
[----:B------:R-:W-:Y:S05]  /*2590*/  @P0 EXIT ;  /* 0x000000000000094d */ /* 0x000fea0003800000 */
[----:B------:R-:W3:Y:S01]  /*25a0*/  S2UR UR5, SR_CgaCtaId ;  /* 0x00000000000579c3 */ /* 0x000ee20000008800 */
[----:B------:R-:W-:Y:S01]  /*25b0*/  UMOV UR4, 0x400 ;  /* 0x0000040000047882 */ /* 0x000fe20000000000 */
[----:B------:R-:W4:Y:S01]  /*25c0*/  LDCU UR6, c[0x0][0x360] ;  /* 0x00006c00ff0677ac */ /* 0x000f220008000800 */
[----:B------:R-:W-:-:S05]  /*25d0*/  UIADD3 UR4, UPT, UPT, UR4, 0x800, URZ ;  /* 0x0000080004047890 */ /* 0x000fca000fffe0ff */
[----:B-1----:R-:W1:Y:S08]  /*25e0*/  LDC R11, c[0x0][0x390] ;  /* 0x0000e400ff0b7b82 */ /* 0x002e700000000800 */
[----:B--2--5:R-:W2:Y:S01]  /*25f0*/  LDC.64 R4, c[0x0][0x3d0] ;  /* 0x0000f400ff047b82 */ /* 0x024ea20000000a00 */
[----:B---34-:R-:W-:-:S12]  /*2600*/  ULEA UR4, UR5, UR4, 0x18 ;  /* 0x0000000405047291 */ /* 0x018fd8000f8ec0ff */
.L_x_58:
[C---:B------:R-:W-:Y:S01]  /*2610*/  LEA R6, R0.reuse, UR4, 0x2 ;  /* 0x0000000400067c11 */ /* 0x040fe2000f8e10ff */
[----:B---3--:R-:W-:Y:S01]  /*2620*/  IMAD R2, R7, UR9, R0 ;  /* 0x0000000907027c24 */ /* 0x008fe2000f8e0200 */
[----:B------:R-:W-:-:S03]  /*2630*/  IADD3 R0, PT, PT, R0, UR6, RZ ;  /* 0x0000000600007c10 */ /* 0x000fc6000fffe0ff */
[----:B------:R-:W3:Y:S01]  /*2640*/  LDS R9, [R6] ;  /* 0x0000000006097984 */ /* 0x000ee20000000800 */
[----:B-1----:R-:W-:Y:S01]  /*2650*/  IMAD R3, R2, R11, UR12 ;  /* 0x0000000c02037e24 */ /* 0x002fe2000f8e020b */
[----:B------:R-:W-:-:S03]  /*2660*/  ISETP.GE.AND P0, PT, R0, UR9, PT ;  /* 0x0000000900007c0c */ /* 0x000fc6000bf06270 */
[----:B--2---:R-:W-:-:S05]  /*2670*/  IMAD.WIDE R2, R3, 0x4, R4 ;  /* 0x0000000403027825 */ /* 0x004fca00078e0204 */
[----:B---3--:R3:W-:Y:S05]  /*2680*/  STG.E desc[UR10][R2.64], R9 ;  /* 0x0000000902007986 */ /* 0x0087ea000c10190a */
[----:B------:R-:W-:Y:S05]  /*2690*/  @!P0 BRA `(.L_x_58) ;  /* 0xfffffffc00dc8947 */ /* 0x000fea000383ffff */
[----:B------:R-:W-:Y:S05]  /*26a0*/  EXIT ;  /* 0x000000000000794d */ /* 0x000fea0003800000 */
.L_x_59:
[----:B------:R-:W-:-:S00]  /*26b0*/  BRA `(.L_x_59) ;  /* 0xfffffffc00fc7947 */ /* 0x000fc0000383ffff */
[----:B------:R-:W-:-:S00]  /*26c0*/  NOP ;  /* 0x0000000000007918 */ /* 0x000fc00000000000 */
        /* <DEDUP_REMOVED lines=11> */
.L_x_525:


//--------------------- .text._Z39attention_value_computation_backward_v2ILj384EEviiiiiiPKiS1_S1_S1_PKfS3_PfS4_S4_ --------------------------
	.section	.text._Z39attention_value_computation_backward_v2ILj384EEviiiiiiPKiS1_S1_S1_PKfS3_PfS4_S4_,"ax",@progbits
	.align	128
        .global         _Z39attention_value_computation_backward_v2ILj384EEviiiiiiPKiS1_S1_S1_PKfS3_PfS4_S4_
        .type           _Z39attention_value_computation_backward_v2ILj384EEviiiiiiPKiS1_S1_S1_PKfS3_PfS4_S4_,@function
        .size           _Z39attention_value_computation_backward_v2ILj384EEviiiiiiPKiS1_S1_S1_PKfS3_PfS4_S4_,(.L_x_526 - _Z39attention_value_computation_backward_v2ILj384EEviiiiiiPKiS1_S1_S1_PKfS3_PfS4_S4_)
        .other          _Z39attention_value_computation_backward_v2ILj384EEviiiiiiPKiS1_S1_S1_PKfS3_PfS4_S4_,@"STO_CUDA_ENTRY STV_DEFAULT"
_Z39attention_value_computation_backward_v2ILj384EEviiiiiiPKiS1_S1_S1_PKfS3_PfS4_S4_:
.text._Z39attention_value_computation_backward_v2ILj384EEviiiiiiPKiS1_S1_S1_PKfS3_PfS4_S4_:
        /* <DEDUP_REMOVED lines=31> */
.L_x_62:
        /* <DEDUP_REMOVED lines=31> */
.L_x_61:
        /* <DEDUP_REMOVED lines=20> */
.L_x_63:
        /* <DEDUP_REMOVED lines=14> */
.L_x_64:
[----:B------:R-:W-:Y:S05]  /*0600*/  @!P1 BRA `(.L_x_60) ;  /* 0x0000000000309947 */ /* 0x000fea0003800000 */
[----:B------:R-:W0:Y:S01]  /*0610*/  LDC.64 R4, c[0x0][0x3a0] ;  /* 0x0000e800ff047b82 */ /* 0x000e220000000a00 */
[----:B------:R-:W-:Y:S02]  /*0620*/  IMAD.MOV R10, RZ, RZ, -R10 ;  /* 0x000000ffff0a7224 */ /* 0x000fe400078e0a0a */
[----:B0-----:R-:W-:-:S07]  /*0630*/  IMAD.WIDE.U32 R8, R8, 0x4, R4 ;  /* 0x0000000408087825 */ /* 0x001fce00078e0004 */
.L_x_65:
        /* <DEDUP_REMOVED lines=9> */
.L_x_60:
        /* <DEDUP_REMOVED lines=16> */
.L_x_68:
        /* <DEDUP_REMOVED lines=18> */
.L_x_67:
[----:B------:R-:W-:Y:S05]  /*08f0*/  BSYNC.RECONVERGENT B0 ;  /* 0x0000000000007941 */ /* 0x000fea0003800200 */
.L_x_66:
        /* <DEDUP_REMOVED lines=28> */
.L_x_95:
        /* <DEDUP_REMOVED lines=11> */
.L_x_73:
[----:B------:R-:W1:Y:S01]  /*0b70*/  LDS R8, [UR7+-0x10] ;  /* 0xfffff007ff087984 */ /* 0x000e620008000800 */
[----:B------:R-:W-:Y:S01]  /*0b80*/  MOV R10, UR7 ;  /* 0x00000007000a7c02 */ /* 0x000fe20008000f00 */
[----:B-1----:R-:W-:-:S05]  /*0b90*/  FADD R9, R11, R8 ;  /* 0x000000080b097221 */ /* 0x002fca0000000000 */
[----:B------:R-:W1:Y:S02]  /*0ba0*/  ATOMS.CAST.SPIN P0, [R10+-0x10], R8, R9 ;  /* 0xfffff0080a00758d */ /* 0x000e640001800009 */
[----:B-1----:R-:W-:Y:S05]  /*0bb0*/  @!P0 BRA `(.L_x_73) ;  /* 0xfffffffc00ec8947 */ /* 0x002fea000383ffff */
[----:B------:R-:W-:Y:S05]  /*0bc0*/  BSYNC.RECONVERGENT B0 ;  /* 0x0000000000007941 */ /* 0x000fea0003800200 */
.L_x_72:
        /* <DEDUP_REMOVED lines=10> */
.L_x_71:
        /* <DEDUP_REMOVED lines=9> */
.L_x_76:
[----:B------:R-:W1:Y:S01]  /*0d00*/  LDS R8, [UR7+-0xc] ;  /* 0xfffff407ff087984 */ /* 0x000e620008000800 */
[----:B------:R-:W-:Y:S02]  /*0d10*/  IMAD.U32 R10, RZ, RZ, UR7 ;  /* 0x00000007ff0a7e24 */ /* 0x000fe4000f8e00ff */
[----:B-1----:R-:W-:-:S05]  /*0d20*/  FADD R9, R11, R8 ;  /* 0x000000080b097221 */ /* 0x002fca0000000000 */
[----:B------:R-:W1:Y:S02]  /*0d30*/  ATOMS.CAST.SPIN P0, [R10+-0xc], R8, R9 ;  /* 0xfffff4080a00758d */ /* 0x000e640001800009 */
[----:B-1----:R-:W-:Y:S05]  /*0d40*/  @!P0 BRA `(.L_x_76) ;  /* 0xfffffffc00ec8947 */ /* 0x002fea000383ffff */
[----:B------:R-:W-:Y:S05]  /*0d50*/  BSYNC.RECONVERGENT B0 ;  /* 0x0000000000007941 */ /* 0x000fea0003800200 */
.L_x_75:
        /* <DEDUP_REMOVED lines=10> */
.L_x_74:
        /* <DEDUP_REMOVED lines=9> */
.L_x_79:
[----:B------:R-:W1:Y:S01]  /*0e90*/  LDS R8, [UR7+-0x8] ;  /* 0xfffff807ff087984 */ /* 0x000e620008000800 */
[----:B------:R-:W-:Y:S02]  /*0ea0*/  IMAD.U32 R10, RZ, RZ, UR7 ;  /* 0x00000007ff0a7e24 */ /* 0x000fe4000f8e00ff */
[----:B-1----:R-:W-:-:S05]  /*0eb0*/  FADD R9, R11, R8 ;  /* 0x000000080b097221 */ /* 0x002fca0000000000 */
[----:B------:R-:W1:Y:S02]  /*0ec0*/  ATOMS.CAST.SPIN P0, [R10+-0x8], R8, R9 ;  /* 0xfffff8080a00758d */ /* 0x000e640001800009 */
[----:B-1----:R-:W-:Y:S05]  /*0ed0*/  @!P0 BRA `(.L_x_79) ;  /* 0xfffffffc00ec8947 */ /* 0x002fea000383ffff */
[----:B------:R-:W-:Y:S05]  /*0ee0*/  BSYNC.RECONVERGENT B0 ;  /* 0x0000000000007941 */ /* 0x000fea0003800200 */
.L_x_78:
        /* <DEDUP_REMOVED lines=10> */
.L_x_77:
        /* <DEDUP_REMOVED lines=9> */
.L_x_82:
[----:B------:R-:W1:Y:S01]  /*1020*/  LDS R8, [UR7+-0x4] ;  /* 0xfffffc07ff087984 */ /* 0x000e620008000800 */
[----:B------:R-:W-:Y:S01]  /*1030*/  MOV R10, UR7 ;  /* 0x00000007000a7c02 */ /* 0x000fe20008000f00 */
[----:B-1----:R-:W-:-:S05]  /*1040*/  FADD R9, R11, R8 ;  /* 0x000000080b097221 */ /* 0x002fca0000000000 */
[----:B------:R-:W1:Y:S02]  /*1050*/  ATOMS.CAST.SPIN P0, [R10+-0x4], R8, R9 ;  /* 0xfffffc080a00758d */ /* 0x000e640001800009 */
[----:B-1----:R-:W-:Y:S05]  /*1060*/  @!P0 BRA `(.L_x_82) ;  /* 0xfffffffc00ec8947 */ /* 0x002fea000383ffff */
[----:B------:R-:W-:Y:S05]  /*1070*/  BSYNC.RECONVERGENT B0 ;  /* 0x0000000000007941 */ /* 0x000fea0003800200 */
.L_x_81:
        /* <DEDUP_REMOVED lines=10> */
.L_x_80:
        /* <DEDUP_REMOVED lines=9> */
.L_x_85:
[----:B------:R-:W1:Y:S01]  /*11b0*/  LDS R8, [UR7] ;  /* 0x00000007ff087984 */ /* 0x000e620008000800 */
[----:B------:R-:W-:Y:S02]  /*11c0*/  IMAD.U32 R10, RZ, RZ, UR7 ;  /* 0x00000007ff0a7e24 */ /* 0x000fe4000f8e00ff */
[----:B-1----:R-:W-:-:S05]  /*11d0*/  FADD R9, R11, R8 ;  /* 0x000000080b097221 */ /* 0x002fca0000000000 */
[----:B------:R-:W1:Y:S02]  /*11e0*/  ATOMS.CAST.SPIN P0, [R10], R8, R9 ;  /* 0x000000080a00758d */ /* 0x000e640001800009 */
[----:B-1----:R-:W-:Y:S05]  /*11f0*/  @!P0 BRA `(.L_x_85) ;  /* 0xfffffffc00ec8947 */ /* 0x002fea000383ffff */
[----:B------:R-:W-:Y:S05]  /*1200*/  BSYNC.RECONVERGENT B0 ;  /* 0x0000000000007941 */ /* 0x000fea0003800200 */
.L_x_84:
        /* <DEDUP_REMOVED lines=10> */
.L_x_83:
        /* <DEDUP_REMOVED lines=9> */
.L_x_88:
[----:B------:R-:W1:Y:S01]  /*1340*/  LDS R8, [UR7+0x4] ;  /* 0x00000407ff087984 */ /* 0x000e620008000800 */
[----:B------:R-:W-:Y:S01]  /*1350*/  MOV R10, UR7 ;  /* 0x00000007000a7c02 */ /* 0x000fe20008000f00 */
[----:B-1----:R-:W-:-:S05]  /*1360*/  FADD R9, R11, R8 ;  /* 0x000000080b097221 */ /* 0x002fca0000000000 */
[----:B------:R-:W1:Y:S02]  /*1370*/  ATOMS.CAST.SPIN P0, [R10+0x4], R8, R9 ;  /* 0x000004080a00758d */ /* 0x000e640001800009 */
[----:B-1----:R-:W-:Y:S05]  /*1380*/  @!P0 BRA `(.L_x_88) ;  /* 0xfffffffc00ec8947 */ /* 0x002fea000383ffff */
[----:B------:R-:W-:Y:S05]  /*1390*/  BSYNC.RECONVERGENT B0 ;  /* 0x0000000000007941 */ /* 0x000fea0003800200 */
.L_x_87:
        /* <DEDUP_REMOVED lines=10> */
.L_x_86:
        /* <DEDUP_REMOVED lines=9> */
.L_x_91:
[----:B------:R-:W1:Y:S01]  /*14d0*/  LDS R8, [UR7+0x8] ;  /* 0x00000807ff087984 */ /* 0x000e620008000800 */
[----:B------:R-:W-:Y:S02]  /*14e0*/  IMAD.U32 R10, RZ, RZ, UR7 ;  /* 0x00000007ff0a7e24 */ /* 0x000fe4000f8e00ff */
[----:B-1----:R-:W-:-:S05]  /*14f0*/  FADD R9, R11, R8 ;  /* 0x000000080b097221 */ /* 0x002fca0000000000 */
[----:B------:R-:W1:Y:S02]  /*1500*/  ATOMS.CAST.SPIN P0, [R10+0x8], R8, R9 ;  /* 0x000008080a00758d */ /* 0x000e640001800009 */
[----:B-1----:R-:W-:Y:S05]  /*1510*/  @!P0 BRA `(.L_x_91) ;  /* 0xfffffffc00ec8947 */ /* 0x002fea000383ffff */
[----:B------:R-:W-:Y:S05]  /*1520*/  BSYNC.RECONVERGENT B0 ;  /* 0x0000000000007941 */ /* 0x000fea0003800200 */
.L_x_90:
        /* <DEDUP_REMOVED lines=10> */
.L_x_89:
        /* <DEDUP_REMOVED lines=9> */
.L_x_94:
[----:B------:R-:W1:Y:S01]  /*1660*/  LDS R8, [UR7+0xc] ;  /* 0x00000c07ff087984 */ /* 0x000e620008000800 */
[----:B------:R-:W-:Y:S01]  /*1670*/  MOV R10, UR7 ;  /* 0x00000007000a7c02 */ /* 0x000fe20008000f00 */
[----:B-1----:R-:W-:-:S05]  /*1680*/  FADD R9, R11, R8 ;  /* 0x000000080b097221 */ /* 0x002fca0000000000 */
[----:B------:R-:W1:Y:S02]  /*1690*/  ATOMS.CAST.SPIN P0, [R10+0xc], R8, R9 ;  /* 0x00000c080a00758d */ /* 0x000e640001800009 */
[----:B-1----:R-:W-:Y:S05]  /*16a0*/  @!P0 BRA `(.L_x_94) ;  /* 0xfffffffc00ec8947 */ /* 0x002fea000383ffff */
[----:B------:R-:W-:Y:S05]  /*16b0*/  BSYNC.RECONVERGENT B0 ;  /* 0x0000000000007941 */ /* 0x000fea0003800200 */
.L_x_93:
        /* <DEDUP_REMOVED lines=10> */
.L_x_92:
[----:B------:R-:W-:Y:S02]  /*1760*/  UIADD3 UR5, UPT, UPT, UR5, 0x20, URZ ;  /* 0x0000002005057890 */ /* 0x000fe4000fffe0ff */
[----:B------:R-:W-:Y:S02]  /*1770*/  UIADD3 UR6, UPT, UPT, UR6, 0x20, URZ ;  /* 0x0000002006067890 */ /* 0x000fe4000fffe0ff */
[----:B------:R-:W-:Y:S01]  /*1780*/  UIADD3 UR7, UPT, UPT, UR7, 0x20, URZ ;  /* 0x0000002007077890 */ /* 0x000fe2000fffe0ff */
[----:B------:R-:W-:Y:S11]  /*1790*/  BRA.U UP0, `(.L_x_95) ;  /* 0xfffffff100c87547 */ /* 0x000ff6000b83ffff */
.L_x_70:
        /* <DEDUP_REMOVED lines=25> */
.L_x_99:
[----:B------:R-:W1:Y:S01]  /*1930*/  LDS R8, [UR6] ;  /* 0x00000006ff087984 */ /* 0x000e620008000800 */
[----:B------:R-:W-:Y:S02]  /*1940*/  IMAD.U32 R10, RZ, RZ, UR6 ;  /* 0x00000006ff0a7e24 */ /* 0x000fe4000f8e00ff */
[----:B-1----:R-:W-:-:S05]  /*1950*/  FADD R9, R11, R8 ;  /* 0x000000080b097221 */ /* 0x002fca0000000000 */
[----:B------:R-:W1:Y:S02]  /*1960*/  ATOMS.CAST.SPIN P0, [R10], R8, R9 ;  /* 0x000000080a00758d */ /* 0x000e640001800009 */
[----:B-1----:R-:W-:Y:S05]  /*1970*/  @!P0 BRA `(.L_x_99) ;  /* 0xfffffffc00ec8947 */ /* 0x002fea000383ffff */
[----:B------:R-:W-:Y:S05]  /*1980*/  BSYNC.RECONVERGENT B0 ;  /* 0x0000000000007941 */ /* 0x000fea0003800200 */
.L_x_98:
        /* <DEDUP_REMOVED lines=10> */
.L_x_97:
        /* <DEDUP_REMOVED lines=9> */
.L_x_102:
[----:B------:R-:W1:Y:S01]  /*1ac0*/  LDS R8, [UR6+0x4] ;  /* 0x00000406ff087984 */ /* 0x000e620008000800 */
[----:B------:R-:W-:Y:S01]  /*1ad0*/  MOV R10, UR6 ;  /* 0x00000006000a7c02 */ /* 0x000fe20008000f00 */
[----:B-1----:R-:W-:-:S05]  /*1ae0*/  FADD R9, R11, R8 ;  /* 0x000000080b097221 */ /* 0x002fca0000000000 */
[----:B------:R-:W1:Y:S02]  /*1af0*/  ATOMS.CAST.SPIN P0, [R10+0x4], R8, R9 ;  /* 0x000004080a00758d */ /* 0x000e640001800009 */
[----:B-1----:R-:W-:Y:S05]  /*1b00*/  @!P0 BRA `(.L_x_102) ;  /* 0xfffffffc00ec8947 */ /* 0x002fea000383ffff */
[----:B------:R-:W-:Y:S05]  /*1b10*/  BSYNC.RECONVERGENT B0 ;  /* 0x0000000000007941 */ /* 0x000fea0003800200 */
.L_x_101:
        /* <DEDUP_REMOVED lines=10> */
.L_x_100:
        /* <DEDUP_REMOVED lines=9> */
.L_x_105:
[----:B------:R-:W1:Y:S01]  /*1c50*/  LDS R8, [UR6+0x8] ;  /* 0x00000806ff087984 */ /* 0x000e620008000800 */
[----:B------:R-:W-:Y:S02]  /*1c60*/  IMAD.U32 R10, RZ, RZ, UR6 ;  /* 0x00000006ff0a7e24 */ /* 0x000fe4000f8e00ff */
[----:B-1----:R-:W-:-:S05]  /*1c70*/  FADD R9, R11, R8 ;  /* 0x000000080b097221 */ /* 0x002fca0000000000 */
[----:B------:R-:W1:Y:S02]  /*1c80*/  ATOMS.CAST.SPIN P0, [R10+0x8], R8, R9 ;  /* 0x000008080a00758d */ /* 0x000e640001800009 */
[----:B-1----:R-:W-:Y:S05]  /*1c90*/  @!P0 BRA `(.L_x_105) ;  /* 0xfffffffc00ec8947 */ /* 0x002fea000383ffff */
[----:B------:R-:W-:Y:S05]  /*1ca0*/  BSYNC.RECONVERGENT B0 ;  /* 0x0000000000007941 */ /* 0x000fea0003800200 */
.L_x_104:
        /* <DEDUP_REMOVED lines=10> */
.L_x_103:
        /* <DEDUP_REMOVED lines=9> */
.L_x_108:
[----:B------:R-:W1:Y:S01]  /*1de0*/  LDS R8, [UR6+0xc] ;  /* 0x00000c06ff087984 */ /* 0x000e620008000800 */
[----:B------:R-:W-:Y:S01]  /*1df0*/  MOV R10, UR6 ;  /* 0x00000006000a7c02 */ /* 0x000fe20008000f00 */
[----:B-1----:R-:W-:-:S05]  /*1e00*/  FADD R9, R11, R8 ;  /* 0x000000080b097221 */ /* 0x002fca0000000000 */
[----:B------:R-:W1:Y:S02]  /*1e10*/  ATOMS.CAST.SPIN P0, [R10+0xc], R8, R9 ;  /* 0x00000c080a00758d */ /* 0x000e640001800009 */
[----:B-1----:R-:W-:Y:S05]  /*1e20*/  @!P0 BRA `(.L_x_108) ;  /* 0xfffffffc00ec8947 */ /* 0x002fea000383ffff */
[----:B------:R-:W-:Y:S05]  /*1e30*/  BSYNC.RECONVERGENT B0 ;  /* 0x0000000000007941 */ /* 0x000fea0003800200 */
.L_x_107:
        /* <DEDUP_REMOVED lines=10> */
.L_x_106:
[----:B------:R-:W-:-:S12]  /*1ee0*/  UIADD3 UR4, UPT, UPT, UR4, 0x4, URZ ;  /* 0x0000000404047890 */ /* 0x000fd8000fffe0ff */
.L_x_96:
        /* <DEDUP_REMOVED lines=23> */
.L_x_112:
[----:B------:R-:W1:Y:S01]  /*2060*/  LDS R8, [UR8] ;  /* 0x00000008ff087984 */ /* 0x000e620008000800 */
[----:B------:R-:W-:Y:S02]  /*2070*/  IMAD.U32 R10, RZ, RZ, UR8 ;  /* 0x00000008ff0a7e24 */ /* 0x000fe4000f8e00ff */
[----:B-1----:R-:W-:-:S05]  /*2080*/  FADD R9, R11, R8 ;  /* 0x000000080b097221 */ /* 0x002fca0000000000 */
[----:B------:R-:W1:Y:S02]  /*2090*/  ATOMS.CAST.SPIN P0, [R10], R8, R9 ;  /* 0x000000080a00758d */ /* 0x000e640001800009 */
[----:B-1----:R-:W-:Y:S05]  /*20a0*/  @!P0 BRA `(.L_x_112) ;  /* 0xfffffffc00ec8947 */ /* 0x002fea000383ffff */
[----:B------:R-:W-:Y:S05]  /*20b0*/  BSYNC.RECONVERGENT B0 ;  /* 0x0000000000007941 */ /* 0x000fea0003800200 */
.L_x_111:
        /* <DEDUP_REMOVED lines=10> */
.L_x_110:
        /* <DEDUP_REMOVED lines=9> */
.L_x_115:
[----:B------:R-:W1:Y:S01]  /*21f0*/  LDS R8, [UR8+0x4] ;  /* 0x00000408ff087984 */ /* 0x000e620008000800 */
[----:B------:R-:W-:Y:S01]  /*2200*/  MOV R10, UR8 ;  /* 0x00000008000a7c02 */ /* 0x000fe20008000f00 */
[----:B-1----:R-:W-:-:S05]  /*2210*/  FADD R9, R11, R8 ;  /* 0x000000080b097221 */ /* 0x002fca0000000000 */
[----:B------:R-:W1:Y:S02]  /*2220*/  ATOMS.CAST.SPIN P0, [R10+0x4], R8, R9 ;  /* 0x000004080a00758d */ /* 0x000e640001800009 */
[----:B-1----:R-:W-:Y:S05]  /*2230*/  @!P0 BRA `(.L_x_115) ;  /* 0xfffffffc00ec8947 */ /* 0x002fea000383ffff */
[----:B------:R-:W-:Y:S05]  /*2240*/  BSYNC.RECONVERGENT B0 ;  /* 0x0000000000007941 */ /* 0x000fea0003800200 */
.L_x_114:
        /* <DEDUP_REMOVED lines=10> */
.L_x_113:
[----:B------:R-:W-:-:S12]  /*22f0*/  UIADD3 UR4, UPT, UPT, UR4, 0x2, URZ ;  /* 0x0000000204047890 */ /* 0x000fd8000fffe0ff */
.L_x_109:
        /* <DEDUP_REMOVED lines=20> */
.L_x_117:
[----:B------:R-:W1:Y:S01]  /*2440*/  LDS R8, [UR5] ;  /* 0x00000005ff087984 */ /* 0x000e620008000800 */
[----:B------:R-:W-:Y:S02]  /*2450*/  IMAD.U32 R4, RZ, RZ, UR5 ;  /* 0x00000005ff047e24 */ /* 0x000fe4000f8e00ff */
[----:B-1----:R-:W-:-:S05]  /*2460*/  FADD R9, R11, R8 ;  /* 0x000000080b097221 */ /* 0x002fca0000000000 */
[----:B------:R-:W1:Y:S02]  /*2470*/  ATOMS.CAST.SPIN P0, [R4], R8, R9 ;  /* 0x000000080400758d */ /* 0x000e640001800009 */
[----:B-1----:R-:W-:Y:S05]  /*2480*/  @!P0 BRA `(.L_x_117) ;  /* 0xfffffffc00ec8947 */ /* 0x002fea000383ffff */
[----:B------:R-:W-:Y:S05]  /*2490*/  BSYNC.RECONVERGENT B0 ;  /* 0x0000000000007941 */ /* 0x000fea0003800200 */
.L_x_116:
        /* <DEDUP_REMOVED lines=12> */
.L_x_69:
        /* <DEDUP_REMOVED lines=11> */
.L_x_118:
        /* <DEDUP_REMOVED lines=10> */
.L_x_119:
        /* <DEDUP_REMOVED lines=13> */
.L_x_526:


//--------------------- .text._Z39attention_value_computation_backward_v2ILj320EEviiiiiiPKiS1_S1_S1_PKfS3_PfS4_S4_ --------------------------
	.section	.text._Z39attention_value_computation_backward_v2ILj320EEviiiiiiPKiS1_S1_S1_PKfS3_PfS4_S4_,"ax",@progbits
	.align	128
        .global         _Z39attention_value_computation_backward_v2ILj320EEviiiiiiPKiS1_S1_S1_PKfS3_PfS4_S4_
        .type           _Z39attention_value_computation_backward_v2ILj320EEviiiiiiPKiS1_S1_S1_PKfS3_PfS4_S4_,@function
        .size           _Z39attention_value_computation_backward_v2ILj320EEviiiiiiPKiS1_S1_S1_PKfS3_PfS4_S4_,(.L_x_527 - _Z39attention_value_computation_backward_v2ILj320EEviiiiiiPKiS1_S1_S1_PKfS3_PfS4_S4_)
        .other          _Z39attention_value_computation_backward_v2ILj320EEviiiiiiPKiS1_S1_S1_PKfS3_PfS4_S4_,@"STO_CUDA_ENTRY STV_DEFAULT"
_Z39attention_value_computation_backward_v2ILj320EEviiiiiiPKiS1_S1_S1_PKfS3_PfS4_S4_:
.text._Z39attention_value_computation_backward_v2ILj320EEviiiiiiPKiS1_S1_S1_PKfS3_PfS4_S4_:
        /* <DEDUP_REMOVED lines=31> */
.L_x_122:
        /* <DEDUP_REMOVED lines=31> */
.L_x_121:
        /* <DEDUP_REMOVED lines=20> */
.L_x_123:
        /* <DEDUP_REMOVED lines=14> */
.L_x_124:
[----:B------:R-:W-:Y:S05]  /*0600*/  @!P1 BRA `(.L_x_120) ;  /* 0x0000000000309947 */ /* 0x000fea0003800000 */
[----:B------:R-:W0:Y:S01]  /*0610*/  LDC.64 R4, c[0x0][0x3a0] ;  /* 0x0000e800ff047b82 */ /* 0x000e220000000a00 */
[----:B------:R-:W-:Y:S02]  /*0620*/  IMAD.MOV R10, RZ, RZ, -R10 ;  /* 0x000000ffff0a7224 */ /* 0x000fe400078e0a0a */
[----:B0-----:R-:W-:-:S07]  /*0630*/  IMAD.WIDE.U32 R8, R8, 0x4, R4 ;  /* 0x0000000408087825 */ /* 0x001fce00078e0004 */
.L_x_125:
        /* <DEDUP_REMOVED lines=9> */
.L_x_120:
        /* <DEDUP_REMOVED lines=16> */
.L_x_128:
        /* <DEDUP_REMOVED lines=18> */
.L_x_127:
[----:B------:R-:W-:Y:S05]  /*08f0*/  BSYNC.RECONVERGENT B0 ;  /* 0x0000000000007941 */ /* 0x000fea0003800200 */
.L_x_126:
        /* <DEDUP_REMOVED lines=28> */
.L_x_155:
        /* <DEDUP_REMOVED lines=11> */
.L_x_133:
[----:B------:R-:W1:Y:S01]  /*0b70*/  LDS R8, [UR7+-0x10] ;  /* 0xfffff007ff087984 */ /* 0x000e620008000800 */
[----:B------:R-:W-:Y:S01]  /*0b80*/  MOV R10, UR7 ;  /* 0x00000007000a7c02 */ /* 0x000fe20008000f00 */
[----:B-1----:R-:W-:-:S05]  /*0b90*/  FADD R9, R11, R8 ;  /* 0x000000080b097221 */ /* 0x002fca0000000000 */
[----:B------:R-:W1:Y:S02]  /*0ba0*/  ATOMS.CAST.SPIN P0, [R10+-0x10], R8, R9 ;  /* 0xfffff0080a00758d */ /* 0x000e640001800009 */
[----:B-1----:R-:W-:Y:S05]  /*0bb0*/  @!P0 BRA `(.L_x_133) ;  /* 0xfffffffc00ec8947 */ /* 0x002fea000383ffff */
[----:B------:R-:W-:Y:S05]  /*0bc0*/  BSYNC.RECONVERGENT B0 ;  /* 0x0000000000007941 */ /* 0x000fea0003800200 */
.L_x_132:
        /* <DEDUP_REMOVED lines=10> */
.L_x_131:
        /* <DEDUP_REMOVED lines=9> */
.L_x_136:
[----:B------:R-:W1:Y:S01]  /*0d00*/  LDS R8, [UR7+-0xc] ;  /* 0xfffff407ff087984 */ /* 0x000e620008000800 */
[----:B------:R-:W-:Y:S02]  /*0d10*/  IMAD.U32 R10, RZ, RZ, UR7 ;  /* 0x00000007ff0a7e24 */ /* 0x000fe4000f8e00ff */
[----:B-1----:R-:W-:-:S05]  /*0d20*/  FADD R9, R11, R8 ;  /* 0x000000080b097221 */ /* 0x002fca0000000000 */
[----:B------:R-:W1:Y:S02]  /*0d30*/  ATOMS.CAST.SPIN P0, [R10+-0xc], R8, R9 ;  /* 0xfffff4080a00758d */ /* 0x000e640001800009 */
[----:B-1----:R-:W-:Y:S05]  /*0d40*/  @!P0 BRA `(.L_x_136) ;  /* 0xfffffffc00ec8947 */ /* 0x002fea000383ffff */
[----:B------:R-:W-:Y:S05]  /*0d50*/  BSYNC.RECONVERGENT B0 ;  /* 0x0000000000007941 */ /* 0x000fea0003800200 */
.L_x_135:
        /* <DEDUP_REMOVED lines=10> */
.L_x_134:
        /* <DEDUP_REMOVED lines=9> */
.L_x_139:
[----:B------:R-:W1:Y:S01]  /*0e90*/  LDS R8, [UR7+-0x8] ;  /* 0xfffff807ff087984 */ /* 0x000e620008000800 */
[----:B------:R-:W-:Y:S02]  /*0ea0*/  IMAD.U32 R10, RZ, RZ, UR7 ;  /* 0x00000007ff0a7e24 */ /* 0x000fe4000f8e00ff */
[----:B-1----:R-:W-:-:S05]  /*0eb0*/  FADD R9, R11, R8 ;  /* 0x000000080b097221 */ /* 0x002fca0000000000 */
[----:B------:R-:W1:Y:S02]  /*0ec0*/  ATOMS.CAST.SPIN P0, [R10+-0x8], R8, R9 ;  /* 0xfffff8080a00758d */ /* 0x000e640001800009 */
[----:B-1----:R-:W-:Y:S05]  /*0ed0*/  @!P0 BRA `(.L_x_139) ;  /* 0xfffffffc00ec8947 */ /* 0x002fea000383ffff */
[----:B------:R-:W-:Y:S05]  /*0ee0*/  BSYNC.RECONVERGENT B0 ;  /* 0x0000000000007941 */ /* 0x000fea0003800200 */
.L_x_138:
        /* <DEDUP_REMOVED lines=10> */
.L_x_137:
        /* <DEDUP_REMOVED lines=9> */
.L_x_142:
[----:B------:R-:W1:Y:S01]  /*1020*/  LDS R8, [UR7+-0x4] ;  /* 0xfffffc07ff087984 */ /* 0x000e620008000800 */
[----:B------:R-:W-:Y:S01]  /*1030*/  MOV R10, UR7 ;  /* 0x00000007000a7c02 */ /* 0x000fe20008000f00 */
[----:B-1----:R-:W-:-:S05]  /*1040*/  FADD R9, R11, R8 ;  /* 0x000000080b097221 */ /* 0x002fca0000000000 */
[----:B------:R-:W1:Y:S02]  /*1050*/  ATOMS.CAST.SPIN P0, [R10+-0x4], R8, R9 ;  /* 0xfffffc080a00758d */ /* 0x000e640001800009 */
[----:B-1----:R-:W-:Y:S05]  /*1060*/  @!P0 BRA `(.L_x_142) ;  /* 0xfffffffc00ec8947 */ /* 0x002fea000383ffff */
[----:B------:R-:W-:Y:S05]  /*1070*/  BSYNC.RECONVERGENT B0 ;  /* 0x0000000000007941 */ /* 0x000fea0003800200 */
.L_x_141:
        /* <DEDUP_REMOVED lines=10> */
.L_x_140:
        /* <DEDUP_REMOVED lines=9> */
.L_x_145:
[----:B------:R-:W1:Y:S01]  /*11b0*/  LDS R8, [UR7] ;  /* 0x00000007ff087984 */ /* 0x000e620008000800 */
[----:B------:R-:W-:Y:S02]  /*11c0*/  IMAD.U32 R10, RZ, RZ, UR7 ;  /* 0x00000007ff0a7e24 */ /* 0x000fe4000f8e00ff */
[----:B-1----:R-:W-:-:S05]  /*11d0*/  FADD R9, R11, R8 ;  /* 0x000000080b097221 */ /* 0x002fca0000000000 */
[----:B------:R-:W1:Y:S02]  /*11e0*/  ATOMS.CAST.SPIN P0, [R10], R8, R9 ;  /* 0x000000080a00758d */ /* 0x000e640001800009 */
[----:B-1----:R-:W-:Y:S05]  /*11f0*/  @!P0 BRA `(.L_x_145) ;  /* 0xfffffffc00ec8947 */ /* 0x002fea000383ffff */
[----:B------:R-:W-:Y:S05]  /*1200*/  BSYNC.RECONVERGENT B0 ;  /* 0x0000000000007941 */ /* 0x000fea0003800200 */
.L_x_144:
        /* <DEDUP_REMOVED lines=10> */
.L_x_143:
        /* <DEDUP_REMOVED lines=9> */
.L_x_148:
[----:B------:R-:W1:Y:S01]  /*1340*/  LDS R8, [UR7+0x4] ;  /* 0x00000407ff087984 */ /* 0x000e620008000800 */
[----:B------:R-:W-:Y:S01]  /*1350*/  MOV R10, UR7 ;  /* 0x00000007000a7c02 */ /* 0x000fe20008000f00 */
[----:B-1----:R-:W-:-:S05]  /*1360*/  FADD R9, R11, R8 ;  /* 0x000000080b097221 */ /* 0x002fca0000000000 */
[----:B------:R-:W1:Y:S02]  /*1370*/  ATOMS.CAST.SPIN P0, [R10+0x4], R8, R9 ;  /* 0x000004080a00758d */ /* 0x000e640001800009 */
[----:B-1----:R-:W-:Y:S05]  /*1380*/  @!P0 BRA `(.L_x_148) ;  /* 0xfffffffc00ec8947 */ /* 0x002fea000383ffff */
[----:B------:R-:W-:Y:S05]  /*1390*/  BSYNC.RECONVERGENT B0 ;  /* 0x0000000000007941 */ /* 0x000fea0003800200 */
.L_x_147:
        /* <DEDUP_REMOVED lines=10> */
.L_x_146:
        /* <DEDUP_REMOVED lines=9> */
.L_x_151:
[----:B------:R-:W1:Y:S01]  /*14d0*/  LDS R8, [UR7+0x8] ;  /* 0x00000807ff087984 */ /* 0x000e620008000800 */
[----:B------:R-:W-:Y:S02]  /*14e0*/  IMAD.U32 R10, RZ, RZ, UR7 ;  /* 0x00000007ff0a7e24 */ /* 0x000fe4000f8e00ff */
[----:B-1----:R-:W-:-:S05]  /*14f0*/  FADD R9, R11, R8 ;  /* 0x000000080b097221 */ /* 0x002fca0000000000 */
[----:B------:R-:W1:Y:S02]  /*1500*/  ATOMS.CAST.SPIN P0, [R10+0x8], R8, R9 ;  /* 0x000008080a00758d */ /* 0x000e640001800009 */
[----:B-1----:R-:W-:Y:S05]  /*1510*/  @!P0 BRA `(.L_x_151) ;  /* 0xfffffffc00ec8947 */ /* 0x002fea000383ffff */
[----:B------:R-:W-:Y:S05]  /*1520*/  BSYNC.RECONVERGENT B0 ;  /* 0x0000000000007941 */ /* 0x000fea0003800200 */
.L_x_150:
        /* <DEDUP_REMOVED lines=10> */
.L_x_149:
        /* <DEDUP_REMOVED lines=9> */
.L_x_154:
[----:B------:R-:W1:Y:S01]  /*1660*/  LDS R8, [UR7+0xc] ;  /* 0x00000c07ff087984 */ /* 0x000e620008000800 */
[----:B------:R-:W-:Y:S01]  /*1670*/  MOV R10, UR7 ;  /* 0x00000007000a7c02 */ /* 0x000fe20008000f00 */
[----:B-1----:R-:W-:-:S05]  /*1680*/  FADD R9, R11, R8 ;  /* 0x000000080b097221 */ /* 0x002fca0000000000 */
[----:B------:R-:W1:Y:S02]  /*1690*/  ATOMS.CAST.SPIN P0, [R10+0xc], R8, R9 ;  /* 0x00000c080a00758d */ /* 0x000e640001800009 */
[----:B-1----:R-:W-:Y:S05]  /*16a0*/  @!P0 BRA `(.L_x_154) ;  /* 0xfffffffc00ec8947 */ /* 0x002fea000383ffff */
[----:B------:R-:W-:Y:S05]  /*16b0*/  BSYNC.RECONVERGENT B0 ;  /* 0x0000000000007941 */ /* 0x000fea0003800200 */
.L_x_153:
        /* <DEDUP_REMOVED lines=10> */
.L_x_152:
[----:B------:R-:W-:Y:S02]  /*1760*/  UIADD3 UR5, UPT, UPT, UR5, 0x20, URZ ;  /* 0x0000002005057890 */ /* 0x000fe4000fffe0ff */
[----:B------:R-:W-:Y:S02]  /*1770*/  UIADD3 UR6, UPT, UPT, UR6, 0x20, URZ ;  /* 0x0000002006067890 */ /* 0x000fe4000fffe0ff */
[----:B------:R-:W-:Y:S01]  /*1780*/  UIADD3 UR7, UPT, UPT, UR7, 0x20, URZ ;  /* 0x0000002007077890 */ /* 0x000fe2000fffe0ff */
[----:B------:R-:W-:Y:S11]  /*1790*/  BRA.U UP0, `(.L_x_155) ;  /* 0xfffffff100c87547 */ /* 0x000ff6000b83ffff */
.L_x_130:
        /* <DEDUP_REMOVED lines=25> */
.L_x_159:
[----:B------:R-:W1:Y:S01]  /*1930*/  LDS R8, [UR6] ;  /* 0x00000006ff087984 */ /* 0x000e620008000800 */
[----:B------:R-:W-:Y:S02]  /*1940*/  IMAD.U32 R10, RZ, RZ, UR6 ;  /* 0x00000006ff0a7e24 */ /* 0x000fe4000f8e00ff */
[----:B-1----:R-:W-:-:S05]  /*1950*/  FADD R9, R11, R8 ;  /* 0x000000080b097221 */ /* 0x002fca0000000000 */
[----:B------:R-:W1:Y:S02]  /*1960*/  ATOMS.CAST.SPIN P0, [R10], R8, R9 ;  /* 0x000000080a00758d */ /* 0x000e640001800009 */
[----:B-1----:R-:W-:Y:S05]  /*1970*/  @!P0 BRA `(.L_x_159) ;  /* 0xfffffffc00ec8947 */ /* 0x002fea000383ffff */
[----:B------:R-:W-:Y:S05]  /*1980*/  BSYNC.RECONVERGENT B0 ;  /* 0x0000000000007941 */ /* 0x000fea0003800200 */
.L_x_158:
        /* <DEDUP_REMOVED lines=10> */
.L_x_157:
        /* <DEDUP_REMOVED lines=9> */
.L_x_162:
[----:B------:R-:W1:Y:S01]  /*1ac0*/  LDS R8, [UR6+0x4] ;  /* 0x00000406ff087984 */ /* 0x000e620008000800 */
[----:B------:R-:W-:Y:S01]  /*1ad0*/  MOV R10, UR6 ;  /* 0x00000006000a7c02 */ /* 0x000fe20008000f00 */
[----:B-1----:R-:W-:-:S05]  /*1ae0*/  FADD R9, R11, R8 ;  /* 0x000000080b097221 */ /* 0x002fca0000000000 */
[----:B------:R-:W1:Y:S02]  /*1af0*/  ATOMS.CAST.SPIN P0, [R10+0x4], R8, R9 ;  /* 0x000004080a00758d */ /* 0x000e640001800009 */
[----:B-1----:R-:W-:Y:S05]  /*1b00*/  @!P0 BRA `(.L_x_162) ;  /* 0xfffffffc00ec8947 */ /* 0x002fea000383ffff */
[----:B------:R-:W-:Y:S05]  /*1b10*/  BSYNC.RECONVERGENT B0 ;  /* 0x0000000000007941 */ /* 0x000fea0003800200 */
.L_x_161:
        /* <DEDUP_REMOVED lines=10> */
.L_x_160:
        /* <DEDUP_REMOVED lines=9> */
.L_x_165:
[----:B------:R-:W1:Y:S01]  /*1c50*/  LDS R8, [UR6+0x8] ;  /* 0x00000806ff087984 */ /* 0x000e620008000800 */
[----:B------:R-:W-:Y:S02]  /*1c60*/  IMAD.U32 R10, RZ, RZ, UR6 ;  /* 0x00000006ff0a7e24 */ /* 0x000fe4000f8e00ff */
[----:B-1----:R-:W-:-:S05]  /*1c70*/  FADD R9, R11, R8 ;  /* 0x000000080b097221 */ /* 0x002fca0000000000 */
[----:B------:R-:W1:Y:S02]  /*1c80*/  ATOMS.CAST.SPIN P0, [R10+0x8], R8, R9 ;  /* 0x000008080a00758d */ /* 0x000e640001800009 */
[----:B-1----:R-:W-:Y:S05]  /*1c90*/  @!P0 BRA `(.L_x_165) ;  /* 0xfffffffc00ec8947 */ /* 0x002fea000383ffff */
[----:B------:R-:W-:Y:S05]  /*1ca0*/  BSYNC.RECONVERGENT B0 ;  /* 0x0000000000007941 */ /* 0x000fea0003800200 */
.L_x_164:
        /* <DEDUP_REMOVED lines=10> */
.L_x_163:
        /* <DEDUP_REMOVED lines=9> */
.L_x_168:
[----:B------:R-:W1:Y:S01]  /*1de0*/  LDS R8, [UR6+0xc] ;  /* 0x00000c06ff087984 */ /* 0x000e620008000800 */
[----:B------:R-:W-:Y:S01]  /*1df0*/  MOV R10, UR6 ;  /* 0x00000006000a7c02 */ /* 0x000fe20008000f00 */
[----:B-1----:R-:W-:-:S05]  /*1e00*/  FADD R9, R11, R8 ;  /* 0x000000080b097221 */ /* 0x002fca0000000000 */
[----:B------:R-:W1:Y:S02]  /*1e10*/  ATOMS.CAST.SPIN P0, [R10+0xc], R8, R9 ;  /* 0x00000c080a00758d */ /* 0x000e640001800009 */
[----:B-1----:R-:W-:Y:S05]  /*1e20*/  @!P0 BRA `(.L_x_168) ;  /* 0xfffffffc00ec8947 */ /* 0x002fea000383ffff */
[----:B------:R-:W-:Y:S05]  /*1e30*/  BSYNC.RECONVERGENT B0 ;  /* 0x0000000000007941 */ /* 0x000fea0003800200 */
.L_x_167:
        /* <DEDUP_REMOVED lines=10> */
.L_x_166:
[----:B------:R-:W-:-:S12]  /*1ee0*/  UIADD3 UR4, UPT, UPT, UR4, 0x4, URZ ;  /* 0x0000000404047890 */ /* 0x000fd8000fffe0ff */
.L_x_156:
        /* <DEDUP_REMOVED lines=23> */
.L_x_172:
[----:B------:R-:W1:Y:S01]  /*2060*/  LDS R8, [UR8] ;  /* 0x00000008ff087984 */ /* 0x000e620008000800 */
[----:B------:R-:W-:Y:S02]  /*2070*/  IMAD.U32 R10, RZ, RZ, UR8 ;  /* 0x00000008ff0a7e24 */ /* 0x000fe4000f8e00ff */
[----:B-1----:R-:W-:-:S05]  /*2080*/  FADD R9, R11, R8 ;  /* 0x000000080b097221 */ /* 0x002fca0000000000 */
[----:B------:R-:W1:Y:S02]  /*2090*/  ATOMS.CAST.SPIN P0, [R10], R8, R9 ;  /* 0x000000080a00758d */ /* 0x000e640001800009 */
[----:B-1----:R-:W-:Y:S05]  /*20a0*/  @!P0 BRA `(.L_x_172) ;  /* 0xfffffffc00ec8947 */ /* 0x002fea000383ffff */
[----:B------:R-:W-:Y:S05]  /*20b0*/  BSYNC.RECONVERGENT B0 ;  /* 0x0000000000007941 */ /* 0x000fea0003800200 */
.L_x_171:
        /* <DEDUP_REMOVED lines=10> */
.L_x_170:
        /* <DEDUP_REMOVED lines=9> */
.L_x_175:
[----:B------:R-:W1:Y:S01]  /*21f0*/  LDS R8, [UR8+0x4] ;  /* 0x00000408ff087984 */ /* 0x000e620008000800 */
[----:B------:R-:W-:Y:S01]  /*2200*/  MOV R10, UR8 ;  /* 0x00000008000a7c02 */ /* 0x000fe20008000f00 */
[----:B-1----:R-:W-:-:S05]  /*2210*/  FADD R9, R11, R8 ;  /* 0x000000080b097221 */ /* 0x002fca0000000000 */
[----:B------:R-:W1:Y:S02]  /*2220*/  ATOMS.CAST.SPIN P0, [R10+0x4], R8, R9 ;  /* 0x000004080a00758d */ /* 0x000e640001800009 */
[----:B-1----:R-:W-:Y:S05]  /*2230*/  @!P0 BRA `(.L_x_175) ;  /* 0xfffffffc00ec8947 */ /* 0x002fea000383ffff */
[----:B------:R-:W-:Y:S05]  /*2240*/  BSYNC.RECONVERGENT B0 ;  /* 0x0000000000007941 */ /* 0x000fea0003800200 */
.L_x_174:
        /* <DEDUP_REMOVED lines=10> */
.L_x_173:
[----:B------:R-:W-:-:S12]  /*22f0*/  UIADD3 UR4, UPT, UPT, UR4, 0x2, URZ ;  /* 0x0000000204047890 */ /* 0x000fd8000fffe0ff */
.L_x_169:
        /* <DEDUP_REMOVED lines=20> */
.L_x_177:
[----:B------:R-:W1:Y:S01]  /*2440*/  LDS R8, [UR5] ;  /* 0x00000005ff087984 */ /* 0x000e620008000800 */
[----:B------:R-:W-:Y:S02]  /*2450*/  IMAD.U32 R4, RZ, RZ, UR5 ;  /* 0x00000005ff047e24 */ /* 0x000fe4000f8e00ff */
[----:B-1----:R-:W-:-:S05]  /*2460*/  FADD R9, R11, R8 ;  /* 0x000000080b097221 */ /* 0x002fca0000000000 */
[----:B------:R-:W1:Y:S02]  /*2470*/  ATOMS.CAST.SPIN P0, [R4], R8, R9 ;  /* 0x000000080400758d */ /* 0x000e640001800009 */
[----:B-1----:R-:W-:Y:S05]  /*2480*/  @!P0 BRA `(.L_x_177) ;  /* 0xfffffffc00ec8947 */ /* 0x002fea000383ffff */
[----:B------:R-:W-:Y:S05]  /*2490*/  BSYNC.RECONVERGENT B0 ;  /* 0x0000000000007941 */ /* 0x000fea0003800200 */
.L_x_176:
        /* <DEDUP_REMOVED lines=12> */
.L_x_129:
        /* <DEDUP_REMOVED lines=11> */
.L_x_178:
        /* <DEDUP_REMOVED lines=10> */
.L_x_179:
        /* <DEDUP_REMOVED lines=13> */
.L_x_527:


//--------------------- .text._Z39attention_value_computation_backward_v2ILj128EEviiiiiiPKiS1_S1_S1_PKfS3_PfS4_S4_ --------------------------
	.section	.text._Z39attention_value_computation_backward_v2ILj128EEviiiiiiPKiS1_S1_S1_PKfS3_PfS4_S4_,"ax",@progbits
	.align	128
        .global         _Z39attention_value_computation_backward_v2ILj128EEviiiiiiPKiS1_S1_S1_PKfS3_PfS4_S4_
        .type           _Z39attention_value_computation_backward_v2ILj128EEviiiiiiPKiS1_S1_S1_PKfS3_PfS4_S4_,@function
        .size           _Z39attention_value_computation_backward_v2ILj128EEviiiiiiPKiS1_S1_S1_PKfS3_PfS4_S4_,(.L_x_528 - _Z39attention_value_computation_backward_v2ILj128EEviiiiiiPKiS1_S1_S1_PKfS3_PfS4_S4_)
        .other          _Z39attention_value_computation_backward_v2ILj128EEviiiiiiPKiS1_S1_S1_PKfS3_PfS4_S4_,@"STO_CUDA_ENTRY STV_DEFAULT"
_Z39attention_value_computation_backward_v2ILj128EEviiiiiiPKiS1_S1_S1_PKfS3_PfS4_S4_:
.text._Z39attention_value_computation_backward_v2ILj128EEviiiiiiPKiS1_S1_S1_PKfS3_PfS4_S4_:
        /* <DEDUP_REMOVED lines=31> */
.L_x_182:
        /* <DEDUP_REMOVED lines=31> */
.L_x_181:
        /* <DEDUP_REMOVED lines=20> */
.L_x_183:
        /* <DEDUP_REMOVED lines=14> */
.L_x_184:
[----:B------:R-:W-:Y:S05]  /*0600*/  @!P1 BRA `(.L_x_180) ;  /* 0x0000000000309947 */ /* 0x000fea0003800000 */
[----:B------:R-:W0:Y:S01]  /*0610*/  LDC.64 R4, c[0x0][0x3a0] ;  /* 0x0000e800ff047b82 */ /* 0x000e220000000a00 */
[----:B------:R-:W-:Y:S02]  /*0620*/  IMAD.MOV R10, RZ, RZ, -R10 ;  /* 0x000000ffff0a7224 */ /* 0x000fe400078e0a0a */
[----:B0-----:R-:W-:-:S07]  /*0630*/  IMAD.WIDE.U32 R8, R8, 0x4, R4 ;  /* 0x0000000408087825 */ /* 0x001fce00078e0004 */
.L_x_185:
        /* <DEDUP_REMOVED lines=9> */
.L_x_180:
        /* <DEDUP_REMOVED lines=16> */
.L_x_188:
        /* <DEDUP_REMOVED lines=18> */
.L_x_187:
[----:B------:R-:W-:Y:S05]  /*08f0*/  BSYNC.RECONVERGENT B0 ;  /* 0x0000000000007941 */ /* 0x000fea0003800200 */
.L_x_186:
        /* <DEDUP_REMOVED lines=28> */
.L_x_215:
        /* <DEDUP_REMOVED lines=11> */
.L_x_193:
[----:B------:R-:W1:Y:S01]  /*0b70*/  LDS R8, [UR7+-0x10] ;  /* 0xfffff007ff087984 */ /* 0x000e620008000800 */
[----:B------:R-:W-:Y:S01]  /*0b80*/  MOV R10, UR7 ;  /* 0x00000007000a7c02 */ /* 0x000fe20008000f00 */
[----:B-1----:R-:W-:-:S05]  /*0b90*/  FADD R9, R11, R8 ;  /* 0x000000080b097221 */ /* 0x002fca0000000000 */
[----:B------:R-:W1:Y:S02]  /*0ba0*/  ATOMS.CAST.SPIN P0, [R10+-0x10], R8, R9 ;  /* 0xfffff0080a00758d */ /* 0x000e640001800009 */
[----:B-1----:R-:W-:Y:S05]  /*0bb0*/  @!P0 BRA `(.L_x_193) ;  /* 0xfffffffc00ec8947 */ /* 0x002fea000383ffff */
[----:B------:R-:W-:Y:S05]  /*0bc0*/  BSYNC.RECONVERGENT B0 ;  /* 0x0000000000007941 */ /* 0x000fea0003800200 */
.L_x_192:
        /* <DEDUP_REMOVED lines=10> */
.L_x_191:
        /* <DEDUP_REMOVED lines=9> */
.L_x_196:
[----:B------:R-:W1:Y:S01]  /*0d00*/  LDS R8, [UR7+-0xc] ;  /* 0xfffff407ff087984 */ /* 0x000e620008000800 */
[----:B------:R-:W-:Y:S02]  /*0d10*/  IMAD.U32 R10, RZ, RZ, UR7 ;  /* 0x00000007ff0a7e24 */ /* 0x000fe4000f8e00ff */
[----:B-1----:R-:W-:-:S05]  /*0d20*/  FADD R9, R11, R8 ;  /* 0x000000080b097221 */ /* 0x002fca0000000000 */
[----:B------:R-:W1:Y:S02]  /*0d30*/  ATOMS.CAST.SPIN P0, [R10+-0xc], R8, R9 ;  /* 0xfffff4080a00758d */ /* 0x000e640001800009 */
[----:B-1----:R-:W-:Y:S05]  /*0d40*/  @!P0 BRA `(.L_x_196) ;  /* 0xfffffffc00ec8947 */ /* 0x002fea000383ffff */
[----:B------:R-:W-:Y:S05]  /*0d50*/  BSYNC.RECONVERGENT B0 ;  /* 0x0000000000007941 */ /* 0x000fea0003800200 */
.L_x_195:
        /* <DEDUP_REMOVED lines=10> */
.L_x_194:
        /* <DEDUP_REMOVED lines=9> */
.L_x_199:
[----:B------:R-:W1:Y:S01]  /*0e90*/  LDS R8, [UR7+-0x8] ;  /* 0xfffff807ff087984 */ /* 0x000e620008000800 */
[----:B------:R-:W-:Y:S02]  /*0ea0*/  IMAD.U32 R10, RZ, RZ, UR7 ;  /* 0x00000007ff0a7e24 */ /* 0x000fe4000f8e00ff */
[----:B-1----:R-:W-:-:S05]  /*0eb0*/  FADD R9, R11, R8 ;  /* 0x000000080b097221 */ /* 0x002fca0000000000 */
[----:B------:R-:W1:Y:S02]  /*0ec0*/  ATOMS.CAST.SPIN P0, [R10+-0x8], R8, R9 ;  /* 0xfffff8080a00758d */ /* 0x000e640001800009 */
[----:B-1----:R-:W-:Y:S05]  /*0ed0*/  @!P0 BRA `(.L_x_199) ;  /* 0xfffffffc00ec8947 */ /* 0x002fea000383ffff */
[----:B------:R-:W-:Y:S05]  /*0ee0*/  BSYNC.RECONVERGENT B0 ;  /* 0x0000000000007941 */ /* 0x000fea0003800200 */
.L_x_198:
        /* <DEDUP_REMOVED lines=10> */
.L_x_197:
        /* <DEDUP_REMOVED lines=9> */
.L_x_202:
[----:B------:R-:W1:Y:S01]  /*1020*/  LDS R8, [UR7+-0x4] ;  /* 0xfffffc07ff087984 */ /* 0x000e620008000800 */
[----:B------:R-:W-:Y:S01]  /*1030*/  MOV R10, UR7 ;  /* 0x00000007000a7c02 */ /* 0x000fe20008000f00 */
[----:B-1----:R-:W-:-:S05]  /*1040*/  FADD R9, R11, R8 ;  /* 0x000000080b097221 */ /* 0x002fca0000000000 */
[----:B------:R-:W1:Y:S02]  /*1050*/  ATOMS.CAST.SPIN P0, [R10+-0x4], R8, R9 ;  /* 0xfffffc080a00758d */ /* 0x000e640001800009 */
[----:B-1----:R-:W-:Y:S05]  /*1060*/  @!P0 BRA `(.L_x_202) ;  /* 0xfffffffc00ec8947 */ /* 0x002fea000383ffff */
[----:B------:R-:W-:Y:S05]  /*1070*/  BSYNC.RECONVERGENT B0 ;  /* 0x0000000000007941 */ /* 0x000fea0003800200 */
.L_x_201:
        /* <DEDUP_REMOVED lines=10> */
.L_x_200:
        /* <DEDUP_REMOVED lines=9> */
.L_x_205:
[----:B------:R-:W1:Y:S01]  /*11b0*/  LDS R8, [UR7] ;  /* 0x00000007ff087984 */ /* 0x000e620008000800 */
[----:B------:R-:W-:Y:S02]  /*11c0*/  IMAD.U32 R10, RZ, RZ, UR7 ;  /* 0x00000007ff0a7e24 */ /* 0x000fe4000f8e00ff */
[----:B-1----:R-:W-:-:S05]  /*11d0*/  FADD R9, R11, R8 ;  /* 0x000000080b097221 */ /* 0x002fca0000000000 */
[----:B------:R-:W1:Y:S02]  /*11e0*/  ATOMS.CAST.SPIN P0, [R10], R8, R9 ;  /* 0x000000080a00758d */ /* 0x000e640001800009 */
[----:B-1----:R-:W-:Y:S05]  /*11f0*/  @!P0 BRA `(.L_x_205) ;  /* 0xfffffffc00ec8947 */ /* 0x002fea000383ffff */
[----:B------:R-:W-:Y:S05]  /*1200*/  BSYNC.RECONVERGENT B0 ;  /* 0x0000000000007941 */ /* 0x000fea0003800200 */
.L_x_204:
        /* <DEDUP_REMOVED lines=10> */
.L_x_203:
        /* <DEDUP_REMOVED lines=9> */
.L_x_208:
[----:B------:R-:W1:Y:S01]  /*1340*/  LDS R8, [UR7+0x4] ;  /* 0x00000407ff087984 */ /* 0x000e620008000800 */
[----:B------:R-:W-:Y:S01]  /*1350*/  MOV R10, UR7 ;  /* 0x00000007000a7c02 */ /* 0x000fe20008000f00 */
[----:B-1----:R-:W-:-:S05]  /*1360*/  FADD R9, R11, R8 ;  /* 0x000000080b097221 */ /* 0x002fca0000000000 */
[----:B------:R-:W1:Y:S02]  /*1370*/  ATOMS.CAST.SPIN P0, [R10+0x4], R8, R9 ;  /* 0x000004080a00758d */ /* 0x000e640001800009 */
[----:B-1----:R-:W-:Y:S05]  /*1380*/  @!P0 BRA `(.L_x_208) ;  /* 0xfffffffc00ec8947 */ /* 0x002fea000383ffff */
[----:B------:R-:W-:Y:S05]  /*1390*/  BSYNC.RECONVERGENT B0 ;  /* 0x0000000000007941 */ /* 0x000fea0003800200 */
.L_x_207:
        /* <DEDUP_REMOVED lines=10> */
.L_x_206:
        /* <DEDUP_REMOVED lines=9> */
.L_x_211:
[----:B------:R-:W1:Y:S01]  /*14d0*/  LDS R8, [UR7+0x8] ;  /* 0x00000807ff087984 */ /* 0x000e620008000800 */
[----:B------:R-:W-:Y:S02]  /*14e0*/  IMAD.U32 R10, RZ, RZ, UR7 ;  /* 0x00000007ff0a7e24 */ /* 0x000fe4000f8e00ff */
[----:B-1----:R-:W-:-:S05]  /*14f0*/  FADD R9, R11, R8 ;  /* 0x000000080b097221 */ /* 0x002fca0000000000 */
[----:B------:R-:W1:Y:S02]  /*1500*/  ATOMS.CAST.SPIN P0, [R10+0x8], R8, R9 ;  /* 0x000008080a00758d */ /* 0x000e640001800009 */
[----:B-1----:R-:W-:Y:S05]  /*1510*/  @!P0 BRA `(.L_x_211) ;  /* 0xfffffffc00ec8947 */ /* 0x002fea000383ffff */
[----:B------:R-:W-:Y:S05]  /*1520*/  BSYNC.RECONVERGENT B0 ;  /* 0x0000000000007941 */ /* 0x000fea0003800200 */
.L_x_210:
        /* <DEDUP_REMOVED lines=10> */
.L_x_209:
        /* <DEDUP_REMOVED lines=9> */
.L_x_214:
[----:B------:R-:W1:Y:S01]  /*1660*/  LDS R8, [UR7+0xc] ;  /* 0x00000c07ff087984 */ /* 0x000e620008000800 */
[----:B------:R-:W-:Y:S01]  /*1670*/  MOV R10, UR7 ;  /* 0x00000007000a7c02 */ /* 0x000fe20008000f00 */
[----:B-1----:R-:W-:-:S05]  /*1680*/  FADD R9, R11, R8 ;  /* 0x000000080b097221 */ /* 0x002fca0000000000 */
[----:B------:R-:W1:Y:S02]  /*1690*/  ATOMS.CAST.SPIN P0, [R10+0xc], R8, R9 ;  /* 0x00000c080a00758d */ /* 0x000e640001800009 */
[----:B-1----:R-:W-:Y:S05]  /*16a0*/  @!P0 BRA `(.L_x_214) ;  /* 0xfffffffc00ec8947 */ /* 0x002fea000383ffff */
[----:B------:R-:W-:Y:S05]  /*16b0*/  BSYNC.RECONVERGENT B0 ;  /* 0x0000000000007941 */ /* 0x000fea0003800200 */
.L_x_213:
        /* <DEDUP_REMOVED lines=10> */
.L_x_212:
[----:B------:R-:W-:Y:S02]  /*1760*/  UIADD3 UR5, UPT, UPT, UR5, 0x20, URZ ;  /* 0x0000002005057890 */ /* 0x000fe4000fffe0ff */
[----:B------:R-:W-:Y:S02]  /*1770*/  UIADD3 UR6, UPT, UPT, UR6, 0x20, URZ ;  /* 0x0000002006067890 */ /* 0x000fe4000fffe0ff */
[----:B------:R-:W-:Y:S01]  /*1780*/  UIADD3 UR7, UPT, UPT, UR7, 0x20, URZ ;  /* 0x0000002007077890 */ /* 0x000fe2000fffe0ff */
[----:B------:R-:W-:Y:S11]  /*1790*/  BRA.U UP0, `(.L_x_215) ;  /* 0xfffffff100c87547 */ /* 0x000ff6000b83ffff */
.L_x_190:
        /* <DEDUP_REMOVED lines=25> */
.L_x_219:
[----:B------:R-:W1:Y:S01]  /*1930*/  LDS R8, [UR6] ;  /* 0x00000006ff087984 */ /* 0x000e620008000800 */
[----:B------:R-:W-:Y:S02]  /*1940*/  IMAD.U32 R10, RZ, RZ, UR6 ;  /* 0x00000006ff0a7e24 */ /* 0x000fe4000f8e00ff */
[----:B-1----:R-:W-:-:S05]  /*1950*/  FADD R9, R11, R8 ;  /* 0x000000080b097221 */ /* 0x002fca0000000000 */
[----:B------:R-:W1:Y:S02]  /*1960*/  ATOMS.CAST.SPIN P0, [R10], R8, R9 ;  /* 0x000000080a00758d */ /* 0x000e640001800009 */
[----:B-1----:R-:W-:Y:S05]  /*1970*/  @!P0 BRA `(.L_x_219) ;  /* 0xfffffffc00ec8947 */ /* 0x002fea000383ffff */
[----:B------:R-:W-:Y:S05]  /*1980*/  BSYNC.RECONVERGENT B0 ;  /* 0x0000000000007941 */ /* 0x000fea0003800200 */
.L_x_218:
        /* <DEDUP_REMOVED lines=10> */
.L_x_217:
        /* <DEDUP_REMOVED lines=9> */
.L_x_222:
[----:B------:R-:W1:Y:S01]  /*1ac0*/  LDS R8, [UR6+0x4] ;  /* 0x00000406ff087984 */ /* 0x000e620008000800 */
[----:B------:R-:W-:Y:S01]  /*1ad0*/  MOV R10, UR6 ;  /* 0x00000006000a7c02 */ /* 0x000fe20008000f00 */
[----:B-1----:R-:W-:-:S05]  /*1ae0*/  FADD R9, R11, R8 ;  /* 0x000000080b097221 */ /* 0x002fca0000000000 */
[----:B------:R-:W1:Y:S02]  /*1af0*/  ATOMS.CAST.SPIN P0, [R10+0x4], R8, R9 ;  /* 0x000004080a00758d */ /* 0x000e640001800009 */
[----:B-1----:R-:W-:Y:S05]  /*1b00*/  @!P0 BRA `(.L_x_222) ;  /* 0xfffffffc00ec8947 */ /* 0x002fea000383ffff */
[----:B------:R-:W-:Y:S05]  /*1b10*/  BSYNC.RECONVERGENT B0 ;  /* 0x0000000000007941 */ /* 0x000fea0003800200 */
.L_x_221:
        /* <DEDUP_REMOVED lines=10> */
.L_x_220:
        /* <DEDUP_REMOVED lines=9> */
.L_x_225:
[----:B------:R-:W1:Y:S01]  /*1c50*/  LDS R8, [UR6+0x8] ;  /* 0x00000806ff087984 */ /* 0x000e620008000800 */
[----:B------:R-:W-:Y:S02]  /*1c60*/  IMAD.U32 R10, RZ, RZ, UR6 ;  /* 0x00000006ff0a7e24 */ /* 0x000fe4000f8e00ff */
[----:B-1----:R-:W-:-:S05]  /*1c70*/  FADD R9, R11, R8 ;  /* 0x000000080b097221 */ /* 0x002fca0000000000 */
[----:B------:R-:W1:Y:S02]  /*1c80*/  ATOMS.CAST.SPIN P0, [R10+0x8], R8, R9 ;  /* 0x000008080a00758d */ /* 0x000e640001800009 */
[----:B-1----:R-:W-:Y:S05]  /*1c90*/  @!P0 BRA `(.L_x_225) ;  /* 0xfffffffc00ec8947 */ /* 0x002fea000383ffff */
[----:B------:R-:W-:Y:S05]  /*1ca0*/  BSYNC.RECONVERGENT B0 ;  /* 0x0000000000007941 */ /* 0x000fea0003800200 */
.L_x_224:
        /* <DEDUP_REMOVED lines=10> */
.L_x_223:
        /* <DEDUP_REMOVED lines=9> */
.L_x_228:
[----:B------:R-:W1:Y:S01]  /*1de0*/  LDS R8, [UR6+0xc] ;  /* 0x00000c06ff087984 */ /* 0x000e620008000800 */
[----:B------:R-:W-:Y:S01]  /*1df0*/  MOV R10, UR6 ;  /* 0x00000006000a7c02 */ /* 0x000fe20008000f00 */
[----:B-1----:R-:W-:-:S05]  /*1e00*/  FADD R9, R11, R8 ;  /* 0x000000080b097221 */ /* 0x002fca0000000000 */
[----:B------:R-:W1:Y:S02]  /*1e10*/  ATOMS.CAST.SPIN P0, [R10+0xc], R8, R9 ;  /* 0x00000c080a00758d */ /* 0x000e640001800009 */
[----:B-1----:R-:W-:Y:S05]  /*1e20*/  @!P0 BRA `(.L_x_228) ;  /* 0xfffffffc00ec8947 */ /* 0x002fea000383ffff */
[----:B------:R-:W-:Y:S05]  /*1e30*/  BSYNC.RECONVERGENT B0 ;  /* 0x0000000000007941 */ /* 0x000fea0003800200 */
.L_x_227:
        /* <DEDUP_REMOVED lines=10> */
.L_x_226:
[----:B------:R-:W-:-:S12]  /*1ee0*/  UIADD3 UR4, UPT, UPT, UR4, 0x4, URZ ;  /* 0x0000000404047890 */ /* 0x000fd8000fffe0ff */
.L_x_216:
        /* <DEDUP_REMOVED lines=23> */
.L_x_232:
[----:B------:R-:W1:Y:S01]  /*2060*/  LDS R8, [UR8] ;  /* 0x00000008ff087984 */ /* 0x000e620008000800 */
[----:B------:R-:W-:Y:S02]  /*2070*/  IMAD.U32 R10, RZ, RZ, UR8 ;  /* 0x00000008ff0a7e24 */ /* 0x000fe4000f8e00ff */
[----:B-1----:R-:W-:-:S05]  /*2080*/  FADD R9, R11, R8 ;  /* 0x000000080b097221 */ /* 0x002fca0000000000 */
[----:B------:R-:W1:Y:S02]  /*2090*/  ATOMS.CAST.SPIN P0, [R10], R8, R9 ;  /* 0x000000080a00758d */ /* 0x000e640001800009 */
[----:B-1----:R-:W-:Y:S05]  /*20a0*/  @!P0 BRA `(.L_x_232) ;  /* 0xfffffffc00ec8947 */ /* 0x002fea000383ffff */
[----:B------:R-:W-:Y:S05]  /*20b0*/  BSYNC.RECONVERGENT B0 ;  /* 0x0000000000007941 */ /* 0x000fea0003800200 */
.L_x_231:
        /* <DEDUP_REMOVED lines=10> */
.L_x_230:
        /* <DEDUP_REMOVED lines=9> */
.L_x_235:
[----:B------:R-:W1:Y:S01]  /*21f0*/  LDS R8, [UR8+0x4] ;  /* 0x00000408ff087984 */ /* 0x000e620008000800 */
[----:B------:R-:W-:Y:S01]  /*2200*/  MOV R10, UR8 ;  /* 0x00000008000a7c02 */ /* 0x000fe20008000f00 */
[----:B-1----:R-:W-:-:S05]  /*2210*/  FADD R9, R11, R8 ;  /* 0x000000080b097221 */ /* 0x002fca0000000000 */
[----:B------:R-:W1:Y:S02]  /*2220*/  ATOMS.CAST.SPIN P0, [R10+0x4], R8, R9 ;  /* 0x000004080a00758d */ /* 0x000e640001800009 */
[----:B-1----:R-:W-:Y:S05]  /*2230*/  @!P0 BRA `(.L_x_235) ;  /* 0xfffffffc00ec8947 */ /* 0x002fea000383ffff */
[----:B------:R-:W-:Y:S05]  /*2240*/  BSYNC.RECONVERGENT B0 ;  /* 0x0000000000007941 */ /* 0x000fea0003800200 */
.L_x_234:
        /* <DEDUP_REMOVED lines=10> */
.L_x_233:
[----:B------:R-:W-:-:S12]  /*22f0*/  UIADD3 UR4, UPT, UPT, UR4, 0x2, URZ ;  /* 0x0000000204047890 */ /* 0x000fd8000fffe0ff */
.L_x_229:
        /* <DEDUP_REMOVED lines=20> */
.L_x_237:
[----:B------:R-:W1:Y:S01]  /*2440*/  LDS R8, [UR5] ;  /* 0x00000005ff087984 */ /* 0x000e620008000800 */
[----:B------:R-:W-:Y:S02]  /*2450*/  IMAD.U32 R4, RZ, RZ, UR5 ;  /* 0x00000005ff047e24 */ /* 0x000fe4000f8e00ff */
[----:B-1----:R-:W-:-:S05]  /*2460*/  FADD R9, R11, R8 ;  /* 0x000000080b097221 */ /* 0x002fca0000000000 */
[----:B------:R-:W1:Y:S02]  /*2470*/  ATOMS.CAST.SPIN P0, [R4], R8, R9 ;  /* 0x000000080400758d */ /* 0x000e640001800009 */
[----:B-1----:R-:W-:Y:S05]  /*2480*/  @!P0 BRA `(.L_x_237) ;  /* 0xfffffffc00ec8947 */ /* 0x002fea000383ffff */
[----:B------:R-:W-:Y:S05]  /*2490*/  BSYNC.RECONVERGENT B0 ;  /* 0x0000000000007941 */ /* 0x000fea0003800200 */
.L_x_236:
        /* <DEDUP_REMOVED lines=12> */
.L_x_189:
        /* <DEDUP_REMOVED lines=11> */
.L_x_238:
        /* <DEDUP_REMOVED lines=10> */
.L_x_239:
        /* <DEDUP_REMOVED lines=13> */
.L_x_528:


//--------------------- .text._Z39attention_value_computation_backward_v2ILj64EEviiiiiiPKiS1_S1_S1_PKfS3_PfS4_S4_ --------------------------
	.section	.text._Z39attention_value_computation_backward_v2ILj64EEviiiiiiPKiS1_S1_S1_PKfS3_PfS4_S4_,"ax",@progbits
	.align	128
        .global         _Z39attention_value_computation_backward_v2ILj64EEviiiiiiPKiS1_S1_S1_PKfS3_PfS4_S4_
        .type           _Z39attention_value_computation_backward_v2ILj64EEviiiiiiPKiS1_S1_S1_PKfS3_PfS4_S4_,@function
        .size           _Z39attention_value_computation_backward_v2ILj64EEviiiiiiPKiS1_S1_S1_PKfS3_PfS4_S4_,(.L_x_529 - _Z39attention_value_computation_backward_v2ILj64EEviiiiiiPKiS1_S1_S1_PKfS3_PfS4_S4_)
        .other          _Z39attention_value_computation_backward_v2ILj64EEviiiiiiPKiS1_S1_S1_PKfS3_PfS4_S4_,@"STO_CUDA_ENTRY STV_DEFAULT"
_Z39attention_value_computation_backward_v2ILj64EEviiiiiiPKiS1_S1_S1_PKfS3_PfS4_S4_:
.text._Z39attention_value_computation_backward_v2ILj64EEviiiiiiPKiS1_S1_S1_PKfS3_PfS4_S4_:
        /* <DEDUP_REMOVED lines=31> */
.L_x_242:
        /* <DEDUP_REMOVED lines=31> */
.L_x_241:
        /* <DEDUP_REMOVED lines=20> */
.L_x_243:
        /* <DEDUP_REMOVED lines=14> */
.L_x_244:
[----:B------:R-:W-:Y:S05]  /*0600*/  @!P1 BRA `(.L_x_240) ;  /* 0x0000000000309947 */ /* 0x000fea0003800000 */
[----:B------:R-:W0:Y:S01]  /*0610*/  LDC.64 R4, c[0x0][0x3a0] ;  /* 0x0000e800ff047b82 */ /* 0x000e220000000a00 */
[----:B------:R-:W-:Y:S02]  /*0620*/  IMAD.MOV R10, RZ, RZ, -R10 ;  /* 0x000000ffff0a7224 */ /* 0x000fe400078e0a0a */
[----:B0-----:R-:W-:-:S07]  /*0630*/  IMAD.WIDE.U32 R8, R8, 0x4, R4 ;  /* 0x0000000408087825 */ /* 0x001fce00078e0004 */
.L_x_245:
        /* <DEDUP_REMOVED lines=9> */
.L_x_240:
        /* <DEDUP_REMOVED lines=16> */
.L_x_248:
        /* <DEDUP_REMOVED lines=18> */
.L_x_247:
[----:B------:R-:W-:Y:S05]  /*08f0*/  BSYNC.RECONVERGENT B0 ;  /* 0x0000000000007941 */ /* 0x000fea0003800200 */
.L_x_246:
        /* <DEDUP_REMOVED lines=28> */
.L_x_275:
        /* <DEDUP_REMOVED lines=11> */
.L_x_253:
[----:B------:R-:W1:Y:S01]  /*0b70*/  LDS R8, [UR7+-0x10] ;  /* 0xfffff007ff087984 */ /* 0x000e620008000800 */
[----:B------:R-:W-:Y:S01]  /*0b80*/  MOV R10, UR7 ;  /* 0x00000007000a7c02 */ /* 0x000fe20008000f00 */
[----:B-1----:R-:W-:-:S05]  /*0b90*/  FADD R9, R11, R8 ;  /* 0x000000080b097221 */ /* 0x002fca0000000000 */
[----:B------:R-:W1:Y:S02]  /*0ba0*/  ATOMS.CAST.SPIN P0, [R10+-0x10], R8, R9 ;  /* 0xfffff0080a00758d */ /* 0x000e640001800009 */
[----:B-1----:R-:W-:Y:S05]  /*0bb0*/  @!P0 BRA `(.L_x_253) ;  /* 0xfffffffc00ec8947 */ /* 0x002fea000383ffff */
[----:B------:R-:W-:Y:S05]  /*0bc0*/  BSYNC.RECONVERGENT B0 ;  /* 0x0000000000007941 */ /* 0x000fea0003800200 */
.L_x_252:
        /* <DEDUP_REMOVED lines=10> */
.L_x_251:
        /* <DEDUP_REMOVED lines=9> */
.L_x_256:
[----:B------:R-:W1:Y:S01]  /*0d00*/  LDS R8, [UR7+-0xc] ;  /* 0xfffff407ff087984 */ /* 0x000e620008000800 */
[----:B------:R-:W-:Y:S02]  /*0d10*/  IMAD.U32 R10, RZ, RZ, UR7 ;  /* 0x00000007ff0a7e24 */ /* 0x000fe4000f8e00ff */
[----:B-1----:R-:W-:-:S05]  /*0d20*/  FADD R9, R11, R8 ;  /* 0x000000080b097221 */ /* 0x002fca0000000000 */
[----:B------:R-:W1:Y:S02]  /*0d30*/  ATOMS.CAST.SPIN P0, [R10+-0xc], R8, R9 ;  /* 0xfffff4080a00758d */ /* 0x000e640001800009 */
[----:B-1----:R-:W-:Y:S05]  /*0d40*/  @!P0 BRA `(.L_x_256) ;  /* 0xfffffffc00ec8947 */ /* 0x002fea000383ffff */
[----:B------:R-:W-:Y:S05]  /*0d50*/  BSYNC.RECONVERGENT B0 ;  /* 0x0000000000007941 */ /* 0x000fea0003800200 */
.L_x_255:
        /* <DEDUP_REMOVED lines=10> */
.L_x_254:
        /* <DEDUP_REMOVED lines=9> */
.L_x_259:
[----:B------:R-:W1:Y:S01]  /*0e90*/  LDS R8, [UR7+-0x8] ;  /* 0xfffff807ff087984 */ /* 0x000e620008000800 */
[----:B------:R-:W-:Y:S02]  /*0ea0*/  IMAD.U32 R10, RZ, RZ, UR7 ;  /* 0x00000007ff0a7e24 */ /* 0x000fe4000f8e00ff */
[----:B-1----:R-:W-:-:S05]  /*0eb0*/  FADD R9, R11, R8 ;  /* 0x000000080b097221 */ /* 0x002fca0000000000 */
[----:B------:R-:W1:Y:S02]  /*0ec0*/  ATOMS.CAST.SPIN P0, [R10+-0x8], R8, R9 ;  /* 0xfffff8080a00758d */ /* 0x000e640001800009 */
[----:B-1----:R-:W-:Y:S05]  /*0ed0*/  @!P0 BRA `(.L_x_259) ;  /* 0xfffffffc00ec8947 */ /* 0x002fea000383ffff */
[----:B------:R-:W-:Y:S05]  /*0ee0*/  BSYNC.RECONVERGENT B0 ;  /* 0x0000000000007941 */ /* 0x000fea0003800200 */
.L_x_258:
        /* <DEDUP_REMOVED lines=10> */
.L_x_257:
        /* <DEDUP_REMOVED lines=9> */
.L_x_262:
[----:B------:R-:W1:Y:S01]  /*1020*/  LDS R8, [UR7+-0x4] ;  /* 0xfffffc07ff087984 */ /* 0x000e620008000800 */
[----:B------:R-:W-:Y:S01]  /*1030*/  MOV R10, UR7 ;  /* 0x00000007000a7c02 */ /* 0x000fe20008000f00 */
[----:B-1----:R-:W-:-:S05]  /*1040*/  FADD R9, R11, R8 ;  /* 0x000000080b097221 */ /* 0x002fca0000000000 */
[----:B------:R-:W1:Y:S02]  /*1050*/  ATOMS.CAST.SPIN P0, [R10+-0x4], R8, R9 ;  /* 0xfffffc080a00758d */ /* 0x000e640001800009 */
[----:B-1----:R-:W-:Y:S05]  /*1060*/  @!P0 BRA `(.L_x_262) ;  /* 0xfffffffc00ec8947 */ /* 0x002fea000383ffff */
[----:B------:R-:W-:Y:S05]  /*1070*/  BSYNC.RECONVERGENT B0 ;  /* 0x0000000000007941 */ /* 0x000fea0003800200 */
.L_x_261:
        /* <DEDUP_REMOVED lines=10> */
.L_x_260:
        /* <DEDUP_REMOVED lines=9> */
.L_x_265:
[----:B------:R-:W1:Y:S01]  /*11b0*/  LDS R8, [UR7] ;  /* 0x00000007ff087984 */ /* 0x000e620008000800 */
[----:B------:R-:W-:Y:S02]  /*11c0*/  IMAD.U32 R10, RZ, RZ, UR7 ;  /* 0x00000007ff0a7e24 */ /* 0x000fe4000f8e00ff */
[----:B-1----:R-:W-:-:S05]  /*11d0*/  FADD R9, R11, R8 ;  /* 0x000000080b097221 */ /* 0x002fca0000000000 */
[----:B------:R-:W1:Y:S02]  /*11e0*/  ATOMS.CAST.SPIN P0, [R10], R8, R9 ;  /* 0x000000080a00758d */ /* 0x000e640001800009 */
[----:B-1----:R-:W-:Y:S05]  /*11f0*/  @!P0 BRA `(.L_x_265) ;  /* 0xfffffffc00ec8947 */ /* 0x002fea000383ffff */
[----:B------:R-:W-:Y:S05]  /*1200*/  BSYNC.RECONVERGENT B0 ;  /* 0x0000000000007941 */ /* 0x000fea0003800200 */
.L_x_264:
        /* <DEDUP_REMOVED lines=10> */
.L_x_263:
        /* <DEDUP_REMOVED lines=9> */
.L_x_268:
[----:B------:R-:W1:Y:S01]  /*1340*/  LDS R8, [UR7+0x4] ;  /* 0x00000407ff087984 */ /* 0x000e620008000800 */
[----:B------:R-:W-:Y:S01]  /*1350*/  MOV R10, UR7 ;  /* 0x00000007000a7c02 */ /* 0x000fe20008000f00 */
[----:B-1----:R-:W-:-:S05]  /*1360*/  FADD R9, R11, R8 ;  /* 0x000000080b097221 */ /* 0x002fca0000000000 */
[----:B------:R-:W1:Y:S02]  /*1370*/  ATOMS.CAST.SPIN P0, [R10+0x4], R8, R9 ;  /* 0x000004080a00758d */ /* 0x000e640001800009 */
[----:B-1----:R-:W-:Y:S05]  /*1380*/  @!P0 BRA `(.L_x_268) ;  /* 0xfffffffc00ec8947 */ /* 0x002fea000383ffff */
[----:B------:R-:W-:Y:S05]  /*1390*/  BSYNC.RECONVERGENT B0 ;  /* 0x0000000000007941 */ /* 0x000fea0003800200 */
.L_x_267:
        /* <DEDUP_REMOVED lines=10> */
.L_x_266:
        /* <DEDUP_REMOVED lines=9> */
.L_x_271:
[----:B------:R-:W1:Y:S01]  /*14d0*/  LDS R8, [UR7+0x8] ;  /* 0x00000807ff087984 */ /* 0x000e620008000800 */
[----:B------:R-:W-:Y:S02]  /*14e0*/  IMAD.U32 R10, RZ, RZ, UR7 ;  /* 0x00000007ff0a7e24 */ /* 0x000fe4000f8e00ff */
[----:B-1----:R-:W-:-:S05]  /*14f0*/  FADD R9, R11, R8 ;  /* 0x000000080b097221 */ /* 0x002fca0000000000 */
[----:B------:R-:W1:Y:S02]  /*1500*/  ATOMS.CAST.SPIN P0, [R10+0x8], R8, R9 ;  /* 0x000008080a00758d */ /* 0x000e640001800009 */
[----:B-1----:R-:W-:Y:S05]  /*1510*/  @!P0 BRA `(.L_x_271) ;  /* 0xfffffffc00ec8947 */ /* 0x002fea000383ffff */
[----:B------:R-:W-:Y:S05]  /*1520*/  BSYNC.RECONVERGENT B0 ;  /* 0x0000000000007941 */ /* 0x000fea0003800200 */
.L_x_270:
        /* <DEDUP_REMOVED lines=10> */
.L_x_269:
        /* <DEDUP_REMOVED lines=9> */
.L_x_274:
[----:B------:R-:W1:Y:S01]  /*1660*/  LDS R8, [UR7+0xc] ;  /* 0x00000c07ff087984 */ /* 0x000e620008000800 */
[----:B------:R-:W-:Y:S01]  /*1670*/  MOV R10, UR7 ;  /* 0x00000007000a7c02 */ /* 0x000fe20008000f00 */
[----:B-1----:R-:W-:-:S05]  /*1680*/  FADD R9, R11, R8 ;  /* 0x000000080b097221 */ /* 0x002fca0000000000 */
[----:B------:R-:W1:Y:S02]  /*1690*/  ATOMS.CAST.SPIN P0, [R10+0xc], R8, R9 ;  /* 0x00000c080a00758d */ /* 0x000e640001800009 */
[----:B-1----:R-:W-:Y:S05]  /*16a0*/  @!P0 BRA `(.L_x_274) ;  /* 0xfffffffc00ec8947 */ /* 0x002fea000383ffff */
[----:B------:R-:W-:Y:S05]  /*16b0*/  BSYNC.RECONVERGENT B0 ;  /* 0x0000000000007941 */ /* 0x000fea0003800200 */
.L_x_273:
        /* <DEDUP_REMOVED lines=10> */
.L_x_272:
[----:B------:R-:W-:Y:S02]  /*1760*/  UIADD3 UR5, UPT, UPT, UR5, 0x20, URZ ;  /* 0x0000002005057890 */ /* 0x000fe4000fffe0ff */
[----:B------:R-:W-:Y:S02]  /*1770*/  UIADD3 UR6, UPT, UPT, UR6, 0x20, URZ ;  /* 0x0000002006067890 */ /* 0x000fe4000fffe0ff */
[----:B------:R-:W-:Y:S01]  /*1780*/  UIADD3 UR7, UPT, UPT, UR7, 0x20, URZ ;  /* 0x0000002007077890 */ /* 0x000fe2000fffe0ff */
[----:B------:R-:W-:Y:S11]  /*1790*/  BRA.U UP0, `(.L_x_275) ;  /* 0xfffffff100c87547 */ /* 0x000ff6000b83ffff */
.L_x_250:
        /* <DEDUP_REMOVED lines=25> */
.L_x_279:
[----:B------:R-:W1:Y:S01]  /*1930*/  LDS R8, [UR6] ;  /* 0x00000006ff087984 */ /* 0x000e620008000800 */
[----:B------:R-:W-:Y:S02]  /*1940*/  IMAD.U32 R10, RZ, RZ, UR6 ;  /* 0x00000006ff0a7e24 */ /* 0x000fe4000f8e00ff */
[----:B-1----:R-:W-:-:S05]  /*1950*/  FADD R9, R11, R8 ;  /* 0x000000080b097221 */ /* 0x002fca0000000000 */
[----:B------:R-:W1:Y:S02]  /*1960*/  ATOMS.CAST.SPIN P0, [R10], R8, R9 ;  /* 0x000000080a00758d */ /* 0x000e640001800009 */
[----:B-1----:R-:W-:Y:S05]  /*1970*/  @!P0 BRA `(.L_x_279) ;  /* 0xfffffffc00ec8947 */ /* 0x002fea000383ffff */
[----:B------:R-:W-:Y:S05]  /*1980*/  BSYNC.RECONVERGENT B0 ;  /* 0x0000000000007941 */ /* 0x000fea0003800200 */
.L_x_278:
        /* <DEDUP_REMOVED lines=10> */
.L_x_277:
        /* <DEDUP_REMOVED lines=9> */
.L_x_282:
[----:B------:R-:W1:Y:S01]  /*1ac0*/  LDS R8, [UR6+0x4] ;  /* 0x00000406ff087984 */ /* 0x000e620008000800 */
[----:B------:R-:W-:Y:S01]  /*1ad0*/  MOV R10, UR6 ;  /* 0x00000006000a7c02 */ /* 0x000fe20008000f00 */
[----:B-1----:R-:W-:-:S05]  /*1ae0*/  FADD R9, R11, R8 ;  /* 0x000000080b097221 */ /* 0x002fca0000000000 */
[----:B------:R-:W1:Y:S02]  /*1af0*/  ATOMS.CAST.SPIN P0, [R10+0x4], R8, R9 ;  /* 0x000004080a00758d */ /* 0x000e640001800009 */
[----:B-1----:R-:W-:Y:S05]  /*1b00*/  @!P0 BRA `(.L_x_282) ;  /* 0xfffffffc00ec8947 */ /* 0x002fea000383ffff */
[----:B------:R-:W-:Y:S05]  /*1b10*/  BSYNC.RECONVERGENT B0 ;  /* 0x0000000000007941 */ /* 0x000fea0003800200 */
.L_x_281:
        /* <DEDUP_REMOVED lines=10> */
.L_x_280:
        /* <DEDUP_REMOVED lines=9> */
.L_x_285:
[----:B------:R-:W1:Y:S01]  /*1c50*/  LDS R8, [UR6+0x8] ;  /* 0x00000806ff087984 */ /* 0x000e620008000800 */
[----:B------:R-:W-:Y:S02]  /*1c60*/  IMAD.U32 R10, RZ, RZ, UR6 ;  /* 0x00000006ff0a7e24 */ /* 0x000fe4000f8e00ff */
[----:B-1----:R-:W-:-:S05]  /*1c70*/  FADD R9, R11, R8 ;  /* 0x000000080b097221 */ /* 0x002fca0000000000 */
[----:B------:R-:W1:Y:S02]  /*1c80*/  ATOMS.CAST.SPIN P0, [R10+0x8], R8, R9 ;  /* 0x000008080a00758d */ /* 0x000e640001800009 */
[----:B-1----:R-:W-:Y:S05]  /*1c90*/  @!P0 BRA `(.L_x_285) ;  /* 0xfffffffc00ec8947 */ /* 0x002fea000383ffff */
[----:B------:R-:W-:Y:S05]  /*1ca0*/  BSYNC.RECONVERGENT B0 ;  /* 0x0000000000007941 */ /* 0x000fea0003800200 */
.L_x_284:
        /* <DEDUP_REMOVED lines=10> */
.L_x_283:
        /* <DEDUP_REMOVED lines=9> */
.L_x_288:
[----:B------:R-:W1:Y:S01]  /*1de0*/  LDS R8, [UR6+0xc] ;  /* 0x00000c06ff087984 */ /* 0x000e620008000800 */
[----:B------:R-:W-:Y:S01]  /*1df0*/  MOV R10, UR6 ;  /* 0x00000006000a7c02 */ /* 0x000fe20008000f00 */
[----:B-1----:R-:W-:-:S05]  /*1e00*/  FADD R9, R11, R8 ;  /* 0x000000080b097221 */ /* 0x002fca0000000000 */
[----:B------:R-:W1:Y:S02]  /*1e10*/  ATOMS.CAST.SPIN P0, [R10+0xc], R8, R9 ;  /* 0x00000c080a00758d */ /* 0x000e640001800009 */
[----:B-1----:R-:W-:Y:S05]  /*1e20*/  @!P0 BRA `(.L_x_288) ;  /* 0xfffffffc00ec8947 */ /* 0x002fea000383ffff */
[----:B------:R-:W-:Y:S05]  /*1e30*/  BSYNC.RECONVERGENT B0 ;  /* 0x0000000000007941 */ /* 0x000fea0003800200 */
.L_x_287:
        /* <DEDUP_REMOVED lines=10> */
.L_x_286:
[----:B------:R-:W-:-:S12]  /*1ee0*/  UIADD3 UR4, UPT, UPT, UR4, 0x4, URZ ;  /* 0x0000000404047890 */ /* 0x000fd8000fffe0ff */
.L_x_276:
        /* <DEDUP_REMOVED lines=23> */
.L_x_292:
[----:B------:R-:W1:Y:S01]  /*2060*/  LDS R8, [UR8] ;  /* 0x00000008ff087984 */ /* 0x000e620008000800 */
[----:B------:R-:W-:Y:S02]  /*2070*/  IMAD.U32 R10, RZ, RZ, UR8 ;  /* 0x00000008ff0a7e24 */ /* 0x000fe4000f8e00ff */
[----:B-1----:R-:W-:-:S05]  /*2080*/  FADD R9, R11, R8 ;  /* 0x000000080b097221 */ /* 0x002fca0000000000 */
[----:B------:R-:W1:Y:S02]  /*2090*/  ATOMS.CAST.SPIN P0, [R10], R8, R9 ;  /* 0x000000080a00758d */ /* 0x000e640001800009 */
[----:B-1----:R-:W-:Y:S05]  /*20a0*/  @!P0 BRA `(.L_x_292) ;  /* 0xfffffffc00ec8947 */ /* 0x002fea000383ffff */
[----:B------:R-:W-:Y:S05]  /*20b0*/  BSYNC.RECONVERGENT B0 ;  /* 0x0000000000007941 */ /* 0x000fea0003800200 */
.L_x_291:
        /* <DEDUP_REMOVED lines=10> */
.L_x_290:
        /* <DEDUP_REMOVED lines=9> */
.L_x_295:
[----:B------:R-:W1:Y:S01]  /*21f0*/  LDS R8, [UR8+0x4] ;  /* 0x00000408ff087984 */ /* 0x000e620008000800 */
[----:B------:R-:W-:Y:S01]  /*2200*/  MOV R10, UR8 ;  /* 0x00000008000a7c02 */ /* 0x000fe20008000f00 */
[----:B-1----:R-:W-:-:S05]  /*2210*/  FADD R9, R11, R8 ;  /* 0x000000080b097221 */ /* 0x002fca0000000000 */
[----:B------:R-:W1:Y:S02]  /*2220*/  ATOMS.CAST.SPIN P0, [R10+0x4], R8, R9 ;  /* 0x000004080a00758d */ /* 0x000e640001800009 */
[----:B-1----:R-:W-:Y:S05]  /*2230*/  @!P0 BRA `(.L_x_295) ;  /* 0xfffffffc00ec8947 */ /* 0x002fea000383ffff */
[----:B------:R-:W-:Y:S05]  /*2240*/  BSYNC.RECONVERGENT B0 ;  /* 0x0000000000007941 */ /* 0x000fea0003800200 */
.L_x_294:
        /* <DEDUP_REMOVED lines=10> */
.L_x_293:
[----:B------:R-:W-:-:S12]  /*22f0*/  UIADD3 UR4, UPT, UPT, UR4, 0x2, URZ ;  /* 0x0000000204047890 */ /* 0x000fd8000fffe0ff */
.L_x_289:
        /* <DEDUP_REMOVED lines=20> */
.L_x_297:
[----:B------:R-:W1:Y:S01]  /*2440*/  LDS R8, [UR5] ;  /* 0x00000005ff087984 */ /* 0x000e620008000800 */
[----:B------:R-:W-:Y:S02]  /*2450*/  IMAD.U32 R4, RZ, RZ, UR5 ;  /* 0x00000005ff047e24 */ /* 0x000fe4000f8e00ff */
[----:B-1----:R-:W-:-:S05]  /*2460*/  FADD R9, R11, R8 ;  /* 0x000000080b097221 */ /* 0x002fca0000000000 */
[----:B------:R-:W1:Y:S02]  /*2470*/  ATOMS.CAST.SPIN P0, [R4], R8, R9 ;  /* 0x000000080400758d */ /* 0x000e640001800009 */
[----:B-1----:R-:W-:Y:S05]  /*2480*/  @!P0 BRA `(.L_x_297) ;  /* 0xfffffffc00ec8947 */ /* 0x002fea000383ffff */
[----:B------:R-:W-:Y:S05]  /*2490*/  BSYNC.RECONVERGENT B0 ;  /* 0x0000000000007941 */ /* 0x000fea0003800200 */
.L_x_296:
        /* <DEDUP_REMOVED lines=12> */
.L_x_249:
        /* <DEDUP_REMOVED lines=11> */
.L_x_298:
        /* <DEDUP_REMOVED lines=10> */
.L_x_299:
        /* <DEDUP_REMOVED lines=13> */
.L_x_529:


//--------------------- .text._Z39attention_value_computation_backward_v2ILj32EEviiiiiiPKiS1_S1_S1_PKfS3_PfS4_S4_ --------------------------
	.section	.text._Z39attention_value_computation_backward_v2ILj32EEviiiiiiPKiS1_S1_S1_PKfS3_PfS4_S4_,"ax",@progbits
	.align	128
        .global         _Z39attention_value_computation_backward_v2ILj32EEviiiiiiPKiS1_S1_S1_PKfS3_PfS4_S4_
        .type           _Z39attention_value_computation_backward_v2ILj32EEviiiiiiPKiS1_S1_S1_PKfS3_PfS4_S4_,@function
        .size           _Z39attention_value_computation_backward_v2ILj32EEviiiiiiPKiS1_S1_S1_PKfS3_PfS4_S4_,(.L_x_530 - _Z39attention_value_computation_backward_v2ILj32EEviiiiiiPKiS1_S1_S1_PKfS3_PfS4_S4_)
        .other          _Z39attention_value_computation_backward_v2ILj32EEviiiiiiPKiS1_S1_S1_PKfS3_PfS4_S4_,@"STO_CUDA_ENTRY STV_DEFAULT"
_Z39attention_value_computation_backward_v2ILj32EEviiiiiiPKiS1_S1_S1_PKfS3_PfS4_S4_:
.text._Z39attention_value_computation_backward_v2ILj32EEviiiiiiPKiS1_S1_S1_PKfS3_PfS4_S4_:
        /* <DEDUP_REMOVED lines=31> */
.L_x_302:
        /* <DEDUP_REMOVED lines=31> */
.L_x_301:
        /* <DEDUP_REMOVED lines=20> */
.L_x_303:
        /* <DEDUP_REMOVED lines=14> */
.L_x_304:
[----:B------:R-:W-:Y:S05]  /*0600*/  @!P1 BRA `(.L_x_300) ;  /* 0x0000000000309947 */ /* 0x000fea0003800000 */
[----:B------:R-:W0:Y:S01]  /*0610*/  LDC.64 R4, c[0x0][0x3a0] ;  /* 0x0000e800ff047b82 */ /* 0x000e220000000a00 */
[----:B------:R-:W-:Y:S02]  /*0620*/  IMAD.MOV R10, RZ, RZ, -R10 ;  /* 0x000000ffff0a7224 */ /* 0x000fe400078e0a0a */
[----:B0-----:R-:W-:-:S07]  /*0630*/  IMAD.WIDE.U32 R8, R8, 0x4, R4 ;  /* 0x0000000408087825 */ /* 0x001fce00078e0004 */
.L_x_305:
        /* <DEDUP_REMOVED lines=9> */
.L_x_300:
        /* <DEDUP_REMOVED lines=16> */
.L_x_308:
        /* <DEDUP_REMOVED lines=18> */
.L_x_307:
[----:B------:R-:W-:Y:S05]  /*08f0*/  BSYNC.RECONVERGENT B0 ;  /* 0x0000000000007941 */ /* 0x000fea0003800200 */
.L_x_306:
        /* <DEDUP_REMOVED lines=28> */
.L_x_335:
        /* <DEDUP_REMOVED lines=11> */
.L_x_313:
[----:B------:R-:W1:Y:S01]  /*0b70*/  LDS R8, [UR7+-0x10] ;  /* 0xfffff007ff087984 */ /* 0x000e620008000800 */
[----:B------:R-:W-:Y:S01]  /*0b80*/  MOV R10, UR7 ;  /* 0x00000007000a7c02 */ /* 0x000fe20008000f00 */
[----:B-1----:R-:W-:-:S05]  /*0b90*/  FADD R9, R11, R8 ;  /* 0x000000080b097221 */ /* 0x002fca0000000000 */
[----:B------:R-:W1:Y:S02]  /*0ba0*/  ATOMS.CAST.SPIN P0, [R10+-0x10], R8, R9 ;  /* 0xfffff0080a00758d */ /* 0x000e640001800009 */
[----:B-1----:R-:W-:Y:S05]  /*0bb0*/  @!P0 BRA `(.L_x_313) ;  /* 0xfffffffc00ec8947 */ /* 0x002fea000383ffff */
[----:B------:R-:W-:Y:S05]  /*0bc0*/  BSYNC.RECONVERGENT B0 ;  /* 0x0000000000007941 */ /* 0x000fea0003800200 */
.L_x_312:
        /* <DEDUP_REMOVED lines=10> */
.L_x_311:
        /* <DEDUP_REMOVED lines=9> */
.L_x_316:
[----:B------:R-:W1:Y:S01]  /*0d00*/  LDS R8, [UR7+-0xc] ;  /* 0xfffff407ff087984 */ /* 0x000e620008000800 */
[----:B------:R-:W-:Y:S02]  /*0d10*/  IMAD.U32 R10, RZ, RZ, UR7 ;  /* 0x00000007ff0a7e24 */ /* 0x000fe4000f8e00ff */
[----:B-1----:R-:W-:-:S05]  /*0d20*/  FADD R9, R11, R8 ;  /* 0x000000080b097221 */ /* 0x002fca0000000000 */
[----:B------:R-:W1:Y:S02]  /*0d30*/  ATOMS.CAST.SPIN P0, [R10+-0xc], R8, R9 ;  /* 0xfffff4080a00758d */ /* 0x000e640001800009 */
[----:B-1----:R-:W-:Y:S05]  /*0d40*/  @!P0 BRA `(.L_x_316) ;  /* 0xfffffffc00ec8947 */ /* 0x002fea000383ffff */
[----:B------:R-:W-:Y:S05]  /*0d50*/  BSYNC.RECONVERGENT B0 ;  /* 0x0000000000007941 */ /* 0x000fea0003800200 */
.L_x_315:
        /* <DEDUP_REMOVED lines=10> */
.L_x_314:
        /* <DEDUP_REMOVED lines=9> */
.L_x_319:
[----:B------:R-:W1:Y:S01]  /*0e90*/  LDS R8, [UR7+-0x8] ;  /* 0xfffff807ff087984 */ /* 0x000e620008000800 */
[----:B------:R-:W-:Y:S02]  /*0ea0*/  IMAD.U32 R10, RZ, RZ, UR7 ;  /* 0x00000007ff0a7e24 */ /* 0x000fe4000f8e00ff */
[----:B-1----:R-:W-:-:S05]  /*0eb0*/  FADD R9, R11, R8 ;  /* 0x000000080b097221 */ /* 0x002fca0000000000 */
[----:B------:R-:W1:Y:S02]  /*0ec0*/  ATOMS.CAST.SPIN P0, [R10+-0x8], R8, R9 ;  /* 0xfffff8080a00758d */ /* 0x000e640001800009 */
[----:B-1----:R-:W-:Y:S05]  /*0ed0*/  @!P0 BRA `(.L_x_319) ;  /* 0xfffffffc00ec8947 */ /* 0x002fea000383ffff */
[----:B------:R-:W-:Y:S05]  /*0ee0*/  BSYNC.RECONVERGENT B0 ;  /* 0x0000000000007941 */ /* 0x000fea0003800200 */
.L_x_318:
        /* <DEDUP_REMOVED lines=10> */
.L_x_317:
        /* <DEDUP_REMOVED lines=9> */
.L_x_322:
[----:B------:R-:W1:Y:S01]  /*1020*/  LDS R8, [UR7+-0x4] ;  /* 0xfffffc07ff087984 */ /* 0x000e620008000800 */
[----:B------:R-:W-:Y:S01]  /*1030*/  MOV R10, UR7 ;  /* 0x00000007000a7c02 */ /* 0x000fe20008000f00 */
[----:B-1----:R-:W-:-:S05]  /*1040*/  FADD R9, R11, R8 ;  /* 0x000000080b097221 */ /* 0x002fca0000000000 */
[----:B------:R-:W1:Y:S02]  /*1050*/  ATOMS.CAST.SPIN P0, [R10+-0x4], R8, R9 ;  /* 0xfffffc080a00758d */ /* 0x000e640001800009 */
[----:B-1----:R-:W-:Y:S05]  /*1060*/  @!P0 BRA `(.L_x_322) ;  /* 0xfffffffc00ec8947 */ /* 0x002fea000383ffff */
[----:B------:R-:W-:Y:S05]  /*1070*/  BSYNC.RECONVERGENT B0 ;  /* 0x0000000000007941 */ /* 0x000fea0003800200 */
.L_x_321:
        /* <DEDUP_REMOVED lines=10> */
.L_x_320:
        /* <DEDUP_REMOVED lines=9> */
.L_x_325:
[----:B------:R-:W1:Y:S01]  /*11b0*/  LDS R8, [UR7] ;  /* 0x00000007ff087984 */ /* 0x000e620008000800 */
[----:B------:R-:W-:Y:S02]  /*11c0*/  IMAD.U32 R10, RZ, RZ, UR7 ;  /* 0x00000007ff0a7e24 */ /* 0x000fe4000f8e00ff */
[----:B-1----:R-:W-:-:S05]  /*11d0*/  FADD R9, R11, R8 ;  /* 0x000000080b097221 */ /* 0x002fca0000000000 */
[----:B------:R-:W1:Y:S02]  /*11e0*/  ATOMS.CAST.SPIN P0, [R10], R8, R9 ;  /* 0x000000080a00758d */ /* 0x000e640001800009 */
[----:B-1----:R-:W-:Y:S05]  /*11f0*/  @!P0 BRA `(.L_x_325) ;  /* 0xfffffffc00ec8947 */ /* 0x002fea000383ffff */
[----:B------:R-:W-:Y:S05]  /*1200*/  BSYNC.RECONVERGENT B0 ;  /* 0x0000000000007941 */ /* 0x000fea0003800200 */
.L_x_324:
        /* <DEDUP_REMOVED lines=10> */
.L_x_323:
        /* <DEDUP_REMOVED lines=9> */
.L_x_328:
[----:B------:R-:W1:Y:S01]  /*1340*/  LDS R8, [UR7+0x4] ;  /* 0x00000407ff087984 */ /* 0x000e620008000800 */
[----:B------:R-:W-:Y:S01]  /*1350*/  MOV R10, UR7 ;  /* 0x00000007000a7c02 */ /* 0x000fe20008000f00 */
[----:B-1----:R-:W-:-:S05]  /*1360*/  FADD R9, R11, R8 ;  /* 0x000000080b097221 */ /* 0x002fca0000000000 */
[----:B------:R-:W1:Y:S02]  /*1370*/  ATOMS.CAST.SPIN P0, [R10+0x4], R8, R9 ;  /* 0x000004080a00758d */ /* 0x000e640001800009 */
[----:B-1----:R-:W-:Y:S05]  /*1380*/  @!P0 BRA `(.L_x_328) ;  /* 0xfffffffc00ec8947 */ /* 0x002fea000383ffff */
[----:B------:R-:W-:Y:S05]  /*1390*/  BSYNC.RECONVERGENT B0 ;  /* 0x0000000000007941 */ /* 0x000fea0003800200 */
.L_x_327:
        /* <DEDUP_REMOVED lines=10> */
.L_x_326:
        /* <DEDUP_REMOVED lines=9> */
.L_x_331:
[----:B------:R-:W1:Y:S01]  /*14d0*/  LDS R8, [UR7+0x8] ;  /* 0x00000807ff087984 */ /* 0x000e620008000800 */
[----:B------:R-:W-:Y:S02]  /*14e0*/  IMAD.U32 R10, RZ, RZ, UR7 ;  /* 0x00000007ff0a7e24 */ /* 0x000fe4000f8e00ff */
[----:B-1----:R-:W-:-:S05]  /*14f0*/  FADD R9, R11, R8 ;  /* 0x000000080b097221 */ /* 0x002fca0000000000 */
[----:B------:R-:W1:Y:S02]  /*1500*/  ATOMS.CAST.SPIN P0, [R10+0x8], R8, R9 ;  /* 0x000008080a00758d */ /* 0x000e640001800009 */
[----:B-1----:R-:W-:Y:S05]  /*1510*/  @!P0 BRA `(.L_x_331) ;  /* 0xfffffffc00ec8947 */ /* 0x002fea000383ffff */
[----:B------:R-:W-:Y:S05]  /*1520*/  BSYNC.RECONVERGENT B0 ;  /* 0x0000000000007941 */ /* 0x000fea0003800200 */
.L_x_330:
        /* <DEDUP_REMOVED lines=10> */
.L_x_329:
        /* <DEDUP_REMOVED lines=9> */
.L_x_334:
[----:B------:R-:W1:Y:S01]  /*1660*/  LDS R8, [UR7+0xc] ;  /* 0x00000c07ff087984 */ /* 0x000e620008000800 */
[----:B------:R-:W-:Y:S01]  /*1670*/  MOV R10, UR7 ;  /* 0x00000007000a7c02 */ /* 0x000fe20008000f00 */
[----:B-1----:R-:W-:-:S05]  /*1680*/  FADD R9, R11, R8 ;  /* 0x000000080b097221 */ /* 0x002fca0000000000 */
[----:B------:R-:W1:Y:S02]  /*1690*/  ATOMS.CAST.SPIN P0, [R10+0xc], R8, R9 ;  /* 0x00000c080a00758d */ /* 0x000e640001800009 */
[----:B-1----:R-:W-:Y:S05]  /*16a0*/  @!P0 BRA `(.L_x_334) ;  /* 0xfffffffc00ec8947 */ /* 0x002fea000383ffff */
[----:B------:R-:W-:Y:S05]  /*16b0*/  BSYNC.RECONVERGENT B0 ;  /* 0x0000000000007941 */ /* 0x000fea0003800200 */
.L_x_333:
        /* <DEDUP_REMOVED lines=10> */
.L_x_332:
[----:B------:R-:W-:Y:S02]  /*1760*/  UIADD3 UR5, UPT, UPT, UR5, 0x20, URZ ;  /* 0x0000002005057890 */ /* 0x000fe4000fffe0ff */
[----:B------:R-:W-:Y:S02]  /*1770*/  UIADD3 UR6, UPT, UPT, UR6, 0x20, URZ ;  /* 0x0000002006067890 */ /* 0x000fe4000fffe0ff */
[----:B------:R-:W-:Y:S01]  /*1780*/  UIADD3 UR7, UPT, UPT, UR7, 0x20, URZ ;  /* 0x0000002007077890 */ /* 0x000fe2000fffe0ff */
[----:B------:R-:W-:Y:S11]  /*1790*/  BRA.U UP0, `(.L_x_335) ;  /* 0xfffffff100c87547 */ /* 0x000ff6000b83ffff */
.L_x_310:
        /* <DEDUP_REMOVED lines=25> */
.L_x_339:
[----:B------:R-:W1:Y:S01]  /*1930*/  LDS R8, [UR6] ;  /* 0x00000006ff087984 */ /* 0x000e620008000800 */
[----:B------:R-:W-:Y:S02]  /*1940*/  IMAD.U32 R10, RZ, RZ, UR6 ;  /* 0x00000006ff0a7e24 */ /* 0x000fe4000f8e00ff */
[----:B-1----:R-:W-:-:S05]  /*1950*/  FADD R9, R11, R8 ;  /* 0x000000080b097221 */ /* 0x002fca0000000000 */
[----:B------:R-:W1:Y:S02]  /*1960*/  ATOMS.CAST.SPIN P0, [R10], R8, R9 ;  /* 0x000000080a00758d */ /* 0x000e640001800009 */
[----:B-1----:R-:W-:Y:S05]  /*1970*/  @!P0 BRA `(.L_x_339) ;  /* 0xfffffffc00ec8947 */ /* 0x002fea000383ffff */
[----:B------:R-:W-:Y:S05]  /*1980*/  BSYNC.RECONVERGENT B0 ;  /* 0x0000000000007941 */ /* 0x000fea0003800200 */
.L_x_338:
        /* <DEDUP_REMOVED lines=10> */
.L_x_337:
        /* <DEDUP_REMOVED lines=9> */
.L_x_342:
[----:B------:R-:W1:Y:S01]  /*1ac0*/  LDS R8, [UR6+0x4] ;  /* 0x00000406ff087984 */ /* 0x000e620008000800 */
[----:B------:R-:W-:Y:S01]  /*1ad0*/  MOV R10, UR6 ;  /* 0x00000006000a7c02 */ /* 0x000fe20008000f00 */
[----:B-1----:R-:W-:-:S05]  /*1ae0*/  FADD R9, R11, R8 ;  /* 0x000000080b097221 */ /* 0x002fca0000000000 */
[----:B------:R-:W1:Y:S02]  /*1af0*/  ATOMS.CAST.SPIN P0, [R10+0x4], R8, R9 ;  /* 0x000004080a00758d */ /* 0x000e640001800009 */
[----:B-1----:R-:W-:Y:S05]  /*1b00*/  @!P0 BRA `(.L_x_342) ;  /* 0xfffffffc00ec8947 */ /* 0x002fea000383ffff */
[----:B------:R-:W-:Y:S05]  /*1b10*/  BSYNC.RECONVERGENT B0 ;  /* 0x0000000000007941 */ /* 0x000fea0003800200 */
.L_x_341:
        /* <DEDUP_REMOVED lines=10> */
.L_x_340:
        /* <DEDUP_REMOVED lines=9> */
.L_x_345:
[----:B------:R-:W1:Y:S01]  /*1c50*/  LDS R8, [UR6+0x8] ;  /* 0x00000806ff087984 */ /* 0x000e620008000800 */
[----:B------:R-:W-:Y:S02]  /*1c60*/  IMAD.U32 R10, RZ, RZ, UR6 ;  /* 0x00000006ff0a7e24 */ /* 0x000fe4000f8e00ff */
[----:B-1----:R-:W-:-:S05]  /*1c70*/  FADD R9, R11, R8 ;  /* 0x000000080b097221 */ /* 0x002fca0000000000 */
[----:B------:R-:W1:Y:S02]  /*1c80*/  ATOMS.CAST.SPIN P0, [R10+0x8], R8, R9 ;  /* 0x000008080a00758d */ /* 0x000e640001800009 */
[----:B-1----:R-:W-:Y:S05]  /*1c90*/  @!P0 BRA `(.L_x_345) ;  /* 0xfffffffc00ec8947 */ /* 0x002fea000383ffff */
[----:B------:R-:W-:Y:S05]  /*1ca0*/  BSYNC.RECONVERGENT B0 ;  /* 0x0000000000007941 */ /* 0x000fea0003800200 */
.L_x_344:
        /* <DEDUP_REMOVED lines=10> */
.L_x_343:
        /* <DEDUP_REMOVED lines=9> */
.L_x_348:
[----:B------:R-:W1:Y:S01]  /*1de0*/  LDS R8, [UR6+0xc] ;  /* 0x00000c06ff087984 */ /* 0x000e620008000800 */
[----:B------:R-:W-:Y:S01]  /*1df0*/  MOV R10, UR6 ;  /* 0x00000006000a7c02 */ /* 0x000fe20008000f00 */
[----:B-1----:R-:W-:-:S05]  /*1e00*/  FADD R9, R11, R8 ;  /* 0x000000080b097221 */ /* 0x002fca0000000000 */
[----:B------:R-:W1:Y:S02]  /*1e10*/  ATOMS.CAST.SPIN P0, [R10+0xc], R8, R9 ;  /* 0x00000c080a00758d */ /* 0x000e640001800009 */
[----:B-1----:R-:W-:Y:S05]  /*1e20*/  @!P0 BRA `(.L_x_348) ;  /* 0xfffffffc00ec8947 */ /* 0x002fea000383ffff */
[----:B------:R-:W-:Y:S05]  /*1e30*/  BSYNC.RECONVERGENT B0 ;  /* 0x0000000000007941 */ /* 0x000fea0003800200 */
.L_x_347:
        /* <DEDUP_REMOVED lines=10> */
.L_x_346:
[----:B------:R-:W-:-:S12]  /*1ee0*/  UIADD3 UR4, UPT, UPT, UR4, 0x4, URZ ;  /* 0x0000000404047890 */ /* 0x000fd8000fffe0ff */
.L_x_336:
        /* <DEDUP_REMOVED lines=23> */
.L_x_352:
[----:B------:R-:W1:Y:S01]  /*2060*/  LDS R8, [UR8] ;  /* 0x00000008ff087984 */ /* 0x000e620008000800 */
[----:B------:R-:W-:Y:S02]  /*2070*/  IMAD.U32 R10, RZ, RZ, UR8 ;  /* 0x00000008ff0a7e24 */ /* 0x000fe4000f8e00ff */
[----:B-1----:R-:W-:-:S05]  /*2080*/  FADD R9, R11, R8 ;  /* 0x000000080b097221 */ /* 0x002fca0000000000 */
[----:B------:R-:W1:Y:S02]  /*2090*/  ATOMS.CAST.SPIN P0, [R10], R8, R9 ;  /* 0x000000080a00758d */ /* 0x000e640001800009 */
[----:B-1----:R-:W-:Y:S05]  /*20a0*/  @!P0 BRA `(.L_x_352) ;  /* 0xfffffffc00ec8947 */ /* 0x002fea000383ffff */
[----:B------:R-:W-:Y:S05]  /*20b0*/  BSYNC.RECONVERGENT B0 ;  /* 0x0000000000007941 */ /* 0x000fea0003800200 */
.L_x_351:
        /* <DEDUP_REMOVED lines=10> */
.L_x_350:
        /* <DEDUP_REMOVED lines=9> */
.L_x_355:
[----:B------:R-:W1:Y:S01]  /*21f0*/  LDS R8, [UR8+0x4] ;  /* 0x00000408ff087984 */ /* 0x000e620008000800 */
[----:B------:R-:W-:Y:S01]  /*2200*/  MOV R10, UR8 ;  /* 0x00000008000a7c02 */ /* 0x000fe20008000f00 */
[----:B-1----:R-:W-:-:S05]  /*2210*/  FADD R9, R11, R8 ;  /* 0x000000080b097221 */ /* 0x002fca0000000000 */
[----:B------:R-:W1:Y:S02]  /*2220*/  ATOMS.CAST.SPIN P0, [R10+0x4], R8, R9 ;  /* 0x000004080a00758d */ /* 0x000e640001800009 */
[----:B-1----:R-:W-:Y:S05]  /*2230*/  @!P0 BRA `(.L_x_355) ;  /* 0xfffffffc00ec8947 */ /* 0x002fea000383ffff */
[----:B------:R-:W-:Y:S05]  /*2240*/  BSYNC.RECONVERGENT B0 ;  /* 0x0000000000007941 */ /* 0x000fea0003800200 */
.L_x_354:
        /* <DEDUP_REMOVED lines=10> */
.L_x_353:
[----:B------:R-:W-:-:S12]  /*22f0*/  UIADD3 UR4, UPT, UPT, UR4, 0x2, URZ ;  /* 0x0000000204047890 */ /* 0x000fd8000fffe0ff */
.L_x_349:
        /* <DEDUP_REMOVED lines=20> */
.L_x_357:
[----:B------:R-:W1:Y:S01]  /*2440*/  LDS R8, [UR5] ;  /* 0x00000005ff087984 */ /* 0x000e620008000800 */
[----:B------:R-:W-:Y:S02]  /*2450*/  IMAD.U32 R4, RZ, RZ, UR5 ;  /* 0x00000005ff047e24 */ /* 0x000fe4000f8e00ff */
[----:B-1----:R-:W-:-:S05]  /*2460*/  FADD R9, R11, R8 ;  /* 0x000000080b097221 */ /* 0x002fca0000000000 */
[----:B------:R-:W1:Y:S02]  /*2470*/  ATOMS.CAST.SPIN P0, [R4], R8, R9 ;  /* 0x000000080400758d */ /* 0x000e640001800009 */
[----:B-1----:R-:W-:Y:S05]  /*2480*/  @!P0 BRA `(.L_x_357) ;  /* 0xfffffffc00ec8947 */ /* 0x002fea000383ffff */
[----:B------:R-:W-:Y:S05]  /*2490*/  BSYNC.RECONVERGENT B0 ;  /* 0x0000000000007941 */ /* 0x000fea0003800200 */
.L_x_356:
        /* <DEDUP_REMOVED lines=12> */
.L_x_309:
        /* <DEDUP_REMOVED lines=11> */
.L_x_358:
        /* <DEDUP_REMOVED lines=10> */
.L_x_359:
        /* <DEDUP_REMOVED lines=13> */
.L_x_530:


//--------------------- .text._Z39attention_value_computation_backward_v2ILj16EEviiiiiiPKiS1_S1_S1_PKfS3_PfS4_S4_ --------------------------
	.section	.text._Z39attention_value_computation_backward_v2ILj16EEviiiiiiPKiS1_S1_S1_PKfS3_PfS4_S4_,"ax",@progbits
	.align	128
        .global         _Z39attention_value_computation_backward_v2ILj16EEviiiiiiPKiS1_S1_S1_PKfS3_PfS4_S4_
        .type           _Z39attention_value_computation_backward_v2ILj16EEviiiiiiPKiS1_S1_S1_PKfS3_PfS4_S4_,@function
        .size           _Z39attention_value_computation_backward_v2ILj16EEviiiiiiPKiS1_S1_S1_PKfS3_PfS4_S4_,(.L_x_531 - _Z39attention_value_computation_backward_v2ILj16EEviiiiiiPKiS1_S1_S1_PKfS3_PfS4_S4_)
        .other          _Z39attention_value_computation_backward_v2ILj16EEviiiiiiPKiS1_S1_S1_PKfS3_PfS4_S4_,@"STO_CUDA_ENTRY STV_DEFAULT"
_Z39attention_value_computation_backward_v2ILj16EEviiiiiiPKiS1_S1_S1_PKfS3_PfS4_S4_:
.text._Z39attention_value_computation_backward_v2ILj16EEviiiiiiPKiS1_S1_S1_PKfS3_PfS4_S4_:
        /* <DEDUP_REMOVED lines=31> */
.L_x_362:
        /* <DEDUP_REMOVED lines=31> */
.L_x_361:
        /* <DEDUP_REMOVED lines=20> */
.L_x_363:
        /* <DEDUP_REMOVED lines=14> */
.L_x_364:
[----:B------:R-:W-:Y:S05]  /*0600*/  @!P1 BRA `(.L_x_360) ;  /* 0x0000000000309947 */ /* 0x000fea0003800000 */
[----:B------:R-:W0:Y:S01]  /*0610*/  LDC.64 R4, c[0x0][0x3a0] ;  /* 0x0000e800ff047b82 */ /* 0x000e220000000a00 */
[----:B------:R-:W-:Y:S02]  /*0620*/  IMAD.MOV R10, RZ, RZ, -R10 ;  /* 0x000000ffff0a7224 */ /* 0x000fe400078e0a0a */
[----:B0-----:R-:W-:-:S07]  /*0630*/  IMAD.WIDE.U32 R8, R8, 0x4, R4 ;  /* 0x0000000408087825 */ /* 0x001fce00078e0004 */
.L_x_365:
        /* <DEDUP_REMOVED lines=9> */
.L_x_360:
        /* <DEDUP_REMOVED lines=16> */
.L_x_368:
        /* <DEDUP_REMOVED lines=18> */
.L_x_367:
[----:B------:R-:W-:Y:S05]  /*08f0*/  BSYNC.RECONVERGENT B0 ;  /* 0x0000000000007941 */ /* 0x000fea0003800200 */
.L_x_366:
        /* <DEDUP_REMOVED lines=28> */
.L_x_395:
        /* <DEDUP_REMOVED lines=11> */
.L_x_373:
[----:B------:R-:W1:Y:S01]  /*0b70*/  LDS R8, [UR7+-0x10] ;  /* 0xfffff007ff087984 */ /* 0x000e620008000800 */
[----:B------:R-:W-:Y:S01]  /*0b80*/  MOV R10, UR7 ;  /* 0x00000007000a7c02 */ /* 0x000fe20008000f00 */
[----:B-1----:R-:W-:-:S05]  /*0b90*/  FADD R9, R11, R8 ;  /* 0x000000080b097221 */ /* 0x002fca0000000000 */
[----:B------:R-:W1:Y:S02]  /*0ba0*/  ATOMS.CAST.SPIN P0, [R10+-0x10], R8, R9 ;  /* 0xfffff0080a00758d */ /* 0x000e640001800009 */
[----:B-1----:R-:W-:Y:S05]  /*0bb0*/  @!P0 BRA `(.L_x_373) ;  /* 0xfffffffc00ec8947 */ /* 0x002fea000383ffff */
[----:B------:R-:W-:Y:S05]  /*0bc0*/  BSYNC.RECONVERGENT B0 ;  /* 0x0000000000007941 */ /* 0x000fea0003800200 */
.L_x_372:
        /* <DEDUP_REMOVED lines=10> */
.L_x_371:
        /* <DEDUP_REMOVED lines=9> */
.L_x_376:
[----:B------:R-:W1:Y:S01]  /*0d00*/  LDS R8, [UR7+-0xc] ;  /* 0xfffff407ff087984 */ /* 0x000e620008000800 */
[----:B------:R-:W-:Y:S02]  /*0d10*/  IMAD.U32 R10, RZ, RZ, UR7 ;  /* 0x00000007ff0a7e24 */ /* 0x000fe4000f8e00ff */
[----:B-1----:R-:W-:-:S05]  /*0d20*/  FADD R9, R11, R8 ;  /* 0x000000080b097221 */ /* 0x002fca0000000000 */
[----:B------:R-:W1:Y:S02]  /*0d30*/  ATOMS.CAST.SPIN P0, [R10+-0xc], R8, R9 ;  /* 0xfffff4080a00758d */ /* 0x000e640001800009 */
[----:B-1----:R-:W-:Y:S05]  /*0d40*/  @!P0 BRA `(.L_x_376) ;  /* 0xfffffffc00ec8947 */ /* 0x002fea000383ffff */
[----:B------:R-:W-:Y:S05]  /*0d50*/  BSYNC.RECONVERGENT B0 ;  /* 0x0000000000007941 */ /* 0x000fea0003800200 */
.L_x_375:
        /* <DEDUP_REMOVED lines=10> */
.L_x_374:
        /* <DEDUP_REMOVED lines=9> */
.L_x_379:
[----:B------:R-:W1:Y:S01]  /*0e90*/  LDS R8, [UR7+-0x8] ;  /* 0xfffff807ff087984 */ /* 0x000e620008000800 */
[----:B------:R-:W-:Y:S02]  /*0ea0*/  IMAD.U32 R10, RZ, RZ, UR7 ;  /* 0x00000007ff0a7e24 */ /* 0x000fe4000f8e00ff */
[----:B-1----:R-:W-:-:S05]  /*0eb0*/  FADD R9, R11, R8 ;  /* 0x000000080b097221 */ /* 0x002fca0000000000 */
[----:B------:R-:W1:Y:S02]  /*0ec0*/  ATOMS.CAST.SPIN P0, [R10+-0x8], R8, R9 ;  /* 0xfffff8080a00758d */ /* 0x000e640001800009 */
[----:B-1----:R-:W-:Y:S05]  /*0ed0*/  @!P0 BRA `(.L_x_379) ;  /* 0xfffffffc00ec8947 */ /* 0x002fea000383ffff */
[----:B------:R-:W-:Y:S05]  /*0ee0*/  BSYNC.RECONVERGENT B0 ;  /* 0x0000000000007941 */ /* 0x000fea0003800200 */
.L_x_378:
        /* <DEDUP_REMOVED lines=10> */
.L_x_377:
        /* <DEDUP_REMOVED lines=9> */
.L_x_382:
[----:B------:R-:W1:Y:S01]  /*1020*/  LDS R8, [UR7+-0x4] ;  /* 0xfffffc07ff087984 */ /* 0x000e620008000800 */
[----:B------:R-:W-:Y:S01]  /*1030*/  MOV R10, UR7 ;  /* 0x00000007000a7c02 */ /* 0x000fe20008000f00 */
[----:B-1----:R-:W-:-:S05]  /*1040*/  FADD R9, R11, R8 ;  /* 0x000000080b097221 */ /* 0x002fca0000000000 */
[----:B------:R-:W1:Y:S02]  /*1050*/  ATOMS.CAST.SPIN P0, [R10+-0x4], R8, R9 ;  /* 0xfffffc080a00758d */ /* 0x000e640001800009 */
[----:B-1----:R-:W-:Y:S05]  /*1060*/  @!P0 BRA `(.L_x_382) ;  /* 0xfffffffc00ec8947 */ /* 0x002fea000383ffff */
[----:B------:R-:W-:Y:S05]  /*1070*/  BSYNC.RECONVERGENT B0 ;  /* 0x0000000000007941 */ /* 0x000fea0003800200 */
.L_x_381:
        /* <DEDUP_REMOVED lines=10> */
.L_x_380:
        /* <DEDUP_REMOVED lines=9> */
.L_x_385:
[----:B------:R-:W1:Y:S01]  /*11b0*/  LDS R8, [UR7] ;  /* 0x00000007ff087984 */ /* 0x000e620008000800 */
[----:B------:R-:W-:Y:S02]  /*11c0*/  IMAD.U32 R10, RZ, RZ, UR7 ;  /* 0x00000007ff0a7e24 */ /* 0x000fe4000f8e00ff */
[----:B-1----:R-:W-:-:S05]  /*11d0*/  FADD R9, R11, R8 ;  /* 0x000000080b097221 */ /* 0x002fca0000000000 */
[----:B------:R-:W1:Y:S02]  /*11e0*/  ATOMS.CAST.SPIN P0, [R10], R8, R9 ;  /* 0x000000080a00758d */ /* 0x000e640001800009 */
[----:B-1----:R-:W-:Y:S05]  /*11f0*/  @!P0 BRA `(.L_x_385) ;  /* 0xfffffffc00ec8947 */ /* 0x002fea000383ffff */
[----:B------:R-:W-:Y:S05]  /*1200*/  BSYNC.RECONVERGENT B0 ;  /* 0x0000000000007941 */ /* 0x000fea0003800200 */
.L_x_384:
        /* <DEDUP_REMOVED lines=10> */
.L_x_383:
        /* <DEDUP_REMOVED lines=9> */
.L_x_388:
[----:B------:R-:W1:Y:S01]  /*1340*/  LDS R8, [UR7+0x4] ;  /* 0x00000407ff087984 */ /* 0x000e620008000800 */
[----:B------:R-:W-:Y:S01]  /*1350*/  MOV R10, UR7 ;  /* 0x00000007000a7c02 */ /* 0x000fe20008000f00 */
[----:B-1----:R-:W-:-:S05]  /*1360*/  FADD R9, R11, R8 ;  /* 0x000000080b097221 */ /* 0x002fca0000000000 */
[----:B------:R-:W1:Y:S02]  /*1370*/  ATOMS.CAST.SPIN P0, [R10+0x4], R8, R9 ;  /* 0x000004080a00758d */ /* 0x000e640001800009 */
[----:B-1----:R-:W-:Y:S05]  /*1380*/  @!P0 BRA `(.L_x_388) ;  /* 0xfffffffc00ec8947 */ /* 0x002fea000383ffff */
[----:B------:R-:W-:Y:S05]  /*1390*/  BSYNC.RECONVERGENT B0 ;  /* 0x0000000000007941 */ /* 0x000fea0003800200 */
.L_x_387:
        /* <DEDUP_REMOVED lines=10> */
.L_x_386:
        /* <DEDUP_REMOVED lines=9> */
.L_x_391:
[----:B------:R-:W1:Y:S01]  /*14d0*/  LDS R8, [UR7+0x8] ;  /* 0x00000807ff087984 */ /* 0x000e620008000800 */
[----:B------:R-:W-:Y:S02]  /*14e0*/  IMAD.U32 R10, RZ, RZ, UR7 ;  /* 0x00000007ff0a7e24 */ /* 0x000fe4000f8e00ff */
[----:B-1----:R-:W-:-:S05]  /*14f0*/  FADD R9, R11, R8 ;  /* 0x000000080b097221 */ /* 0x002fca0000000000 */
[----:B------:R-:W1:Y:S02]  /*1500*/  ATOMS.CAST.SPIN P0, [R10+0x8], R8, R9 ;  /* 0x000008080a00758d */ /* 0x000e640001800009 */
[----:B-1----:R-:W-:Y:S05]  /*1510*/  @!P0 BRA `(.L_x_391) ;  /* 0xfffffffc00ec8947 */ /* 0x002fea000383ffff */
[----:B------:R-:W-:Y:S05]  /*1520*/  BSYNC.RECONVERGENT B0 ;  /* 0x0000000000007941 */ /* 0x000fea0003800200 */
.L_x_390:
        /* <DEDUP_REMOVED lines=10> */
.L_x_389:
        /* <DEDUP_REMOVED lines=9> */
.L_x_394:
[----:B------:R-:W1:Y:S01]  /*1660*/  LDS R8, [UR7+0xc] ;  /* 0x00000c07ff087984 */ /* 0x000e620008000800 */
[----:B------:R-:W-:Y:S01]  /*1670*/  MOV R10, UR7 ;  /* 0x00000007000a7c02 */ /* 0x000fe20008000f00 */
[----:B-1----:R-:W-:-:S05]  /*1680*/  FADD R9, R11, R8 ;  /* 0x000000080b097221 */ /* 0x002fca0000000000 */
[----:B------:R-:W1:Y:S02]  /*1690*/  ATOMS.CAST.SPIN P0, [R10+0xc], R8, R9 ;  /* 0x00000c080a00758d */ /* 0x000e640001800009 */
[----:B-1----:R-:W-:Y:S05]  /*16a0*/  @!P0 BRA `(.L_x_394) ;  /* 0xfffffffc00ec8947 */ /* 0x002fea000383ffff */
[----:B------:R-:W-:Y:S05]  /*16b0*/  BSYNC.RECONVERGENT B0 ;  /* 0x0000000000007941 */ /* 0x000fea0003800200 */
.L_x_393:
        /* <DEDUP_REMOVED lines=10> */
.L_x_392:
[----:B------:R-:W-:Y:S02]  /*1760*/  UIADD3 UR5, UPT, UPT, UR5, 0x20, URZ ;  /* 0x0000002005057890 */ /* 0x000fe4000fffe0ff */
[----:B------:R-:W-:Y:S02]  /*1770*/  UIADD3 UR6, UPT, UPT, UR6, 0x20, URZ ;  /* 0x0000002006067890 */ /* 0x000fe4000fffe0ff */
[----:B------:R-:W-:Y:S01]  /*1780*/  UIADD3 UR7, UPT, UPT, UR7, 0x20, URZ ;  /* 0x0000002007077890 */ /* 0x000fe2000fffe0ff */
[----:B------:R-:W-:Y:S11]  /*1790*/  BRA.U UP0, `(.L_x_395) ;  /* 0xfffffff100c87547 */ /* 0x000ff6000b83ffff */
.L_x_370:
        /* <DEDUP_REMOVED lines=25> */
.L_x_399:
[----:B------:R-:W1:Y:S01]  /*1930*/  LDS R8, [UR6] ;  /* 0x00000006ff087984 */ /* 0x000e620008000800 */
[----:B------:R-:W-:Y:S02]  /*1940*/  IMAD.U32 R10, RZ, RZ, UR6 ;  /* 0x00000006ff0a7e24 */ /* 0x000fe4000f8e00ff */
[----:B-1----:R-:W-:-:S05]  /*1950*/  FADD R9, R11, R8 ;  /* 0x000000080b097221 */ /* 0x002fca0000000000 */
[----:B------:R-:W1:Y:S02]  /*1960*/  ATOMS.CAST.SPIN P0, [R10], R8, R9 ;  /* 0x000000080a00758d */ /* 0x000e640001800009 */
[----:B-1----:R-:W-:Y:S05]  /*1970*/  @!P0 BRA `(.L_x_399) ;  /* 0xfffffffc00ec8947 */ /* 0x002fea000383ffff */
[----:B------:R-:W-:Y:S05]  /*1980*/  BSYNC.RECONVERGENT B0 ;  /* 0x0000000000007941 */ /* 0x000fea0003800200 */
.L_x_398:
        /* <DEDUP_REMOVED lines=10> */
.L_x_397:
        /* <DEDUP_REMOVED lines=9> */
.L_x_402:
[----:B------:R-:W1:Y:S01]  /*1ac0*/  LDS R8, [UR6+0x4] ;  /* 0x00000406ff087984 */ /* 0x000e620008000800 */
[----:B------:R-:W-:Y:S01]  /*1ad0*/  MOV R10, UR6 ;  /* 0x00000006000a7c02 */ /* 0x000fe20008000f00 */
[----:B-1----:R-:W-:-:S05]  /*1ae0*/  FADD R9, R11, R8 ;  /* 0x000000080b097221 */ /* 0x002fca0000000000 */
[----:B------:R-:W1:Y:S02]  /*1af0*/  ATOMS.CAST.SPIN P0, [R10+0x4], R8, R9 ;  /* 0x000004080a00758d */ /* 0x000e640001800009 */
[----:B-1----:R-:W-:Y:S05]  /*1b00*/  @!P0 BRA `(.L_x_402) ;  /* 0xfffffffc00ec8947 */ /* 0x002fea000383ffff */
[----:B------:R-:W-:Y:S05]  /*1b10*/  BSYNC.RECONVERGENT B0 ;  /* 0x0000000000007941 */ /* 0x000fea0003800200 */
.L_x_401:
        /* <DEDUP_REMOVED lines=10> */
.L_x_400:
        /* <DEDUP_REMOVED lines=9> */
.L_x_405:
[----:B------:R-:W1:Y:S01]  /*1c50*/  LDS R8, [UR6+0x8] ;  /* 0x00000806ff087984 */ /* 0x000e620008000800 */
[----:B------:R-:W-:Y:S02]  /*1c60*/  IMAD.U32 R10, RZ, RZ, UR6 ;  /* 0x00000006ff0a7e24 */ /* 0x000fe4000f8e00ff */
[----:B-1----:R-:W-:-:S05]  /*1c70*/  FADD R9, R11, R8 ;  /* 0x000000080b097221 */ /* 0x002fca0000000000 */
[----:B------:R-:W1:Y:S02]  /*1c80*/  ATOMS.CAST.SPIN P0, [R10+0x8], R8, R9 ;  /* 0x000008080a00758d */ /* 0x000e640001800009 */
[----:B-1----:R-:W-:Y:S05]  /*1c90*/  @!P0 BRA `(.L_x_405) ;  /* 0xfffffffc00ec8947 */ /* 0x002fea000383ffff */
[----:B------:R-:W-:Y:S05]  /*1ca0*/  BSYNC.RECONVERGENT B0 ;  /* 0x0000000000007941 */ /* 0x000fea0003800200 */
.L_x_404:
        /* <DEDUP_REMOVED lines=10> */
.L_x_403:
        /* <DEDUP_REMOVED lines=9> */
.L_x_408:
[----:B------:R-:W1:Y:S01]  /*1de0*/  LDS R8, [UR6+0xc] ;  /* 0x00000c06ff087984 */ /* 0x000e620008000800 */
[----:B------:R-:W-:Y:S01]  /*1df0*/  MOV R10, UR6 ;  /* 0x00000006000a7c02 */ /* 0x000fe20008000f00 */
[----:B-1----:R-:W-:-:S05]  /*1e00*/  FADD R9, R11, R8 ;  /* 0x000000080b097221 */ /* 0x002fca0000000000 */
[----:B------:R-:W1:Y:S02]  /*1e10*/  ATOMS.CAST.SPIN P0, [R10+0xc], R8, R9 ;  /* 0x00000c080a00758d */ /* 0x000e640001800009 */
[----:B-1----:R-:W-:Y:S05]  /*1e20*/  @!P0 BRA `(.L_x_408) ;  /* 0xfffffffc00ec8947 */ /* 0x002fea000383ffff */
[----:B------:R-:W-:Y:S05]  /*1e30*/  BSYNC.RECONVERGENT B0 ;  /* 0x0000000000007941 */ /* 0x000fea0003800200 */
.L_x_407:
        /* <DEDUP_REMOVED lines=10> */
.L_x_406:
[----:B------:R-:W-:-:S12]  /*1ee0*/  UIADD3 UR4, UPT, UPT, UR4, 0x4, URZ ;  /* 0x0000000404047890 */ /* 0x000fd8000fffe0ff */
.L_x_396:
        /* <DEDUP_REMOVED lines=23> */
.L_x_412:
[----:B------:R-:W1:Y:S01]  /*2060*/  LDS R8, [UR8] ;  /* 0x00000008ff087984 */ /* 0x000e620008000800 */
[----:B------:R-:W-:Y:S02]  /*2070*/  IMAD.U32 R10, RZ, RZ, UR8 ;  /* 0x00000008ff0a7e24 */ /* 0x000fe4000f8e00ff */
[----:B-1----:R-:W-:-:S05]  /*2080*/  FADD R9, R11, R8 ;  /* 0x000000080b097221 */ /* 0x002fca0000000000 */
[----:B------:R-:W1:Y:S02]  /*2090*/  ATOMS.CAST.SPIN P0, [R10], R8, R9 ;  /* 0x000000080a00758d */ /* 0x000e640001800009 */
[----:B-1----:R-:W-:Y:S05]  /*20a0*/  @!P0 BRA `(.L_x_412) ;  /* 0xfffffffc00ec8947 */ /* 0x002fea000383ffff */
[----:B------:R-:W-:Y:S05]  /*20b0*/  BSYNC.RECONVERGENT B0 ;  /* 0x0000000000007941 */ /* 0x000fea0003800200 */
.L_x_411:
        /* <DEDUP_REMOVED lines=10> */
.L_x_410:
        /* <DEDUP_REMOVED lines=9> */
.L_x_415:
[----:B------:R-:W1:Y:S01]  /*21f0*/  LDS R8, [UR8+0x4] ;  /* 0x00000408ff087984 */ /* 0x000e620008000800 */
[----:B------:R-:W-:Y:S01]  /*2200*/  MOV R10, UR8 ;  /* 0x00000008000a7c02 */ /* 0x000fe20008000f00 */
[----:B-1----:R-:W-:-:S05]  /*2210*/  FADD R9, R11, R8 ;  /* 0x000000080b097221 */ /* 0x002fca0000000000 */
[----:B------:R-:W1:Y:S02]  /*2220*/  ATOMS.CAST.SPIN P0, [R10+0x4], R8, R9 ;  /* 0x000004080a00758d */ /* 0x000e640001800009 */
[----:B-1----:R-:W-:Y:S05]  /*2230*/  @!P0 BRA `(.L_x_415) ;  /* 0xfffffffc00ec8947 */ /* 0x002fea000383ffff */
[----:B------:R-:W-:Y:S05]  /*2240*/  BSYNC.RECONVERGENT B0 ;  /* 0x0000000000007941 */ /* 0x000fea0003800200 */
.L_x_414:
        /* <DEDUP_REMOVED lines=10> */
.L_x_413:
[----:B------:R-:W-:-:S12]  /*22f0*/  UIADD3 UR4, UPT, UPT, UR4, 0x2, URZ ;  /* 0x0000000204047890 */ /* 0x000fd8000fffe0ff */
.L_x_409:
        /* <DEDUP_REMOVED lines=20> */
.L_x_417:
[----:B------:R-:W1:Y:S01]  /*2440*/  LDS R8, [UR5] ;  /* 0x00000005ff087984 */ /* 0x000e620008000800 */
[----:B------:R-:W-:Y:S02]  /*2450*/  IMAD.U32 R4, RZ, RZ, UR5 ;  /* 0x00000005ff047e24 */ /* 0x000fe4000f8e00ff */
[----:B-1----:R-:W-:-:S05]  /*2460*/  FADD R9, R11, R8 ;  /* 0x000000080b097221 */ /* 0x002fca0000000000 */
[----:B------:R-:W1:Y:S02]  /*2470*/  ATOMS.CAST.SPIN P0, [R4], R8, R9 ;  /* 0x000000080400758d */ /* 0x000e640001800009 */
[----:B-1----:R-:W-:Y:S05]  /*2480*/  @!P0 BRA `(.L_x_417) ;  /* 0xfffffffc00ec8947 */ /* 0x002fea000383ffff */
[----:B------:R-:W-:Y:S05]  /*2490*/  BSYNC.RECONVERGENT B0 ;  /* 0x0000000000007941 */ /* 0x000fea0003800200 */
.L_x_416:
        /* <DEDUP_REMOVED lines=12> */
.L_x_369:
        /* <DEDUP_REMOVED lines=11> */
.L_x_418:
        /* <DEDUP_REMOVED lines=10> */
.L_x_419:
        /* <DEDUP_REMOVED lines=13> */
.L_x_531:


//--------------------- .text._Z38attention_value_computation_forward_v2ILj512EEviiiiiiPKiS1_S1_S1_PKfS3_Pf --------------------------
	.section	.text._Z38attention_value_computation_forward_v2ILj512EEviiiiiiPKiS1_S1_S1_PKfS3_Pf,"ax",@progbits
	.align	128
        .global         _Z38attention_value_computation_forward_v2ILj512EEviiiiiiPKiS1_S1_S1_PKfS3_Pf
        .type           _Z38attention_value_computation_forward_v2ILj512EEviiiiiiPKiS1_S1_S1_PKfS3_Pf,@function
        .size           _Z38attention_value_computation_forward_v2ILj512EEviiiiiiPKiS1_S1_S1_PKfS3_Pf,(.L_x_532 - _Z38attention_value_computation_forward_v2ILj512EEviiiiiiPKiS1_S1_S1_PKfS3_Pf)
        .other          _Z38attention_value_computation_forward_v2ILj512EEviiiiiiPKiS1_S1_S1_PKfS3_Pf,@"STO_CUDA_ENTRY STV_DEFAULT"
_Z38attention_value_computation_forward_v2ILj512EEviiiiiiPKiS1_S1_S1_PKfS3_Pf:
.text._Z38attention_value_computation_forward_v2ILj512EEviiiiiiPKiS1_S1_S1_PKfS3_Pf:
        /* <DEDUP_REMOVED lines=14> */
[----:B------:R-:W-:Y:S01]  /*00e0*/  HFMA2 R4, -RZ, RZ, 0, 0 ;  /* 0x00000000ff047431 */ /* 0x000fe200000001ff */
[----:B--2---:R-:W-:-:S13]  /*00f0*/  ISETP.GE.AND P0, PT, R7, 0x1, PT ;  /* 0x000000010700780c */ /* 0x004fda0003f06270 */
[----:B------:R-:W-:Y:S05]  /*0100*/  @!P0 BRA `(.L_x_420) ;  /* 0x0000000400708947 */ /* 0x000fea0003800000 */
[C---:B------:R-:W-:Y:S01]  /*0110*/  ISETP.GE.U32.AND P0, PT, R7.reuse, 0x10, PT ;  /* 0x000000100700780c */ /* 0x040fe20003f06070 */
[----:B------:R-:W-:Y:S01]  /*0120*/  IMAD.MOV.U32 R6, RZ, RZ, RZ ;  /* 0x000000ffff067224 */ /* 0x000fe200078e00ff */
[----:B------:R-:W-:Y:S02]  /*0130*/  LOP3.LUT R23, R7, 0xf, RZ, 0xc0, !PT ;  /* 0x0000000f07177812 */ /* 0x000fe400078ec0ff */
[----:B------:R-:W-:Y:S02]  /*0140*/  MOV R4, RZ ;  /* 0x000000ff00047202 */ /* 0x000fe40000000f00 */
[----:B------:R-:W-:-:S07]  /*0150*/  ISETP.NE.AND P1, PT, R23, RZ, PT ;  /* 0x000000ff1700720c */ /* 0x000fce0003f25270 */
[----:B------:R-:W-:Y:S06]  /*0160*/  @!P0 BRA `(.L_x_421) ;  /* 0x00000000009c8947 */ /* 0x000fec0003800000 */
[----:B------:R-:W0:Y:S01]  /*0170*/  LDCU.64 UR4, c[0x0][0x3a0] ;  /* 0x00007400ff0477ac */ /* 0x000e220008000a00 */
[----:B------:R-:W-:Y:S01]  /*0180*/  LOP3.LUT R6, R7, 0x7ffffff0, RZ, 0xc0, !PT ;  /* 0x7ffffff007067812 */ /* 0x000fe200078ec0ff */
[----:B------:R-:W-:-:S03]  /*0190*/  IMAD.MOV.U32 R4, RZ, RZ, RZ ;  /* 0x000000ffff047224 */ /* 0x000fc600078e00ff */
[----:B------:R-:W-:Y:S01]  /*01a0*/  IADD3 R8, PT, PT, -R6, RZ, RZ ;  /* 0x000000ff06087210 */ /* 0x000fe20007ffe1ff */
[----:B0-----:R-:W-:-:S04]  /*01b0*/  UIADD3 UR4, UP0, UPT, UR4, 0x20, URZ ;  /* 0x0000002004047890 */ /* 0x001fc8000ff1e0ff */
[----:B------:R-:W-:Y:S02]  /*01c0*/  UIADD3.X UR5, UPT, UPT, URZ, UR5, URZ, UP0, !UPT ;  /* 0x00000005ff057290 */ /* 0x000fe400087fe4ff */
[----:B------:R-:W-:-:S04]  /*01d0*/  IMAD.U32 R12, RZ, RZ, UR4 ;  /* 0x00000004ff0c7e24 */ /* 0x000fc8000f8e00ff */
[----:B------:R-:W-:-:S07]  /*01e0*/  MOV R13, UR5 ;  /* 0x00000005000d7c02 */ /* 0x000fce0008000f00 */
.L_x_422:
        /* <DEDUP_REMOVED lines=26> */
[----:B------:R-:W-:-:S04]  /*0390*/  IADD3 R12, P2, PT, R2, 0x40, RZ ;  /* 0x00000040020c7810 */ /* 0x000fc80007f5e0ff */
[----:B------:R-:W-:Y:S02]  /*03a0*/  IADD3.X R13, PT, PT, RZ, R3, RZ, P2, !PT ;  /* 0x00000003ff0d7210 */ /* 0x000fe400017fe4ff */
[----:B------:R-:W-:-:S04]  /*03b0*/  IADD3 R9, PT, PT, R10, R9, R11 ;  /* 0x000000090a097210 */ /* 0x000fc80007ffe00b */
[----:B--2---:R-:W-:Y:S01]  /*03c0*/  IADD3 R4, PT, PT, R4, R17, R9 ;  /* 0x0000001104047210 */ /* 0x004fe20007ffe009 */
[----:B------:R-:W-:Y:S06]  /*03d0*/  @P0 BRA `(.L_x_422) ;  /* 0xfffffffc00840947 */ /* 0x000fec000383ffff */
.L_x_421:
        /* <DEDUP_REMOVED lines=15> */
[----:B------:R-:W-:Y:S01]  /*04d0*/  VIADD R6, R6, 0x8 ;  /* 0x0000000806067836 */ /* 0x000fe20000000000 */
[----:B--2---:R-:W-:-:S04]  /*04e0*/  IADD3 R8, PT, PT, R8, R9, R4 ;  /* 0x0000000908087210 */ /* 0x004fc80007ffe004 */
[----:B---3--:R-:W-:-:S04]  /*04f0*/  IADD3 R8, PT, PT, R10, R11, R8 ;  /* 0x0000000b0a087210 */ /* 0x008fc80007ffe008 */
[----:B----4-:R-:W-:-:S04]  /*0500*/  IADD3 R8, PT, PT, R12, R13, R8 ;  /* 0x0000000d0c087210 */ /* 0x010fc80007ffe008 */
[----:B-----5:R-:W-:-:S07]  /*0510*/  IADD3 R4, PT, PT, R14, R15, R8 ;  /* 0x0000000f0e047210 */ /* 0x020fce0007ffe008 */
.L_x_423:
        /* <DEDUP_REMOVED lines=11> */
[----:B------:R-:W-:-:S02]  /*05d0*/  IADD3 R6, PT, PT, R6, 0x4, RZ ;  /* 0x0000000406067810 */ /* 0x000fc40007ffe0ff */
[----:B--2---:R-:W-:-:S04]  /*05e0*/  IADD3 R4, PT, PT, R9, R7, R4 ;  /* 0x0000000709047210 */ /* 0x004fc80007ffe004 */
[----:B---3--:R-:W-:-:S07]  /*05f0*/  IADD3 R4, PT, PT, R10, R11, R4 ;  /* 0x0000000b0a047210 */ /* 0x008fce0007ffe004 */
.L_x_424:
[----:B------:R-:W-:Y:S05]  /*0600*/  @!P1 BRA `(.L_x_420) ;  /* 0x0000000000309947 */ /* 0x000fea0003800000 */
[----:B------:R-:W0:Y:S01]  /*0610*/  LDC.64 R2, c[0x0][0x3a0] ;  /* 0x0000e800ff027b82 */ /* 0x000e220000000a00 */
[----:B------:R-:W-:Y:S02]  /*0620*/  IMAD.MOV R8, RZ, RZ, -R8 ;  /* 0x000000ffff087224 */ /* 0x000fe400078e0a08 */
[----:B0-----:R-:W-:-:S07]  /*0630*/  IMAD.WIDE.U32 R6, R6, 0x4, R2 ;  /* 0x0000000406067825 */ /* 0x001fce00078e0002 */
.L_x_425:
[----:B------:R-:W-:Y:S01]  /*0640*/  IMAD.MOV.U32 R3, RZ, RZ, R7 ;  /* 0x000000ffff037224 */ /* 0x000fe200078e0007 */
[----:B------:R-:W-:-:S05]  /*0650*/  MOV R2, R6 ;  /* 0x0000000600027202 */ /* 0x000fca0000000f00 */
[----:B------:R-:W2:Y:S01]  /*0660*/  LDG.E R3, desc[UR10][R2.64] ;  /* 0x0000000a02037981 */ /* 0x000ea2000c1e1900 */
[----:B------:R-:W-:Y:S02]  /*0670*/  IADD3 R8, PT, PT, R8, 0x1, RZ ;  /* 0x0000000108087810 */ /* 0x000fe40007ffe0ff */
[----:B------:R-:W-:Y:S02]  /*0680*/  IADD3 R6, P1, PT, R6, 0x4, RZ ;  /* 0x0000000406067810 */ /* 0x000fe40007f3e0ff */
[----:B------:R-:W-:Y:S02]  /*0690*/  ISETP.NE.AND P0, PT, R8, RZ, PT ;  /* 0x000000ff0800720c */ /* 0x000fe40003f05270 */
[----:B------:R-:W-:Y:S01]  /*06a0*/  IADD3.X R7, PT, PT, RZ, R7, RZ, P1, !PT ;  /* 0x00000007ff077210 */ /* 0x000fe20000ffe4ff */
[----:B--2---:R-:W-:-:S10]  /*06b0*/  IMAD.IADD R4, R3, 0x1, R4 ;  /* 0x0000000103047824 */ /* 0x004fd400078e0204 */
[----:B------:R-:W-:Y:S05]  /*06c0*/  @P0 BRA `(.L_x_425) ;  /* 0xfffffffc00dc0947 */ /* 0x000fea000383ffff */
.L_x_420:
[----:B------:R-:W0:Y:S01]  /*06d0*/  LDCU UR13, c[0x0][0x388] ;  /* 0x00007100ff0d77ac */ /* 0x000e220008000800 */
[----:B------:R-:W1:Y:S01]  /*06e0*/  LDC.64 R2, c[0x0][0x3c8] ;  /* 0x0000f200ff027b82 */ /* 0x000e620000000a00 */
[----:B------:R-:W-:Y:S01]  /*06f0*/  BSSY.RECONVERGENT B0, `(.L_x_426) ;  /* 0x000001c000007945 */ /* 0x000fe20003800200 */
[----:B0-----:R-:W-:-:S13]  /*0700*/  ISETP.GE.AND P0, PT, R0, UR13, PT ;  /* 0x0000000d00007c0c */ /* 0x001fda000bf06270 */
[----:B------:R-:W-:Y:S05]  /*0710*/  @P0 BRA `(.L_x_427) ;  /* 0x0000000000640947 */ /* 0x000fea0003800000 */
[----:B------:R-:W0:Y:S01]  /*0720*/  S2R R20, SR_CgaCtaId ;  /* 0x0000000000147919 */ /* 0x000e220000008800 */
[----:B------:R-:W2:Y:S01]  /*0730*/  LDC R10, c[0x0][0x360] ;  /* 0x0000d800ff0a7b82 */ /* 0x000ea20000000800 */
[----:B------:R-:W-:-:S05]  /*0740*/  MOV R11, 0x400 ;  /* 0x00000400000b7802 */ /* 0x000fca0000000f00 */
[----:B------:R-:W-:Y:S02]  /*0750*/  VIADD R12, R11, 0x800 ;  /* 0x000008000b0c7836 */ /* 0x000fe40000000000 */
[----:B------:R-:W3:Y:S08]  /*0760*/  LDC.64 R6, c[0x0][0x3b0] ;  /* 0x0000ec00ff067b82 */ /* 0x000ef00000000a00 */
[----:B------:R-:W4:Y:S01]  /*0770*/  LDC.64 R8, c[0x0][0x3b8] ;  /* 0x0000ee00ff087b82 */ /* 0x000f220000000a00 */
[----:B0-----:R-:W-:-:S02]  /*0780*/  LEA R16, R20, R11, 0x18 ;  /* 0x0000000b14107211 */ /* 0x001fc400078ec0ff */
[----:B------:R-:W-:Y:S02]  /*0790*/  LEA R20, R20, R12, 0x18 ;  /* 0x0000000c14147211 */ /* 0x000fe400078ec0ff */
[----:B------:R-:W-:-:S07]  /*07a0*/  MOV R11, R0 ;  /* 0x00000000000b7202 */ /* 0x000fce0000000f00 */
.L_x_428:
[----:B------:R-:W-:-:S04]  /*07b0*/  IMAD R13, R5, UR13, R11 ;  /* 0x0000000d050d7c24 */ /* 0x000fc8000f8e020b */
[----:B---3--:R-:W-:-:S04]  /*07c0*/  IMAD.WIDE R14, R13, 0x4, R6 ;  /* 0x000000040d0e7825 */ /* 0x008fc800078e0206 */
[----:B------:R-:W-:Y:S02]  /*07d0*/  IMAD R13, R13, R26, UR6 ;  /* 0x000000060d0d7e24 */ /* 0x000fe4000f8e021a */
[----:B------:R-:W3:Y:S02]  /*07e0*/  LDG.E R15, desc[UR10][R14.64] ;  /* 0x0000000a0e0f7981 */ /* 0x000ee4000c1e1900 */
[----:B----4-:R-:W-:-:S06]  /*07f0*/  IMAD.WIDE R12, R13, 0x4, R8 ;  /* 0x000000040d0c7825 */ /* 0x010fcc00078e0208 */
[----:B------:R-:W4:Y:S01]  /*0800*/  LDG.E R12, desc[UR10][R12.64] ;  /* 0x0000000a0c0c7981 */ /* 0x000f22000c1e1900 */
[C---:B------:R-:W-:Y:S01]  /*0810*/  IMAD R17, R11.reuse, 0x4, R16 ;  /* 0x000000040b117824 */ /* 0x040fe200078e0210 */
[----:B------:R-:W-:Y:S02]  /*0820*/  LEA R19, R11, R20, 0x2 ;  /* 0x000000140b137211 */ /* 0x000fe400078e10ff */
[----:B--2---:R-:W-:Y:S02]  /*0830*/  IADD3 R11, PT, PT, R10, R11, RZ ;  /* 0x0000000b0a0b7210 */ /* 0x004fe40007ffe0ff */
[C---:B---3--:R-:W-:Y:S02]  /*0840*/  ISETP.NE.AND P0, PT, R15.reuse, -0x1, PT ;  /* 0xffffffff0f00780c */ /* 0x048fe40003f05270 */
[----:B------:R-:W-:-:S04]  /*0850*/  IADD3 R18, PT, PT, R15, R4, RZ ;  /* 0x000000040f127210 */ /* 0x000fc80007ffe0ff */
[----:B------:R-:W-:Y:S01]  /*0860*/  SEL R18, R18, 0xffffffff, P0 ;  /* 0xffffffff12127807 */ /* 0x000fe20000000000 */
[----:B----4-:R0:W-:Y:S01]  /*0870*/  STS [R17], R12 ;  /* 0x0000000c11007388 */ /* 0x0101e20000000800 */
[----:B------:R-:W-:-:S03]  /*0880*/  ISETP.GE.AND P0, PT, R11, UR13, PT ;  /* 0x0000000d0b007c0c */ /* 0x000fc6000bf06270 */
[----:B------:R0:W-:Y:S10]  /*0890*/  STS [R19], R18 ;  /* 0x0000001213007388 */ /* 0x0001f40000000800 */
[----:B0-----:R-:W-:Y:S05]  /*08a0*/  @!P0 BRA `(.L_x_428) ;  /* 0xfffffffc00c08947 */ /* 0x001fea000383ffff */
.L_x_427:
[----:B------:R-:W-:Y:S05]  /*08b0*/  BSYNC.RECONVERGENT B0 ;  /* 0x0000000000007941 */ /* 0x000fea0003800200 */
.L_x_426:
[----:B------:R-:W-:Y:S01]  /*08c0*/  BAR.SYNC.DEFER_BLOCKING 0x0 ;  /* 0x0000000000007b1d */ /* 0x000fe20000010000 */
[----:B------:R-:W-:Y:S01]  /*08d0*/  UISETP.GE.AND UP0, UPT, UR13, 0x1, UPT ;  /* 0x000000010d00788c */ /* 0x000fe2000bf06270 */
[----:B------:R-:W-:Y:S02]  /*08e0*/  IMAD R5, R5, R26, RZ ;  /* 0x0000001a05057224 */ /* 0x000fe400078e02ff */
[----:B------:R-:W-:Y:S02]  /*08f0*/  IMAD R0, R27, UR6, R0 ;  /* 0x000000061b007c24 */ /* 0x000fe4000f8e0200 */
[----:B------:R-:W-:Y:S02]  /*0900*/  IMAD.MOV.U32 R25, RZ, RZ, RZ ;  /* 0x000000ffff197224 */ /* 0x000fe400078e00ff */
[----:B------:R-:W-:-:S04]  /*0910*/  IMAD R5, R5, R27, R0 ;  /* 0x0000001b05057224 */ /* 0x000fc800078e0200 */
[----:B-1----:R-:W-:Y:S01]  /*0920*/  IMAD.WIDE.U32 R2, R5, 0x4, R2 ;  /* 0x0000000405027825 */ /* 0x002fe200078e0002 */
[----:B------:R-:W-:Y:S06]  /*0930*/  BRA.U !UP0, `(.L_x_429) ;  /* 0x0000000908a47547 */ /* 0x000fec000b800000 */
[----:B------:R-:W-:Y:S01]  /*0940*/  UISETP.GE.U32.AND UP1, UPT, UR13, 0x8, UPT ;  /* 0x000000080d00788c */ /* 0x000fe2000bf26070 */
[----:B------:R-:W-:Y:S01]  /*0950*/  HFMA2 R25, -RZ, RZ, 0, 0 ;  /* 0x00000000ff197431 */ /* 0x000fe200000001ff */
[----:B------:R-:W-:Y:S01]  /*0960*/  ULOP3.LUT UR9, UR13, 0x7, URZ, 0xc0, !UPT ;  /* 0x000000070d097892 */ /* 0x000fe2000f8ec0ff */
[----:B------:R-:W-:Y:S01]  /*0970*/  IMAD R27, R26, R27, RZ ;  /* 0x0000001b1a1b7224 */ /* 0x000fe200078e02ff */
[----:B------:R-:W-:Y:S02]  /*0980*/  UMOV UR4, URZ ;  /* 0x000000ff00047c82 */ /* 0x000fe40008000000 */
[----:B------:R-:W-:-:S03]  /*0990*/  UISETP.NE.AND UP0, UPT, UR9, URZ, UPT ;  /* 0x000000ff0900728c */ /* 0x000fc6000bf05270 */
[----:B------:R-:W-:Y:S08]  /*09a0*/  BRA.U !UP1, `(.L_x_430) ;  /* 0x0000000509247547 */ /* 0x000ff0000b800000 */
[----:B------:R-:W0:Y:S01]  /*09b0*/  S2UR UR7, SR_CgaCtaId ;  /* 0x00000000000779c3 */ /* 0x000e220000008800 */
[----:B------:R-:W-:Y:S01]  /*09c0*/  UMOV UR5, 0x400 ;  /* 0x0000040000057882 */ /* 0x000fe20000000000 */
[----:B------:R-:W-:Y:S01]  /*09d0*/  ULOP3.LUT UR4, UR13, 0x7ffffff8, URZ, 0xc0, !UPT ;  /* 0x7ffffff80d047892 */ /* 0x000fe2000f8ec0ff */
[----:B------:R-:W-:Y:S01]  /*09e0*/  MOV R25, RZ ;  /* 0x000000ff00197202 */ /* 0x000fe20000000f00 */
[----:B------:R-:W-:Y:S02]  /*09f0*/  UIADD3 UR6, UPT, UPT, UR5, 0x800, URZ ;  /* 0x0000080005067890 */ /* 0x000fe4000fffe0ff */
[----:B0-----:R-:W-:Y:S02]  /*0a00*/  ULEA UR8, UR7, UR5, 0x18 ;  /* 0x0000000507087291 */ /* 0x001fe4000f8ec0ff */
[----:B------:R-:W-:Y:S02]  /*0a10*/  ULEA UR5, UR7, UR6, 0x18 ;  /* 0x0000000607057291 */ /* 0x000fe4000f8ec0ff */
[----:B------:R-:W-:-:S02]  /*0a20*/  UIADD3 UR7, UPT, UPT, -UR4, URZ, URZ ;  /* 0x000000ff04077290 */ /* 0x000fc4000fffe1ff */
[----:B------:R-:W-:Y:S02]  /*0a30*/  UIADD3 UR6, UPT, UPT, UR8, 0x10, URZ ;  /* 0x0000001008067890 */ /* 0x000fe4000fffe0ff */
[----:B------:R-:W-:-:S12]  /*0a40*/  UIADD3 UR5, UPT, UPT, UR5, 0x10, URZ ;  /* 0x0000001005057890 */ /* 0x000fd8000fffe0ff */
.L_x_431:
[----:B------:R-:W0:Y:S02]  /*0a50*/  LDS.128 R8, [UR5+-0x10] ;  /* 0xfffff005ff087984 */ /* 0x000e240008000c00 */
[----:B0-----:R-:W-:-:S13]  /*0a60*/  ISETP.NE.AND P6, PT, R8, -0x1, PT ;  /* 0xffffffff0800780c */ /* 0x001fda0003fc5270 */
[----:B------:R-:W0:Y:S01]  /*0a70*/  @P6 LDC.64 R14, c[0x0][0x3c0] ;  /* 0x0000f000ff0e6b82 */ /* 0x000e220000000a00 */
[----:B------:R-:W-:Y:S02]  /*0a80*/  @P6 IMAD R5, R27, R8, R0 ;  /* 0x000000081b056224 */ /* 0x000fe400078e0200 */
[----:B------:R-:W-:Y:S02]  /*0a90*/  @P6 LDS R8, [UR6+-0x10] ;  /* 0xfffff006ff086984 */ /* 0x000fe40008000800 */
[----:B0-----:R-:W-:Y:S02]  /*0aa0*/  @P6 IMAD.WIDE R14, R5, 0x4, R14 ;  /* 0x00000004050e6825 */ /* 0x001fe400078e020e */
[----:B------:R-:W0:Y:S04]  /*0ab0*/  LDS.128 R4, [UR5] ;  /* 0x00000005ff047984 */ /* 0x000e280008000c00 */
[----:B------:R1:W2:Y:S01]  /*0ac0*/  @P6 LDG.E R16, desc[UR10][R14.64] ;  /* 0x0000000a0e106981 */ /* 0x0002a2000c1e1900 */
[----:B------:R-:W-:-:S02]  /*0ad0*/  ISETP.NE.AND P5, PT, R9, -0x1, PT ;  /* 0xffffffff0900780c */ /* 0x000fc40003fa5270 */
[----:B------:R-:W-:Y:S02]  /*0ae0*/  ISETP.NE.AND P4, PT, R10, -0x1, PT ;  /* 0xffffffff0a00780c */ /* 0x000fe40003f85270 */
[----:B------:R-:W-:-:S09]  /*0af0*/  ISETP.NE.AND P3, PT, R11, -0x1, PT ;  /* 0xffffffff0b00780c */ /* 0x000fd20003f65270 */
[----:B------:R-:W3:Y:S01]  /*0b00*/  @P5 LDC.64 R22, c[0x0][0x3c0] ;  /* 0x0000f000ff165b82 */ /* 0x000ee20000000a00 */
[C-C-:B------:R-:W-:Y:S02]  /*0b10*/  @P5 IMAD R9, R27.reuse, R9, R0.reuse ;  /* 0x000000091b095224 */ /* 0x140fe400078e0200 */
[C-C-:B------:R-:W-:Y:S02]  /*0b20*/  @P4 IMAD R29, R27.reuse, R10, R0.reuse ;  /* 0x0000000a1b1d4224 */ /* 0x140fe400078e0200 */
[----:B------:R-:W-:-:S03]  /*0b30*/  @P3 IMAD R11, R27, R11, R0 ;  /* 0x0000000b1b0b3224 */ /* 0x000fc600078e0200 */
[----:B------:R-:W4:Y:S08]  /*0b40*/  @P4 LDC.64 R12, c[0x0][0x3c0] ;  /* 0x0000f000ff0c4b82 */ /* 0x000f300000000a00 */
[----:B-1----:R-:W1:Y:S01]  /*0b50*/  @P3 LDC.64 R14, c[0x0][0x3c0] ;  /* 0x0000f000ff0e3b82 */ /* 0x002e620000000a00 */
[----:B0-----:R-:W-:Y:S02]  /*0b60*/  ISETP.NE.AND P2, PT, R4, -0x1, PT ;  /* 0xffffffff0400780c */ /* 0x001fe40003f45270 */
[----:B------:R-:W-:Y:S01]  /*0b70*/  ISETP.NE.AND P1, PT, R5, -0x1, PT ;  /* 0xffffffff0500780c */ /* 0x000fe20003f25270 */
[----:B---3--:R-:W-:Y:S01]  /*0b80*/  @P5 IMAD.WIDE R22, R9, 0x4, R22 ;  /* 0x0000000409165825 */ /* 0x008fe200078e0216 */
[----:B------:R-:W-:-:S05]  /*0b90*/  ISETP.NE.AND P0, PT, R6, -0x1, PT ;  /* 0xffffffff0600780c */ /* 0x000fca0003f05270 */
[----:B------:R-:W3:Y:S01]  /*0ba0*/  @P5 LDG.E R22, desc[UR10][R22.64] ;  /* 0x0000000a16165981 */ /* 0x000ee2000c1e1900 */
[----:B----4-:R-:W-:-:S05]  /*0bb0*/  @P4 IMAD.WIDE R12, R29, 0x4, R12 ;  /* 0x000000041d0c4825 */ /* 0x010fca00078e020c */
[----:B------:R-:W0:Y:S01]  /*0bc0*/  @P1 LDC.64 R18, c[0x0][0x3c0] ;  /* 0x0000f000ff121b82 */ /* 0x000e220000000a00 */
[----:B------:R-:W-:Y:S07]  /*0bd0*/  @P1 LDS R10, [UR6+0x4] ;  /* 0x00000406ff0a1984 */ /* 0x000fee0008000800 */
[----:B------:R-:W4:Y:S01]  /*0be0*/  @P0 LDC.64 R20, c[0x0][0x3c0] ;  /* 0x0000f000ff140b82 */ /* 0x000f220000000a00 */
[----:B------:R-:W-:Y:S01]  /*0bf0*/  @P2 IMAD R29, R27, R4, R0 ;  /* 0x000000041b1d2224 */ /* 0x000fe200078e0200 */
[----:B------:R5:W3:Y:S01]  /*0c00*/  @P4 LDG.E R12, desc[UR10][R12.64] ;  /* 0x0000000a0c0c4981 */ /* 0x000ae2000c1e1900 */
[----:B-1----:R-:W-:-:S03]  /*0c10*/  @P3 IMAD.WIDE R14, R11, 0x4, R14 ;  /* 0x000000040b0e3825 */ /* 0x002fc600078e020e */
[----:B------:R-:W-:Y:S01]  /*0c20*/  @P2 LDS R4, [UR6] ;  /* 0x00000006ff042984 */ /* 0x000fe20008000800 */
[----:B------:R-:W-:-:S03]  /*0c30*/  @P1 IMAD R5, R27, R5, R0 ;  /* 0x000000051b051224 */ /* 0x000fc600078e0200 */
[----:B------:R-:W3:Y:S01]  /*0c40*/  @P3 LDG.E R14, desc[UR10][R14.64] ;  /* 0x0000000a0e0e3981 */ /* 0x000ee2000c1e1900 */
[----:B------:R-:W-:-:S03]  /*0c50*/  @P0 IMAD R11, R27, R6, R0 ;  /* 0x000000061b0b0224 */ /* 0x000fc600078e0200 */
[----:B------:R-:W-:Y:S01]  /*0c60*/  @P4 LDS R6, [UR6+-0x8] ;  /* 0xfffff806ff064984 */ /* 0x000fe20008000800 */
[----:B0-----:R-:W-:-:S03]  /*0c70*/  @P1 IMAD.WIDE R18, R5, 0x4, R18 ;  /* 0x0000000405121825 */ /* 0x001fc600078e0212 */
[----:B------:R-:W3:Y:S04]  /*0c80*/  @P5 LDS R5, [UR6+-0xc] ;  /* 0xfffff406ff055984 */ /* 0x000ee80008000800 */
[----:B------:R-:W3:Y:S01]  /*0c90*/  @P1 LDG.E R18, desc[UR10][R18.64] ;  /* 0x0000000a12121981 */ /* 0x000ee2000c1e1900 */
[----:B----4-:R-:W-:-:S03]  /*0ca0*/  @P0 IMAD.WIDE R20, R11, 0x4, R20 ;  /* 0x000000040b140825 */ /* 0x010fc600078e0214 */
[----:B------:R-:W-:Y:S04]  /*0cb0*/  @P0 LDS R11, [UR6+0x8] ;  /* 0x00000806ff0b0984 */ /* 0x000fe80008000800 */
[----:B------:R-:W4:Y:S01]  /*0cc0*/  @P0 LDG.E R20, desc[UR10][R20.64] ;  /* 0x0000000a14140981 */ /* 0x000f22000c1e1900 */
[----:B--2---:R-:W-:Y:S01]  /*0cd0*/  @P6 FFMA R25, R8, R16, R25 ;  /* 0x0000001008196223 */ /* 0x004fe20000000019 */
[----:B------:R-:W-:Y:S01]  /*0ce0*/  ISETP.NE.AND P6, PT, R7, -0x1, PT ;  /* 0xffffffff0700780c */ /* 0x000fe20003fc5270 */
[----:B------:R-:W0:-:S12]  /*0cf0*/  @P2 LDC.64 R16, c[0x0][0x3c0] ;  /* 0x0000f000ff102b82 */ /* 0x000e180000000a00 */
[----:B------:R-:W1:Y:S01]  /*0d00*/  @P6 LDC.64 R8, c[0x0][0x3c0] ;  /* 0x0000f000ff086b82 */ /* 0x000e620000000a00 */
[----:B------:R-:W-:Y:S01]  /*0d10*/  @P6 IMAD R7, R27, R7, R0 ;  /* 0x000000071b076224 */ /* 0x000fe200078e0200 */
[----:B-----5:R-:W-:Y:S01]  /*0d20*/  @P6 LDS R13, [UR6+0xc] ;  /* 0x00000c06ff0d6984 */ /* 0x020fe20008000800 */
[----:B0-----:R-:W-:-:S06]  /*0d30*/  @P2 IMAD.WIDE R16, R29, 0x4, R16 ;  /* 0x000000041d102825 */ /* 0x001fcc00078e0210 */
[----:B------:R-:W2:Y:S01]  /*0d40*/  @P2 LDG.E R16, desc[UR10][R16.64] ;  /* 0x0000000a10102981 */ /* 0x000ea2000c1e1900 */
[----:B-1----:R-:W-:-:S03]  /*0d50*/  @P6 IMAD.WIDE R8, R7, 0x4, R8 ;  /* 0x0000000407086825 */ /* 0x002fc600078e0208 */
[----:B------:R-:W0:Y:S04]  /*0d60*/  @P3 LDS R7, [UR6+-0x4] ;  /* 0xfffffc06ff073984 */ /* 0x000e280008000800 */
[----:B------:R-:W5:Y:S01]  /*0d70*/  @P6 LDG.E R8, desc[UR10][R8.64] ;  /* 0x0000000a08086981 */ /* 0x000f62000c1e1900 */
[----:B---3--:R-:W-:Y:S01]  /*0d80*/  @P5 FFMA R25, R22, R5, R25 ;  /* 0x0000000516195223 */ /* 0x008fe20000000019 */
[----:B------:R-:W-:-:S04]  /*0d90*/  UIADD3 UR7, UPT, UPT, UR7, 0x8, URZ ;  /* 0x0000000807077890 */ /* 0x000fc8000fffe0ff */
[----:B------:R-:W-:Y:S01]  /*0da0*/  UISETP.NE.AND UP1, UPT, UR7, URZ, UPT ;  /* 0x000000ff0700728c */ /* 0x000fe2000bf25270 */
[----:B------:R-:W-:-:S04]  /*0db0*/  @P4 FFMA R25, R12, R6, R25 ;  /* 0x000000060c194223 */ /* 0x000fc80000000019 */
[----:B0-----:R-:W-:Y:S01]  /*0dc0*/  @P3 FFMA R25, R14, R7, R25 ;  /* 0x000000070e193223 */ /* 0x001fe20000000019 */
[----:B------:R-:W-:Y:S02]  /*0dd0*/  UIADD3 UR5, UPT, UPT, UR5, 0x20, URZ ;  /* 0x0000002005057890 */ /* 0x000fe4000fffe0ff */
[----:B------:R-:W-:Y:S01]  /*0de0*/  UIADD3 UR6, UPT, UPT, UR6, 0x20, URZ ;  /* 0x0000002006067890 */ /* 0x000fe2000fffe0ff */
[----:B--2---:R-:W-:-:S04]  /*0df0*/  @P2 FFMA R25, R4, R16, R25 ;  /* 0x0000001004192223 */ /* 0x004fc80000000019 */
[----:B------:R-:W-:-:S04]  /*0e00*/  @P1 FFMA R25, R18, R10, R25 ;  /* 0x0000000a12191223 */ /* 0x000fc80000000019 */
[----:B----4-:R-:W-:-:S04]  /*0e10*/  @P0 FFMA R25, R20, R11, R25 ;  /* 0x0000000b14190223 */ /* 0x010fc80000000019 */
[----:B-----5:R-:W-:Y:S01]  /*0e20*/  @P6 FFMA R25, R8, R13, R25 ;  /* 0x0000000d08196223 */ /* 0x020fe20000000019 */
[----:B------:R-:W-:Y:S06]  /*0e30*/  BRA.U UP1, `(.L_x_431) ;  /* 0xfffffffd01047547 */ /* 0x000fec000b83ffff */
.L_x_430:
[----:B------:R-:W-:Y:S05]  /*0e40*/  BRA.U !UP0, `(.L_x_429) ;  /* 0x0000000508607547 */ /* 0x000fea000b800000 */
[----:B------:R-:W0:Y:S01]  /*0e50*/  LDCU UR6, c[0x0][0x388] ;  /* 0x00007100ff0677ac */ /* 0x000e220008000800 */
[----:B------:R-:W-:Y:S02]  /*0e60*/  UISETP.GE.U32.AND UP0, UPT, UR9, 0x4, UPT ;  /* 0x000000040900788c */ /* 0x000fe4000bf06070 */
[----:B0-----:R-:W-:-:S04]  /*0e70*/  ULOP3.LUT UR12, UR6, 0x3, URZ, 0xc0, !UPT ;  /* 0x00000003060c7892 */ /* 0x001fc8000f8ec0ff */
[----:B------:R-:W-:-:S03]  /*0e80*/  UISETP.NE.AND UP1, UPT, UR12, URZ, UPT ;  /* 0x000000ff0c00728c */ /* 0x000fc6000bf25270 */
[----:B------:R-:W-:Y:S08]  /*0e90*/  BRA.U !UP0, `(.L_x_432) ;  /* 0x0000000108987547 */ /* 0x000ff0000b800000 */
[----:B------:R-:W0:Y:S01]  /*0ea0*/  S2UR UR8, SR_CgaCtaId ;  /* 0x00000000000879c3 */ /* 0x000e220000008800 */
[----:B------:R-:W-:Y:S02]  /*0eb0*/  UMOV UR7, 0x400 ;  /* 0x0000040000077882 */ /* 0x000fe40000000000 */
[----:B------:R-:W-:-:S04]  /*0ec0*/  UIADD3 UR5, UPT, UPT, UR7, 0x800, URZ ;  /* 0x0000080007057890 */ /* 0x000fc8000fffe0ff */
[----:B0-----:R-:W-:-:S04]  /*0ed0*/  ULEA UR5, UR8, UR5, 0x18 ;  /* 0x0000000508057291 */ /* 0x001fc8000f8ec0ff */
[----:B------:R-:W-:-:S09]  /*0ee0*/  ULEA UR5, UR4, UR5, 0x2 ;  /* 0x0000000504057291 */ /* 0x000fd2000f8e10ff */
[----:B------:R-:W0:Y:S04]  /*0ef0*/  LDS.64 R16, [UR5] ;  /* 0x00000005ff107984 */ /* 0x000e280008000a00 */
[----:B------:R-:W1:Y:S01]  /*0f00*/  LDS.64 R6, [UR5+0x8] ;  /* 0x00000805ff067984 */ /* 0x000e620008000a00 */
[----:B0-----:R-:W-:Y:S02]  /*0f10*/  ISETP.NE.AND P0, PT, R16, -0x1, PT ;  /* 0xffffffff1000780c */ /* 0x001fe40003f05270 */
[----:B------:R-:W-:Y:S02]  /*0f20*/  ISETP.NE.AND P1, PT, R17, -0x1, PT ;  /* 0xffffffff1100780c */ /* 0x000fe40003f25270 */
[----:B-1----:R-:W-:Y:S02]  /*0f30*/  ISETP.NE.AND P2, PT, R6, -0x1, PT ;  /* 0xffffffff0600780c */ /* 0x002fe40003f45270 */
[----:B------:R-:W-:-:S07]  /*0f40*/  ISETP.NE.AND P3, PT, R7, -0x1, PT ;  /* 0xffffffff0700780c */ /* 0x000fce0003f65270 */
[----:B------:R-:W0:Y:S01]  /*0f50*/  @P0 LDC.64 R10, c[0x0][0x3c0] ;  /* 0x0000f000ff0a0b82 */ /* 0x000e220000000a00 */
[----:B------:R-:W-:-:S07]  /*0f60*/  @P0 IMAD R15, R27, R16, R0 ;  /* 0x000000101b0f0224 */ /* 0x000fce00078e0200 */
[----:B------:R-:W1:Y:S08]  /*0f70*/  @P1 LDC.64 R12, c[0x0][0x3c0] ;  /* 0x0000f000ff0c1b82 */ /* 0x000e700000000a00 */
[----:B------:R-:W2:Y:S08]  /*0f80*/  @P2 LDC.64 R8, c[0x0][0x3c0] ;  /* 0x0000f000ff082b82 */ /* 0x000eb00000000a00 */
[----:B------:R-:W3:Y:S01]  /*0f90*/  @P3 LDC.64 R4, c[0x0][0x3c0] ;  /* 0x0000f000ff043b82 */ /* 0x000ee20000000a00 */
[----:B0-----:R-:W-:-:S04]  /*0fa0*/  @P0 IMAD.WIDE R10, R15, 0x4, R10 ;  /* 0x000000040f0a0825 */ /* 0x001fc800078e020a */
[C-C-:B------:R-:W-:Y:S02]  /*0fb0*/  @P1 IMAD R15, R27.reuse, R17, R0.reuse ;  /* 0x000000111b0f1224 */ /* 0x140fe400078e0200 */
[----:B------:R-:W-:Y:S01]  /*0fc0*/  @P2 IMAD R17, R27, R6, R0 ;  /* 0x000000061b112224 */ /* 0x000fe200078e0200 */
[----:B------:R0:W4:Y:S01]  /*0fd0*/  @P0 LDG.E R10, desc[UR10][R10.64] ;  /* 0x0000000a0a0a0981 */ /* 0x000122000c1e1900 */
[----:B-1----:R-:W-:-:S04]  /*0fe0*/  @P1 IMAD.WIDE R12, R15, 0x4, R12 ;  /* 0x000000040f0c1825 */ /* 0x002fc800078e020c */
[----:B------:R-:W-:Y:S02]  /*0ff0*/  @P3 IMAD R7, R27, R7, R0 ;  /* 0x000000071b073224 */ /* 0x000fe400078e0200 */
[----:B------:R-:W5:Y:S01]  /*1000*/  @P1 LDG.E R12, desc[UR10][R12.64] ;  /* 0x0000000a0c0c1981 */ /* 0x000f62000c1e1900 */
[----:B--2---:R-:W-:-:S06]  /*1010*/  @P2 IMAD.WIDE R8, R17, 0x4, R8 ;  /* 0x0000000411082825 */ /* 0x004fcc00078e0208 */
[----:B------:R-:W2:Y:S01]  /*1020*/  @P2 LDG.E R8, desc[UR10][R8.64] ;  /* 0x0000000a08082981 */ /* 0x000ea2000c1e1900 */
[----:B---3--:R-:W-:-:S06]  /*1030*/  @P3 IMAD.WIDE R4, R7, 0x4, R4 ;  /* 0x0000000407043825 */ /* 0x008fcc00078e0204 */
[----:B------:R-:W3:Y:S01]  /*1040*/  @P3 LDG.E R4, desc[UR10][R4.64] ;  /* 0x0000000a04043981 */ /* 0x000ee2000c1e1900 */
[----:B------:R-:W-:-:S04]  /*1050*/  ULEA UR5, UR8, UR7, 0x18 ;  /* 0x0000000708057291 */ /* 0x000fc8000f8ec0ff */
[----:B------:R-:W-:-:S09]  /*1060*/  ULEA UR5, UR4, UR5, 0x2 ;  /* 0x0000000504057291 */ /* 0x000fd2000f8e10ff */
[----:B------:R-:W4:Y:S04]  /*1070*/  @P0 LDS R6, [UR5] ;  /* 0x00000005ff060984 */ /* 0x000f280008000800 */
[----:B------:R-:W5:Y:S04]  /*1080*/  @P1 LDS R7, [UR5+0x4] ;  /* 0x00000405ff071984 */ /* 0x000f680008000800 */
[----:B------:R-:W2:Y:S04]  /*1090*/  @P2 LDS R14, [UR5+0x8] ;  /* 0x00000805ff0e2984 */ /* 0x000ea80008000800 */
[----:B0-----:R-:W3:Y:S01]  /*10a0*/  @P3 LDS R11, [UR5+0xc] ;  /* 0x00000c05ff0b3984 */ /* 0x001ee20008000800 */
[----:B------:R-:W-:Y:S01]  /*10b0*/  UIADD3 UR4, UPT, UPT, UR4, 0x4, URZ ;  /* 0x0000000404047890 */ /* 0x000fe2000fffe0ff */
[----:B----4-:R-:W-:-:S04]  /*10c0*/  @P0 FFMA R25, R6, R10, R25 ;  /* 0x0000000a06190223 */ /* 0x010fc80000000019 */
[----:B-----5:R-:W-:-:S04]  /*10d0*/  @P1 FFMA R25, R12, R7, R25 ;  /* 0x000000070c191223 */ /* 0x020fc80000000019 */
[----:B--2---:R-:W-:-:S04]  /*10e0*/  @P2 FFMA R25, R14, R8, R25 ;  /* 0x000000080e192223 */ /* 0x004fc80000000019 */
[----:B---3--:R-:W-:-:S07]  /*10f0*/  @P3 FFMA R25, R4, R11, R25 ;  /* 0x0000000b04193223 */ /* 0x008fce0000000019 */
.L_x_432:
[----:B------:R-:W-:Y:S05]  /*1100*/  BRA.U !UP1, `(.L_x_429) ;  /* 0x0000000109b07547 */ /* 0x000fea000b800000 */
[----:B------:R-:W-:Y:S02]  /*1110*/  UISETP.NE.AND UP0, UPT, UR12, 0x1, UPT ;  /* 0x000000010c00788c */ /* 0x000fe4000bf05270 */
[----:B------:R-:W-:-:S04]  /*1120*/  ULOP3.LUT UR5, UR6, 0x1, URZ, 0xc0, !UPT ;  /* 0x0000000106057892 */ /* 0x000fc8000f8ec0ff */
[----:B------:R-:W-:-:S03]  /*1130*/  UISETP.NE.U32.AND UP1, UPT, UR5, 0x1, UPT ;  /* 0x000000010500788c */ /* 0x000fc6000bf25070 */
[----:B------:R-:W-:Y:S08]  /*1140*/  BRA.U !UP0, `(.L_x_433) ;  /* 0x00000001085c7547 */ /* 0x000ff0000b800000 */
[----:B------:R-:W0:Y:S01]  /*1150*/  S2UR UR7, SR_CgaCtaId ;  /* 0x00000000000779c3 */ /* 0x000e220000008800 */
[----:B------:R-:W-:Y:S02]  /*1160*/  UMOV UR5, 0x400 ;  /* 0x0000040000057882 */ /* 0x000fe40000000000 */
[----:B------:R-:W-:-:S04]  /*1170*/  UIADD3 UR6, UPT, UPT, UR5, 0x800, URZ ;  /* 0x0000080005067890 */ /* 0x000fc8000fffe0ff */
[----:B0-----:R-:W-:-:S04]  /*1180*/  ULEA UR6, UR7, UR6, 0x18 ;  /* 0x0000000607067291 */ /* 0x001fc8000f8ec0ff */
[----:B------:R-:W-:-:S09]  /*1190*/  ULEA UR6, UR4, UR6, 0x2 ;  /* 0x0000000604067291 */ /* 0x000fd2000f8e10ff */
[----:B------:R-:W0:Y:S02]  /*11a0*/  LDS.64 R10, [UR6] ;  /* 0x00000006ff0a7984 */ /* 0x000e240008000a00 */
[----:B0-----:R-:W-:Y:S02]  /*11b0*/  ISETP.NE.AND P0, PT, R10, -0x1, PT ;  /* 0xffffffff0a00780c */ /* 0x001fe40003f05270 */
[----:B------:R-:W-:-:S11]  /*11c0*/  ISETP.NE.AND P1, PT, R11, -0x1, PT ;  /* 0xffffffff0b00780c */ /* 0x000fd60003f25270 */
[----:B------:R-:W0:Y:S01]  /*11d0*/  @P0 LDC.64 R4, c[0x0][0x3c0] ;  /* 0x0000f000ff040b82 */ /* 0x000e220000000a00 */
[C-C-:B------:R-:W-:Y:S02]  /*11e0*/  @P0 IMAD R9, R27.reuse, R10, R0.reuse ;  /* 0x0000000a1b090224 */ /* 0x140fe400078e0200 */
[----:B------:R-:W-:-:S05]  /*11f0*/  @P1 IMAD R11, R27, R11, R0 ;  /* 0x0000000b1b0b1224 */ /* 0x000fca00078e0200 */
[----:B------:R-:W1:Y:S01]  /*1200*/  @P1 LDC.64 R6, c[0x0][0x3c0] ;  /* 0x0000f000ff061b82 */ /* 0x000e620000000a00 */
[----:B0-----:R-:W-:-:S06]  /*1210*/  @P0 IMAD.WIDE R4, R9, 0x4, R4 ;  /* 0x0000000409040825 */ /* 0x001fcc00078e0204 */
[----:B------:R-:W2:Y:S01]  /*1220*/  @P0 LDG.E R4, desc[UR10][R4.64] ;  /* 0x0000000a04040981 */ /* 0x000ea2000c1e1900 */
[----:B-1----:R-:W-:-:S06]  /*1230*/  @P1 IMAD.WIDE R6, R11, 0x4, R6 ;  /* 0x000000040b061825 */ /* 0x002fcc00078e0206 */
[----:B------:R-:W3:Y:S01]  /*1240*/  @P1 LDG.E R6, desc[UR10][R6.64] ;  /* 0x0000000a06061981 */ /* 0x000ee2000c1e1900 */
[----:B------:R-:W-:-:S04]  /*1250*/  ULEA UR5, UR7, UR5, 0x18 ;  /* 0x0000000507057291 */ /* 0x000fc8000f8ec0ff */
[----:B------:R-:W-:-:S09]  /*1260*/  ULEA UR5, UR4, UR5, 0x2 ;  /* 0x0000000504057291 */ /* 0x000fd2000f8e10ff */
[----:B------:R-:W2:Y:S04]  /*1270*/  @P0 LDS R8, [UR5] ;  /* 0x00000005ff080984 */ /* 0x000ea80008000800 */
[----:B------:R-:W3:Y:S01]  /*1280*/  @P1 LDS R9, [UR5+0x4] ;  /* 0x00000405ff091984 */ /* 0x000ee20008000800 */
[----:B------:R-:W-:Y:S01]  /*1290*/  UIADD3 UR4, UPT, UPT, UR4, 0x2, URZ ;  /* 0x0000000204047890 */ /* 0x000fe2000fffe0ff */
[----:B--2---:R-:W-:-:S04]  /*12a0*/  @P0 FFMA R25, R8, R4, R25 ;  /* 0x0000000408190223 */ /* 0x004fc80000000019 */
[----:B---3--:R-:W-:-:S07]  /*12b0*/  @P1 FFMA R25, R6, R9, R25 ;  /* 0x0000000906191223 */ /* 0x008fce0000000019 */
.L_x_433:
[----:B------:R-:W-:Y:S05]  /*12c0*/  BRA.U UP1, `(.L_x_429) ;  /* 0x0000000101407547 */ /* 0x000fea000b800000 */
[----:B------:R-:W0:Y:S01]  /*12d0*/  S2UR UR7, SR_CgaCtaId ;  /* 0x00000000000779c3 */ /* 0x000e220000008800 */
[----:B------:R-:W-:Y:S02]  /*12e0*/  UMOV UR6, 0x400 ;  /* 0x0000040000067882 */ /* 0x000fe40000000000 */
[----:B------:R-:W-:-:S04]  /*12f0*/  UIADD3 UR5, UPT, UPT, UR6, 0x800, URZ ;  /* 0x0000080006057890 */ /* 0x000fc8000fffe0ff */
[----:B0-----:R-:W-:-:S04]  /*1300*/  ULEA UR5, UR7, UR5, 0x18 ;  /* 0x0000000507057291 */ /* 0x001fc8000f8ec0ff */
[----:B------:R-:W-:-:S09]  /*1310*/  ULEA UR5, UR4, UR5, 0x2 ;  /* 0x0000000504057291 */ /* 0x000fd2000f8e10ff */
[----:B------:R-:W0:Y:S02]  /*1320*/  LDS R6, [UR5] ;  /* 0x00000005ff067984 */ /* 0x000e240008000800 */
[----:B0-----:R-:W-:-:S13]  /*1330*/  ISETP.NE.AND P0, PT, R6, -0x1, PT ;  /* 0xffffffff0600780c */ /* 0x001fda0003f05270 */
[----:B------:R-:W-:Y:S05]  /*1340*/  @!P0 BRA `(.L_x_429) ;  /* 0x0000000000208947 */ /* 0x000fea0003800000 */
[----:B------:R-:W0:Y:S01]  /*1350*/  LDC.64 R4, c[0x0][0x3c0] ;  /* 0x0000f000ff047b82 */ /* 0x000e220000000a00 */
[----:B------:R-:W-:-:S04]  /*1360*/  IMAD R27, R27, R6, R0 ;  /* 0x000000061b1b7224 */ /* 0x000fc800078e0200 */
[----:B0-----:R-:W-:-:S06]  /*1370*/  IMAD.WIDE R4, R27, 0x4, R4 ;  /* 0x000000041b047825 */ /* 0x001fcc00078e0204 */
[----:B------:R-:W2:Y:S01]  /*1380*/  LDG.E R4, desc[UR10][R4.64] ;  /* 0x0000000a04047981 */ /* 0x000ea2000c1e1900 */
[----:B------:R-:W-:-:S04]  /*1390*/  ULEA UR6, UR7, UR6, 0x18 ;  /* 0x0000000607067291 */ /* 0x000fc8000f8ec0ff */
[----:B------:R-:W-:-:S09]  /*13a0*/  ULEA UR4, UR4, UR6, 0x2 ;  /* 0x0000000604047291 */ /* 0x000fd2000f8e10ff */
[----:B------:R-:W2:Y:S02]  /*13b0*/  LDS R0, [UR4] ;  /* 0x00000004ff007984 */ /* 0x000ea40008000800 */
[----:B--2---:R-:W-:-:S07]  /*13c0*/  FFMA R25, R0, R4, R25 ;  /* 0x0000000400197223 */ /* 0x004fce0000000019 */
.L_x_429:
[----:B------:R-:W-:Y:S01]  /*13d0*/  STG.E desc[UR10][R2.64], R25 ;  /* 0x0000001902007986 */ /* 0x000fe2000c10190a */
[----:B------:R-:W-:Y:S05]  /*13e0*/  EXIT ;  /* 0x000000000000794d */ /* 0x000fea0003800000 */
.L_x_434:
        /* <DEDUP_REMOVED lines=9> */
.L_x_532:


//--------------------- .text._Z38attention_value_computation_forward_v2ILj384EEviiiiiiPKiS1_S1_S1_PKfS3_Pf --------------------------
	.section	.text._Z38attention_value_computation_forward_v2ILj384EEviiiiiiPKiS1_S1_S1_PKfS3_Pf,"ax",@progbits
	.align	128
        .global         _Z38attention_value_computation_forward_v2ILj384EEviiiiiiPKiS1_S1_S1_PKfS3_Pf
        .type           _Z38attention_value_computation_forward_v2ILj384EEviiiiiiPKiS1_S1_S1_PKfS3_Pf,@function
        .size           _Z38attention_value_computation_forward_v2ILj384EEviiiiiiPKiS1_S1_S1_PKfS3_Pf,(.L_x_533 - _Z38attention_value_computation_forward_v2ILj384EEviiiiiiPKiS1_S1_S1_PKfS3_Pf)
        .other          _Z38attention_value_computation_forward_v2ILj384EEviiiiiiPKiS1_S1_S1_PKfS3_Pf,@"STO_CUDA_ENTRY STV_DEFAULT"
_Z38attention_value_computation_forward_v2ILj384EEviiiiiiPKiS1_S1_S1_PKfS3_Pf:
.text._Z38attention_value_computation_forward_v2ILj384EEviiiiiiPKiS1_S1_S1_PKfS3_Pf:
        /* <DEDUP_REMOVED lines=31> */
.L_x_437:
        /* <DEDUP_REMOVED lines=31> */
.L_x_436:
        /* <DEDUP_REMOVED lines=20> */
.L_x_438:
        /* <DEDUP_REMOVED lines=14> */
.L_x_439:
[----:B------:R-:W-:Y:S05]  /*0600*/  @!P1 BRA `(.L_x_435) ;  /* 0x0000000000309947 */ /* 0x000fea0003800000 */
[----:B------:R-:W0:Y:S01]  /*0610*/  LDC.64 R2, c[0x0][0x3a0] ;  /* 0x0000e800ff027b82 */ /* 0x000e220000000a00 */
[----:B------:R-:W-:Y:S02]  /*0620*/  IMAD.MOV R8, RZ, RZ, -R8 ;  /* 0x000000ffff087224 */ /* 0x000fe400078e0a08 */
[----:B0-----:R-:W-:-:S07]  /*0630*/  IMAD.WIDE.U32 R6, R6, 0x4, R2 ;  /* 0x0000000406067825 */ /* 0x001fce00078e0002 */
.L_x_440:
        /* <DEDUP_REMOVED lines=9> */
.L_x_435:
        /* <DEDUP_REMOVED lines=14> */
.L_x_443:
        /* <DEDUP_REMOVED lines=16> */
.L_x_442:
[----:B------:R-:W-:Y:S05]  /*08b0*/  BSYNC.RECONVERGENT B0 ;  /* 0x0000000000007941 */ /* 0x000fea0003800200 */
.L_x_441:
        /* <DEDUP_REMOVED lines=25> */
.L_x_446:
        /* <DEDUP_REMOVED lines=63> */
.L_x_445:
        /* <DEDUP_REMOVED lines=44> */
.L_x_447:
        /* <DEDUP_REMOVED lines=28> */
.L_x_448:
        /* <DEDUP_REMOVED lines=17> */
.L_x_444:
[----:B------:R-:W-:Y:S01]  /*13d0*/  STG.E desc[UR10][R2.64], R25 ;  /* 0x0000001902007986 */ /* 0x000fe2000c10190a */
[----:B------:R-:W-:Y:S05]  /*13e0*/  EXIT ;  /* 0x000000000000794d */ /* 0x000fea0003800000 */
.L_x_449:
        /* <DEDUP_REMOVED lines=9> */
.L_x_533:


//--------------------- .text._Z38attention_value_computation_forward_v2ILj320EEviiiiiiPKiS1_S1_S1_PKfS3_Pf --------------------------
	.section	.text._Z38attention_value_computation_forward_v2ILj320EEviiiiiiPKiS1_S1_S1_PKfS3_Pf,"ax",@progbits
	.align	128
        .global         _Z38attention_value_computation_forward_v2ILj320EEviiiiiiPKiS1_S1_S1_PKfS3_Pf
        .type           _Z38attention_value_computation_forward_v2ILj320EEviiiiiiPKiS1_S1_S1_PKfS3_Pf,@function
        .size           _Z38attention_value_computation_forward_v2ILj320EEviiiiiiPKiS1_S1_S1_PKfS3_Pf,(.L_x_534 - _Z38attention_value_computation_forward_v2ILj320EEviiiiiiPKiS1_S1_S1_PKfS3_Pf)
        .other          _Z38attention_value_computation_forward_v2ILj320EEviiiiiiPKiS1_S1_S1_PKfS3_Pf,@"STO_CUDA_ENTRY STV_DEFAULT"
_Z38attention_value_computation_forward_v2ILj320EEviiiiiiPKiS1_S1_S1_PKfS3_Pf:
.text._Z38attention_value_computation_forward_v2ILj320EEviiiiiiPKiS1_S1_S1_PKfS3_Pf:
        /* <DEDUP_REMOVED lines=31> */
.L_x_452:
        /* <DEDUP_REMOVED lines=31> */
.L_x_451:
        /* <DEDUP_REMOVED lines=20> */
.L_x_453:
        /* <DEDUP_REMOVED lines=14> */
.L_x_454:
[----:B------:R-:W-:Y:S05]  /*0600*/  @!P1 BRA `(.L_x_450) ;  /* 0x0000000000309947 */ /* 0x000fea0003800000 */
[----:B------:R-:W0:Y:S01]  /*0610*/  LDC.64 R2, c[0x0][0x3a0] ;  /* 0x0000e800ff027b82 */ /* 0x000e220000000a00 */
[----:B------:R-:W-:Y:S02]  /*0620*/  IMAD.MOV R8, RZ, RZ, -R8 ;  /* 0x000000ffff087224 */ /* 0x000fe400078e0a08 */
[----:B0-----:R-:W-:-:S07]  /*0630*/  IMAD.WIDE.U32 R6, R6, 0x4, R2 ;  /* 0x0000000406067825 */ /* 0x001fce00078e0002 */
.L_x_455:
        /* <DEDUP_REMOVED lines=9> */
.L_x_450:
        /* <DEDUP_REMOVED lines=14> */
.L_x_458:
        /* <DEDUP_REMOVED lines=16> */
.L_x_457:
[----:B------:R-:W-:Y:S05]  /*08b0*/  BSYNC.RECONVERGENT B0 ;  /* 0x0000000000007941 */ /* 0x000fea0003800200 */
.L_x_456:
        /* <DEDUP_REMOVED lines=25> */
.L_x_461:
        /* <DEDUP_REMOVED lines=63> */
.L_x_460:
        /* <DEDUP_REMOVED lines=44> */
.L_x_462:
        /* <DEDUP_REMOVED lines=28> */
.L_x_463:
        /* <DEDUP_REMOVED lines=17> */
.L_x_459:
[----:B------:R-:W-:Y:S01]  /*13d0*/  STG.E desc[UR10][R2.64], R25 ;  /* 0x0000001902007986 */ /* 0x000fe2000c10190a */
[----:B------:R-:W-:Y:S05]  /*13e0*/  EXIT ;  /* 0x000000000000794d */ /* 0x000fea0003800000 */
.L_x_464:
        /* <DEDUP_REMOVED lines=9> */
.L_x_534:


//--------------------- .text._Z38attention_value_computation_forward_v2ILj128EEviiiiiiPKiS1_S1_S1_PKfS3_Pf --------------------------
	.section	.text._Z38attention_value_computation_forward_v2ILj128EEviiiiiiPKiS1_S1_S1_PKfS3_Pf,"ax",@progbits
	.align	128
        .global         _Z38attention_value_computation_forward_v2ILj128EEviiiiiiPKiS1_S1_S1_PKfS3_Pf
        .type           _Z38attention_value_computation_forward_v2ILj128EEviiiiiiPKiS1_S1_S1_PKfS3_Pf,@function
        .size           _Z38attention_value_computation_forward_v2ILj128EEviiiiiiPKiS1_S1_S1_PKfS3_Pf,(.L_x_535 - _Z38attention_value_computation_forward_v2ILj128EEviiiiiiPKiS1_S1_S1_PKfS3_Pf)
        .other          _Z38attention_value_computation_forward_v2ILj128EEviiiiiiPKiS1_S1_S1_PKfS3_Pf,@"STO_CUDA_ENTRY STV_DEFAULT"
_Z38attention_value_computation_forward_v2ILj128EEviiiiiiPKiS1_S1_S1_PKfS3_Pf:
.text._Z38attention_value_computation_forward_v2ILj128EEviiiiiiPKiS1_S1_S1_PKfS3_Pf:
        /* <DEDUP_REMOVED lines=31> */
.L_x_467:
        /* <DEDUP_REMOVED lines=31> */
.L_x_466:
        /* <DEDUP_REMOVED lines=20> */
.L_x_468:
        /* <DEDUP_REMOVED lines=14> */
.L_x_469:
[----:B------:R-:W-:Y:S05]  /*0600*/  @!P1 BRA `(.L_x_465) ;  /* 0x0000000000309947 */ /* 0x000fea0003800000 */
[----:B------:R-:W0:Y:S01]  /*0610*/  LDC.64 R2, c[0x0][0x3a0] ;  /* 0x0000e800ff027b82 */ /* 0x000e220000000a00 */
[----:B------:R-:W-:Y:S02]  /*0620*/  IMAD.MOV R8, RZ, RZ, -R8 ;  /* 0x000000ffff087224 */ /* 0x000fe400078e0a08 */
[----:B0-----:R-:W-:-:S07]  /*0630*/  IMAD.WIDE.U32 R6, R6, 0x4, R2 ;  /* 0x0000000406067825 */ /* 0x001fce00078e0002 */
.L_x_470:
        /* <DEDUP_REMOVED lines=9> */
.L_x_465:
        /* <DEDUP_REMOVED lines=14> */
.L_x_473:
        /* <DEDUP_REMOVED lines=16> */
.L_x_472:
[----:B------:R-:W-:Y:S05]  /*08b0*/  BSYNC.RECONVERGENT B0 ;  /* 0x0000000000007941 */ /* 0x000fea0003800200 */
.L_x_471:
        /* <DEDUP_REMOVED lines=25> */
.L_x_476:
        /* <DEDUP_REMOVED lines=63> */
.L_x_475:
        /* <DEDUP_REMOVED lines=44> */
.L_x_477:
        /* <DEDUP_REMOVED lines=28> */
.L_x_478:
        /* <DEDUP_REMOVED lines=17> */
.L_x_474:
[----:B------:R-:W-:Y:S01]  /*13d0*/  STG.E desc[UR10][R2.64], R25 ;  /* 0x0000001902007986 */ /* 0x000fe2000c10190a */
[----:B------:R-:W-:Y:S05]  /*13e0*/  EXIT ;  /* 0x000000000000794d */ /* 0x000fea0003800000 */
.L_x_479:
        /* <DEDUP_REMOVED lines=9> */
.L_x_535:


//--------------------- .text._Z38attention_value_computation_forward_v2ILj64EEviiiiiiPKiS1_S1_S1_PKfS3_Pf --------------------------
	.section	.text._Z38attention_value_computation_forward_v2ILj64EEviiiiiiPKiS1_S1_S1_PKfS3_Pf,"ax",@progbits
	.align	128
        .global         _Z38attention_value_computation_forward_v2ILj64EEviiiiiiPKiS1_S1_S1_PKfS3_Pf
        .type           _Z38attention_value_computation_forward_v2ILj64EEviiiiiiPKiS1_S1_S1_PKfS3_Pf,@function
        .size           _Z38attention_value_computation_forward_v2ILj64EEviiiiiiPKiS1_S1_S1_PKfS3_Pf,(.L_x_536 - _Z38attention_value_computation_forward_v2ILj64EEviiiiiiPKiS1_S1_S1_PKfS3_Pf)
        .other          _Z38attention_value_computation_forward_v2ILj64EEviiiiiiPKiS1_S1_S1_PKfS3_Pf,@"STO_CUDA_ENTRY STV_DEFAULT"
_Z38attention_value_computation_forward_v2ILj64EEviiiiiiPKiS1_S1_S1_PKfS3_Pf:
.text._Z38attention_value_computation_forward_v2ILj64EEviiiiiiPKiS1_S1_S1_PKfS3_Pf:
        /* <DEDUP_REMOVED lines=31> */
.L_x_482:
        /* <DEDUP_REMOVED lines=31> */
.L_x_481:
        /* <DEDUP_REMOVED lines=20> */
.L_x_483:
        /* <DEDUP_REMOVED lines=14> */
.L_x_484:
[----:B------:R-:W-:Y:S05]  /*0600*/  @!P1 BRA `(.L_x_480) ;  /* 0x0000000000309947 */ /* 0x000fea0003800000 */
[----:B------:R-:W0:Y:S01]  /*0610*/  LDC.64 R2, c[0x0][0x3a0] ;  /* 0x0000e800ff027b82 */ /* 0x000e220000000a00 */
[----:B------:R-:W-:Y:S02]  /*0620*/  IMAD.MOV R8, RZ, RZ, -R8 ;  /* 0x000000ffff087224 */ /* 0x000fe400078e0a08 */
[----:B0-----:R-:W-:-:S07]  /*0630*/  IMAD.WIDE.U32 R6, R6, 0x4, R2 ;  /* 0x0000000406067825 */ /* 0x001fce00078e0002 */
.L_x_485:
        /* <DEDUP_REMOVED lines=9> */
.L_x_480:
        /* <DEDUP_REMOVED lines=14> */
.L_x_488:
        /* <DEDUP_REMOVED lines=16> */
.L_x_487:
[----:B------:R-:W-:Y:S05]  /*08b0*/  BSYNC.RECONVERGENT B0 ;  /* 0x0000000000007941 */ /* 0x000fea0003800200 */
.L_x_486:
        /* <DEDUP_REMOVED lines=25> */
.L_x_491:
        /* <DEDUP_REMOVED lines=63> */
.L_x_490:
        /* <DEDUP_REMOVED lines=44> */
.L_x_492:
        /* <DEDUP_REMOVED lines=28> */
.L_x_493:
        /* <DEDUP_REMOVED lines=17> */
.L_x_489:
[----:B------:R-:W-:Y:S01]  /*13d0*/  STG.E desc[UR10][R2.64], R25 ;  /* 0x0000001902007986 */ /* 0x000fe2000c10190a */
[----:B------:R-:W-:Y:S05]  /*13e0*/  EXIT ;  /* 0x000000000000794d */ /* 0x000fea0003800000 */
.L_x_494:
        /* <DEDUP_REMOVED lines=9> */
.L_x_536:


//--------------------- .text._Z38attention_value_computation_forward_v2ILj32EEviiiiiiPKiS1_S1_S1_PKfS3_Pf --------------------------
	.section	.text._Z38attention_value_computation_forward_v2ILj32EEviiiiiiPKiS1_S1_S1_PKfS3_Pf,"ax",@progbits
	.align	128
        .global         _Z38attention_value_computation_forward_v2ILj32EEviiiiiiPKiS1_S1_S1_PKfS3_Pf
        .type           _Z38attention_value_computation_forward_v2ILj32EEviiiiiiPKiS1_S1_S1_PKfS3_Pf,@function
        .size           _Z38attention_value_computation_forward_v2ILj32EEviiiiiiPKiS1_S1_S1_PKfS3_Pf,(.L_x_537 - _Z38attention_value_computation_forward_v2ILj32EEviiiiiiPKiS1_S1_S1_PKfS3_Pf)
        .other          _Z38attention_value_computation_forward_v2ILj32EEviiiiiiPKiS1_S1_S1_PKfS3_Pf,@"STO_CUDA_ENTRY STV_DEFAULT"
_Z38attention_value_computation_forward_v2ILj32EEviiiiiiPKiS1_S1_S1_PKfS3_Pf:
.text._Z38attention_value_computation_forward_v2ILj32EEviiiiiiPKiS1_S1_S1_PKfS3_Pf:
        /* <DEDUP_REMOVED lines=31> */
.L_x_497:
        /* <DEDUP_REMOVED lines=31> */
.L_x_496:
        /* <DEDUP_REMOVED lines=20> */
.L_x_498:
        /* <DEDUP_REMOVED lines=14> */
.L_x_499:
[----:B------:R-:W-:Y:S05]  /*0600*/  @!P1 BRA `(.L_x_495) ;  /* 0x0000000000309947 */ /* 0x000fea0003800000 */
[----:B------:R-:W0:Y:S01]  /*0610*/  LDC.64 R2, c[0x0][0x3a0] ;  /* 0x0000e800ff027b82 */ /* 0x000e220000000a00 */
[----:B------:R-:W-:Y:S02]  /*0620*/  IMAD.MOV R8, RZ, RZ, -R8 ;  /* 0x000000ffff087224 */ /* 0x000fe400078e0a08 */
[----:B0-----:R-:W-:-:S07]  /*0630*/  IMAD.WIDE.U32 R6, R6, 0x4, R2 ;  /* 0x0000000406067825 */ /* 0x001fce00078e0002 */
.L_x_500:
        /* <DEDUP_REMOVED lines=9> */
.L_x_495:
        /* <DEDUP_REMOVED lines=14> */
.L_x_503:
        /* <DEDUP_REMOVED lines=16> */
.L_x_502:
[----:B------:R-:W-:Y:S05]  /*08b0*/  BSYNC.RECONVERGENT B0 ;  /* 0x0000000000007941 */ /* 0x000fea0003800200 */
.L_x_501:
        /* <DEDUP_REMOVED lines=25> */
.L_x_506:
        /* <DEDUP_REMOVED lines=63> */
.L_x_505:
        /* <DEDUP_REMOVED lines=44> */
.L_x_507:
        /* <DEDUP_REMOVED lines=28> */
.L_x_508:
        /* <DEDUP_REMOVED lines=17> */
.L_x_504:
[----:B------:R-:W-:Y:S01]  /*13d0*/  STG.E desc[UR10][R2.64], R25 ;  /* 0x0000001902007986 */ /* 0x000fe2000c10190a */
[----:B------:R-:W-:Y:S05]  /*13e0*/  EXIT ;  /* 0x000000000000794d */ /* 0x000fea0003800000 */
.L_x_509:
        /* <DEDUP_REMOVED lines=9> */
.L_x_537:


//--------------------- .text._Z38attention_value_computation_forward_v2ILj16EEviiiiiiPKiS1_S1_S1_PKfS3_Pf --------------------------
	.section	.text._Z38attention_value_computation_forward_v2ILj16EEviiiiiiPKiS1_S1_S1_PKfS3_Pf,"ax",@progbits
	.align	128
        .global         _Z38attention_value_computation_forward_v2ILj16EEviiiiiiPKiS1_S1_S1_PKfS3_Pf
        .type           _Z38attention_value_computation_forward_v2ILj16EEviiiiiiPKiS1_S1_S1_PKfS3_Pf,@function
        .size           _Z38attention_value_computation_forward_v2ILj16EEviiiiiiPKiS1_S1_S1_PKfS3_Pf,(.L_x_538 - _Z38attention_value_computation_forward_v2ILj16EEviiiiiiPKiS1_S1_S1_PKfS3_Pf)
        .other          _Z38attention_value_computation_forward_v2ILj16EEviiiiiiPKiS1_S1_S1_PKfS3_Pf,@"STO_CUDA_ENTRY STV_DEFAULT"
_Z38attention_value_computation_forward_v2ILj16EEviiiiiiPKiS1_S1_S1_PKfS3_Pf:
.text._Z38attention_value_computation_forward_v2ILj16EEviiiiiiPKiS1_S1_S1_PKfS3_Pf:
        /* <DEDUP_REMOVED lines=31> */
.L_x_512:
        /* <DEDUP_REMOVED lines=31> */
.L_x_511:
        /* <DEDUP_REMOVED lines=20> */
.L_x_513:
        /* <DEDUP_REMOVED lines=14> */
.L_x_514:
[----:B------:R-:W-:Y:S05]  /*0600*/  @!P1 BRA `(.L_x_510) ;  /* 0x0000000000309947 */ /* 0x000fea0003800000 */
[----:B------:R-:W0:Y:S01]  /*0610*/  LDC.64 R2, c[0x0][0x3a0] ;  /* 0x0000e800ff027b82 */ /* 0x000e220000000a00 */
[----:B------:R-:W-:Y:S02]  /*0620*/  IMAD.MOV R8, RZ, RZ, -R8 ;  /* 0x000000ffff087224 */ /* 0x000fe400078e0a08 */
[----:B0-----:R-:W-:-:S07]  /*0630*/  IMAD.WIDE.U32 R6, R6, 0x4, R2 ;  /* 0x0000000406067825 */ /* 0x001fce00078e0002 */
.L_x_515:
        /* <DEDUP_REMOVED lines=9> */
.L_x_510:
        /* <DEDUP_REMOVED lines=14> */
.L_x_518:
        /* <DEDUP_REMOVED lines=16> */
.L_x_517:
[----:B------:R-:W-:Y:S05]  /*08b0*/  BSYNC.RECONVERGENT B0 ;  /* 0x0000000000007941 */ /* 0x000fea0003800200 */
.L_x_516:
        /* <DEDUP_REMOVED lines=25> */
.L_x_521:
        /* <DEDUP_REMOVED lines=63> */
.L_x_520:
        /* <DEDUP_REMOVED lines=44> */
.L_x_522:
        /* <DEDUP_REMOVED lines=28> */
.L_x_523:
        /* <DEDUP_REMOVED lines=17> */
.L_x_519:
[----:B------:R-:W-:Y:S01]  /*13d0*/  STG.E desc[UR10][R2.64], R25 ;  /* 0x0000001902007986 */ /* 0x000fe2000c10190a */
[----:B------:R-:W-:Y:S05]  /*13e0*/  EXIT ;  /* 0x000000000000794d */ /* 0x000fea0003800000 */
.L_x_524:
        /* <DEDUP_REMOVED lines=9> */
.L_x_538:


//--------------------- .nv.shared._Z39attention_value_computation_backward_v2ILj512EEviiiiiiPKiS1_S1_S1_PKfS3_PfS4_S4_ --------------------------
	.section	.nv.shared._Z39attention_value_computation_backward_v2ILj512EEviiiiiiPKiS1_S1_S1_PKfS3_PfS4_S4_,"aw",@nobits
	.sectionflags	@""
	.align	4
.nv.shared._Z39attention_value_computation_backward_v2ILj512EEviiiiiiPKiS1_S1_S1_PKfS3_PfS4_S4_:
	.zero		7168


//--------------------- .nv.shared.reserved.0     --------------------------
	.section	.nv.shared.reserved.0,"aw",@nobits
	.weak		__nv_reservedSMEM_offset_0_alias
	.size		__nv_reservedSMEM_offset_0_alias, 0, 64
	.other		__nv_reservedSMEM_offset_0_alias,@"STO_CUDA_RESERVED_SHARED STV_DEFAULT"
__nv_reservedSMEM_offset_0_alias:
	.zero		0
	.zero		64


//--------------------- .nv.shared._Z39attention_value_computation_backward_v2ILj384EEviiiiiiPKiS1_S1_S1_PKfS3_PfS4_S4_ --------------------------
	.section	.nv.shared._Z39attention_value_computation_backward_v2ILj384EEviiiiiiPKiS1_S1_S1_PKfS3_PfS4_S4_,"aw",@nobits
	.sectionflags	@""
	.align	4
.nv.shared._Z39attention_value_computation_backward_v2ILj384EEviiiiiiPKiS1_S1_S1_PKfS3_PfS4_S4_:
	.zero		5632


//--------------------- .nv.shared._Z39attention_value_computation_backward_v2ILj320EEviiiiiiPKiS1_S1_S1_PKfS3_PfS4_S4_ --------------------------
	.section	.nv.shared._Z39attention_value_computation_backward_v2ILj320EEviiiiiiPKiS1_S1_S1_PKfS3_PfS4_S4_,"aw",@nobits
	.sectionflags	@""
	.align	4
.nv.shared._Z39attention_value_computation_backward_v2ILj320EEviiiiiiPKiS1_S1_S1_PKfS3_PfS4_S4_:
	.zero		4864


//--------------------- .nv.shared._Z39attention_value_computation_backward_v2ILj128EEviiiiiiPKiS1_S1_S1_PKfS3_PfS4_S4_ --------------------------
	.section	.nv.shared._Z39attention_value_computation_backward_v2ILj128EEviiiiiiPKiS1_S1_S1_PKfS3_PfS4_S4_,"aw",@nobits
	.sectionflags	@""
	.align	4
.nv.shared._Z39attention_value_computation_backward_v2ILj128EEviiiiiiPKiS1_S1_S1_PKfS3_PfS4_S4_:
	.zero		2560


//--------------------- .nv.shared._Z39attention_value_computation_backward_v2ILj64EEviiiiiiPKiS1_S1_S1_PKfS3_PfS4_S4_ --------------------------
	.section	.nv.shared._Z39attention_value_computation_backward_v2ILj64EEviiiiiiPKiS1_S1_S1_PKfS3_PfS4_S4_,"aw",@nobits
	.sectionflags	@""
	.align	4
.nv.shared._Z39attention_value_computation_backward_v2ILj64EEviiiiiiPKiS1_S1_S1_PKfS3_PfS4_S4_:
	.zero		1792


//--------------------- .nv.shared._Z39attention_value_computation_backward_v2ILj32EEviiiiiiPKiS1_S1_S1_PKfS3_PfS4_S4_ --------------------------
	.section	.nv.shared._Z39attention_value_computation_backward_v2ILj32EEviiiiiiPKiS1_S1_S1_PKfS3_PfS4_S4_,"aw",@nobits
	.sectionflags	@""
	.align	4
.nv.shared._Z39attention_value_computation_backward_v2ILj32EEviiiiiiPKiS1_S1_S1_PKfS3_PfS4_S4_:
	.zero		1408


//--------------------- .nv.shared._Z39attention_value_computation_backward_v2ILj16EEviiiiiiPKiS1_S1_S1_PKfS3_PfS4_S4_ --------------------------
	.section	.nv.shared._Z39attention_value_computation_backward_v2ILj16EEviiiiiiPKiS1_S1_S1_PKfS3_PfS4_S4_,"aw",@nobits
	.sectionflags	@""
	.align	4
.nv.shared._Z39attention_value_computation_backward_v2ILj16EEviiiiiiPKiS1_S1_S1_PKfS3_PfS4_S4_:
	.zero		1216


//--------------------- .nv.shared._Z38attention_value_computation_forward_v2ILj512EEviiiiiiPKiS1_S1_S1_PKfS3_Pf --------------------------
	.section	.nv.shared._Z38attention_value_computation_forward_v2ILj512EEviiiiiiPKiS1_S1_S1_PKfS3_Pf,"aw",@nobits
	.sectionflags	@""
	.align	4
.nv.shared._Z38attention_value_computation_forward_v2ILj512EEviiiiiiPKiS1_S1_S1_PKfS3_Pf:
	.zero		5120


//--------------------- .nv.shared._Z38attention_value_computation_forward_v2ILj384EEviiiiiiPKiS1_S1_S1_PKfS3_Pf --------------------------
	.section	.nv.shared._Z38attention_value_computation_forward_v2ILj384EEviiiiiiPKiS1_S1_S1_PKfS3_Pf,"aw",@nobits
	.sectionflags	@""
	.align	4
.nv.shared._Z38attention_value_computation_forward_v2ILj384EEviiiiiiPKiS1_S1_S1_PKfS3_Pf:
	.zero		4096


//--------------------- .nv.shared._Z38attention_value_computation_forward_v2ILj320EEviiiiiiPKiS1_S1_S1_PKfS3_Pf --------------------------
	.section	.nv.shared._Z38attention_value_computation_forward_v2ILj320EEviiiiiiPKiS1_S1_S1_PKfS3_Pf,"aw",@nobits
	.sectionflags	@""
	.align	4
.nv.shared._Z38attention_value_computation_forward_v2ILj320EEviiiiiiPKiS1_S1_S1_PKfS3_Pf:
	.zero		3584


//--------------------- .nv.shared._Z38attention_value_computation_forward_v2ILj128EEviiiiiiPKiS1_S1_S1_PKfS3_Pf --------------------------
	.section	.nv.shared._Z38attention_value_computation_forward_v2ILj128EEviiiiiiPKiS1_S1_S1_PKfS3_Pf,"aw",@nobits
	.sectionflags	@""
	.align	4
.nv.shared._Z38attention_value_computation_forward_v2ILj128EEviiiiiiPKiS1_S1_S1_PKfS3_Pf:
	.zero		2048


//--------------------- .nv.shared._Z38attention_value_computation_forward_v2ILj64EEviiiiiiPKiS1_S1_S1_PKfS3_Pf --------------------------
	.section	.nv.shared._Z38attention_value_computation_forward_v2ILj64EEviiiiiiPKiS1_S1_S1_PKfS3_Pf,"aw",@nobits
	.sectionflags	@""
	.align	4
.nv.shared._Z38attention_value_computation_forward_v2ILj64EEviiiiiiPKiS1_S1_S1_PKfS3_Pf:
	.zero		1536


//--------------------- .nv.shared._Z38attention_value_computation_forward_v2ILj32EEviiiiiiPKiS1_S1_S1_PKfS3_Pf --------------------------
	.section	.nv.shared._Z38attention_value_computation_forward_v2ILj32EEviiiiiiPKiS1_S1_S1_PKfS3_Pf,"aw",@nobits
	.sectionflags	@""
	.align	4
.nv.shared._Z38attention_value_computation_forward_v2ILj32EEviiiiiiPKiS1_S1_S1_PKfS3_Pf:
	.zero		1280


//--------------------- .nv.shared._Z38attention_value_computation_forward_v2ILj16EEviiiiiiPKiS1_S1_S1_PKfS3_Pf --------------------------
	.section	.nv.shared._Z38attention_value_computation_forward_v2ILj16EEviiiiiiPKiS1_S1_S1_PKfS3_Pf,"aw",@nobits
	.sectionflags	@""
	.align	4
.nv.shared._Z38attention_value_computation_forward_v2ILj16EEviiiiiiPKiS1_S1_S1_PKfS3_Pf:
	.zero		1152


//--------------------- .nv.constant0._Z39attention_value_computation_backward_v2ILj512EEviiiiiiPKiS1_S1_S1_PKfS3_PfS4_S4_ --------------------------
	.section	.nv.constant0._Z39attention_value_computation_backward_v2ILj512EEviiiiiiPKiS1_S1_S1_PKfS3_PfS4_S4_,"a",@progbits
	.sectionflags	@""
	.align	4
.nv.constant0._Z39attention_value_computation_backward_v2ILj512EEviiiiiiPKiS1_S1_S1_PKfS3_PfS4_S4_:
	.zero		992


//--------------------- .nv.constant0._Z39attention_value_computation_backward_v2ILj384EEviiiiiiPKiS1_S1_S1_PKfS3_PfS4_S4_ --------------------------
	.section	.nv.constant0._Z39attention_value_computation_backward_v2ILj384EEviiiiiiPKiS1_S1_S1_PKfS3_PfS4_S4_,"a",@progbits
	.sectionflags	@""
	.align	4
.nv.constant0._Z39attention_value_computation_backward_v2ILj384EEviiiiiiPKiS1_S1_S1_PKfS3_PfS4_S4_:
	.zero		992


//--------------------- .nv.constant0._Z39attention_value_computation_backward_v2ILj320EEviiiiiiPKiS1_S1_S1_PKfS3_PfS4_S4_ --------------------------
	.section	.nv.constant0._Z39attention_value_computation_backward_v2ILj320EEviiiiiiPKiS1_S1_S1_PKfS3_PfS4_S4_,"a",@progbits
	.sectionflags	@""
	.align	4
.nv.constant0._Z39attention_value_computation_backward_v2ILj320EEviiiiiiPKiS1_S1_S1_PKfS3_PfS4_S4_:
	.zero		992


//--------------------- .nv.constant0._Z39attention_value_computation_backward_v2ILj128EEviiiiiiPKiS1_S1_S1_PKfS3_PfS4_S4_ --------------------------
	.section	.nv.constant0._Z39attention_value_computation_backward_v2ILj128EEviiiiiiPKiS1_S1_S1_PKfS3_PfS4_S4_,"a",@progbits
	.sectionflags	@""
	.align	4
.nv.constant0._Z39attention_value_computation_backward_v2ILj128EEviiiiiiPKiS1_S1_S1_PKfS3_PfS4_S4_:
	.zero		992


//--------------------- .nv.constant0._Z39attention_value_computation_backward_v2ILj64EEviiiiiiPKiS1_S1_S1_PKfS3_PfS4_S4_ --------------------------
	.section	.nv.constant0._Z39attention_value_computation_backward_v2ILj64EEviiiiiiPKiS1_S1_S1_PKfS3_PfS4_S4_,"a",@progbits
	.sectionflags	@""
	.align	4
.nv.constant0._Z39attention_value_computation_backward_v2ILj64EEviiiiiiPKiS1_S1_S1_PKfS3_PfS4_S4_:
	.zero		992


//--------------------- .nv.constant0._Z39attention_value_computation_backward_v2ILj32EEviiiiiiPKiS1_S1_S1_PKfS3_PfS4_S4_ --------------------------
	.section	.nv.constant0._Z39attention_value_computation_backward_v2ILj32EEviiiiiiPKiS1_S1_S1_PKfS3_PfS4_S4_,"a",@progbits
	.sectionflags	@""
	.align	4
.nv.constant0._Z39attention_value_computation_backward_v2ILj32EEviiiiiiPKiS1_S1_S1_PKfS3_PfS4_S4_:
	.zero		992


//--------------------- .nv.constant0._Z39attention_value_computation_backward_v2ILj16EEviiiiiiPKiS1_S1_S1_PKfS3_PfS4_S4_ --------------------------
	.section	.nv.constant0._Z39attention_value_computation_backward_v2ILj16EEviiiiiiPKiS1_S1_S1_PKfS3_PfS4_S4_,"a",@progbits
	.sectionflags	@""
	.align	4
.nv.constant0._Z39attention_value_computation_backward_v2ILj16EEviiiiiiPKiS1_S1_S1_PKfS3_PfS4_S4_:
	.zero		992


//--------------------- .nv.constant0._Z38attention_value_computation_forward_v2ILj512EEviiiiiiPKiS1_S1_S1_PKfS3_Pf --------------------------
	.section	.nv.constant0._Z38attention_value_computation_forward_v2ILj512EEviiiiiiPKiS1_S1_S1_PKfS3_Pf,"a",@progbits
	.sectionflags	@""
	.align	4
.nv.constant0._Z38attention_value_computation_forward_v2ILj512EEviiiiiiPKiS1_S1_S1_PKfS3_Pf:
	.zero		976


//--------------------- .nv.constant0._Z38attention_value_computation_forward_v2ILj384EEviiiiiiPKiS1_S1_S1_PKfS3_Pf --------------------------
	.section	.nv.constant0._Z38attention_value_computation_forward_v2ILj384EEviiiiiiPKiS1_S1_S1_PKfS3_Pf,"a",@progbits
	.sectionflags	@""
	.align	4
.nv.constant0._Z38attention_value_computation_forward_v2ILj384EEviiiiiiPKiS1_S1_S1_PKfS3_Pf:
	.zero		976


//--------------------- .nv.constant0._Z38attention_value_computation_forward_v2ILj320EEviiiiiiPKiS1_S1_S1_PKfS3_Pf --------------------------
	.section	.nv.constant0._Z38attention_value_computation_forward_v2ILj320EEviiiiiiPKiS1_S1_S1_PKfS3_Pf,"a",@progbits
	.sectionflags	@""
	.align	4
.nv.constant0._Z38attention_value_computation_forward_v2ILj320EEviiiiiiPKiS1_S1_S1_PKfS3_Pf:
	.zero		976


//--------------------- .nv.constant0._Z38attention_value_computation_forward_v2ILj128EEviiiiiiPKiS1_S1_S1_PKfS3_Pf --------------------------
	.section	.nv.constant0._Z38attention_value_computation_forward_v2ILj128EEviiiiiiPKiS1_S1_S1_PKfS3_Pf,"a",@progbits
	.sectionflags	@""
	.align	4
.nv.constant0._Z38attention_value_computation_forward_v2ILj128EEviiiiiiPKiS1_S1_S1_PKfS3_Pf:
	.zero		976


//--------------------- .nv.constant0._Z38attention_value_computation_forward_v2ILj64EEviiiiiiPKiS1_S1_S1_PKfS3_Pf --------------------------
	.section	.nv.constant0._Z38attention_value_computation_forward_v2ILj64EEviiiiiiPKiS1_S1_S1_PKfS3_Pf,"a",@progbits
	.sectionflags	@""
	.align	4
.nv.constant0._Z38attention_value_computation_forward_v2ILj64EEviiiiiiPKiS1_S1_S1_PKfS3_Pf:
	.zero		976


//--------------------- .nv.constant0._Z38attention_value_computation_forward_v2ILj32EEviiiiiiPKiS1_S1_S1_PKfS3_Pf --------------------------
	.section	.nv.constant0._Z38attention_value_computation_forward_v2ILj32EEviiiiiiPKiS1_S1_S1_PKfS3_Pf,"a",@progbits
	.sectionflags	@""
	.align	4
.nv.constant0._Z38attention_value_computation_forward_v2ILj32EEviiiiiiPKiS1_S1_S1_PKfS3_Pf:
	.zero		976


//--------------------- .nv.constant0._Z38attention_value_computation_forward_v2ILj16EEviiiiiiPKiS1_S1_S1_PKfS3_Pf --------------------------
	.section	.nv.constant0._Z38attention_value_computation_forward_v2ILj16EEviiiiiiPKiS1_S1_S1_PKfS3_Pf,"a",@progbits
	.sectionflags	@""
	.align	4
.nv.constant0._Z38attention_value_computation_forward_v2ILj16EEviiiiiiPKiS1_S1_S1_PKfS3_Pf:
	.zero		976


//--------------------- SYMBOLS --------------------------

	.type		.nv.reservedSmem.offset0,@object
	.size		.nv.reservedSmem.offset0,0x4
	.type		.nv.reservedSmem.cap,@object
	.size		.nv.reservedSmem.cap,0x4
